//
// Generated by NVIDIA NVVM Compiler
//
// Compiler Build ID: CL-36424714
// Cuda compilation tools, release 13.0, V13.0.88
// Based on NVVM 20.0.0
//

.version 9.0
.target sm_100
.address_size 64

	// .globl	_Z22pclEuclideanInitializePii
// _ZZ14blockLabellingPfS_S_PiifE12local_offset has been demoted
// _ZZ14blockLabellingPfS_S_PiifE7local_x has been demoted
// _ZZ14blockLabellingPfS_S_PiifE7local_y has been demoted
// _ZZ14blockLabellingPfS_S_PiifE7local_z has been demoted
// _ZZ14blockLabellingPfS_S_PiifE21local_cluster_changed has been demoted
// _ZZN3cub18CUB_300001_SM_10006detail4scan16DeviceScanKernelINS2_10policy_hubIiiijN4cuda3std3__44plusIvEEE10Policy1000EN6thrust24THRUST_300001_SM_1000_NS10device_ptrIiEESF_NS0_13ScanTileStateIiLb1EEES9_NS1_10InputValueIiPiEEjiLb0EiEEvT0_T1_T2_iT3_T4_T5_E12temp_storage has been demoted
// _ZZN3cub18CUB_300001_SM_10006detail4scan16DeviceScanKernelINS2_10policy_hubIiiimN4cuda3std3__44plusIvEEE10Policy1000EN6thrust24THRUST_300001_SM_1000_NS10device_ptrIiEESF_NS0_13ScanTileStateIiLb1EEES9_NS1_10InputValueIiPiEEmiLb0EiEEvT0_T1_T2_iT3_T4_T5_E12temp_storage has been demoted
.global .align 1 .b8 _ZN34_INTERNAL_a093aab3_4_k_cu_38d5c9c94cuda3std3__45__cpo5beginE[1];
.global .align 1 .b8 _ZN34_INTERNAL_a093aab3_4_k_cu_38d5c9c94cuda3std3__45__cpo3endE[1];
.global .align 1 .b8 _ZN34_INTERNAL_a093aab3_4_k_cu_38d5c9c94cuda3std3__45__cpo6cbeginE[1];
.global .align 1 .b8 _ZN34_INTERNAL_a093aab3_4_k_cu_38d5c9c94cuda3std3__45__cpo4cendE[1];
.global .align 1 .b8 _ZN34_INTERNAL_a093aab3_4_k_cu_38d5c9c94cuda3std3__45__cpo6rbeginE[1];
.global .align 1 .b8 _ZN34_INTERNAL_a093aab3_4_k_cu_38d5c9c94cuda3std3__45__cpo4rendE[1];
.global .align 1 .b8 _ZN34_INTERNAL_a093aab3_4_k_cu_38d5c9c94cuda3std3__45__cpo7crbeginE[1];
.global .align 1 .b8 _ZN34_INTERNAL_a093aab3_4_k_cu_38d5c9c94cuda3std3__45__cpo5crendE[1];
.global .align 1 .b8 _ZN34_INTERNAL_a093aab3_4_k_cu_38d5c9c94cuda3std3__436_GLOBAL__N__a093aab3_4_k_cu_38d5c9c96ignoreE[1];
.global .align 1 .b8 _ZN34_INTERNAL_a093aab3_4_k_cu_38d5c9c94cuda3std3__419piecewise_constructE[1];
.global .align 1 .b8 _ZN34_INTERNAL_a093aab3_4_k_cu_38d5c9c94cuda3std3__48in_placeE[1];
.global .align 1 .b8 _ZN34_INTERNAL_a093aab3_4_k_cu_38d5c9c94cuda3std3__420unreachable_sentinelE[1];
.global .align 1 .b8 _ZN34_INTERNAL_a093aab3_4_k_cu_38d5c9c94cuda3std3__47nulloptE[1];
.global .align 1 .b8 _ZN34_INTERNAL_a093aab3_4_k_cu_38d5c9c94cuda3std3__48unexpectE[1];
.global .align 1 .b8 _ZN34_INTERNAL_a093aab3_4_k_cu_38d5c9c94cuda3std6ranges3__45__cpo4swapE[1];
.global .align 1 .b8 _ZN34_INTERNAL_a093aab3_4_k_cu_38d5c9c94cuda3std6ranges3__45__cpo9iter_moveE[1];
.global .align 1 .b8 _ZN34_INTERNAL_a093aab3_4_k_cu_38d5c9c94cuda3std6ranges3__45__cpo5beginE[1];
.global .align 1 .b8 _ZN34_INTERNAL_a093aab3_4_k_cu_38d5c9c94cuda3std6ranges3__45__cpo3endE[1];
.global .align 1 .b8 _ZN34_INTERNAL_a093aab3_4_k_cu_38d5c9c94cuda3std6ranges3__45__cpo6cbeginE[1];
.global .align 1 .b8 _ZN34_INTERNAL_a093aab3_4_k_cu_38d5c9c94cuda3std6ranges3__45__cpo4cendE[1];
.global .align 1 .b8 _ZN34_INTERNAL_a093aab3_4_k_cu_38d5c9c94cuda3std6ranges3__45__cpo7advanceE[1];
.global .align 1 .b8 _ZN34_INTERNAL_a093aab3_4_k_cu_38d5c9c94cuda3std6ranges3__45__cpo9iter_swapE[1];
.global .align 1 .b8 _ZN34_INTERNAL_a093aab3_4_k_cu_38d5c9c94cuda3std6ranges3__45__cpo4nextE[1];
.global .align 1 .b8 _ZN34_INTERNAL_a093aab3_4_k_cu_38d5c9c94cuda3std6ranges3__45__cpo4prevE[1];
.global .align 1 .b8 _ZN34_INTERNAL_a093aab3_4_k_cu_38d5c9c94cuda3std6ranges3__45__cpo4dataE[1];
.global .align 1 .b8 _ZN34_INTERNAL_a093aab3_4_k_cu_38d5c9c94cuda3std6ranges3__45__cpo5cdataE[1];
.global .align 1 .b8 _ZN34_INTERNAL_a093aab3_4_k_cu_38d5c9c94cuda3std6ranges3__45__cpo4sizeE[1];
.global .align 1 .b8 _ZN34_INTERNAL_a093aab3_4_k_cu_38d5c9c94cuda3std6ranges3__45__cpo5ssizeE[1];
.global .align 1 .b8 _ZN34_INTERNAL_a093aab3_4_k_cu_38d5c9c94cuda3std6ranges3__45__cpo8distanceE[1];
.global .align 1 .b8 _ZN34_INTERNAL_a093aab3_4_k_cu_38d5c9c96thrust24THRUST_300001_SM_1000_NS8cuda_cub3parE[1];
.global .align 1 .b8 _ZN34_INTERNAL_a093aab3_4_k_cu_38d5c9c96thrust24THRUST_300001_SM_1000_NS8cuda_cub10par_nosyncE[1];
.global .align 1 .b8 _ZN34_INTERNAL_a093aab3_4_k_cu_38d5c9c96thrust24THRUST_300001_SM_1000_NS6system6detail10sequential3seqE[1];
.global .align 1 .b8 _ZN34_INTERNAL_a093aab3_4_k_cu_38d5c9c96thrust24THRUST_300001_SM_1000_NS12placeholders2_1E[1];
.global .align 1 .b8 _ZN34_INTERNAL_a093aab3_4_k_cu_38d5c9c96thrust24THRUST_300001_SM_1000_NS12placeholders2_2E[1];
.global .align 1 .b8 _ZN34_INTERNAL_a093aab3_4_k_cu_38d5c9c96thrust24THRUST_300001_SM_1000_NS12placeholders2_3E[1];
.global .align 1 .b8 _ZN34_INTERNAL_a093aab3_4_k_cu_38d5c9c96thrust24THRUST_300001_SM_1000_NS12placeholders2_4E[1];
.global .align 1 .b8 _ZN34_INTERNAL_a093aab3_4_k_cu_38d5c9c96thrust24THRUST_300001_SM_1000_NS12placeholders2_5E[1];
.global .align 1 .b8 _ZN34_INTERNAL_a093aab3_4_k_cu_38d5c9c96thrust24THRUST_300001_SM_1000_NS12placeholders2_6E[1];
.global .align 1 .b8 _ZN34_INTERNAL_a093aab3_4_k_cu_38d5c9c96thrust24THRUST_300001_SM_1000_NS12placeholders2_7E[1];
.global .align 1 .b8 _ZN34_INTERNAL_a093aab3_4_k_cu_38d5c9c96thrust24THRUST_300001_SM_1000_NS12placeholders2_8E[1];
.global .align 1 .b8 _ZN34_INTERNAL_a093aab3_4_k_cu_38d5c9c96thrust24THRUST_300001_SM_1000_NS12placeholders2_9E[1];
.global .align 1 .b8 _ZN34_INTERNAL_a093aab3_4_k_cu_38d5c9c96thrust24THRUST_300001_SM_1000_NS12placeholders3_10E[1];
.global .align 1 .b8 _ZN34_INTERNAL_a093aab3_4_k_cu_38d5c9c96thrust24THRUST_300001_SM_1000_NS3seqE[1];

.visible .entry _Z22pclEuclideanInitializePii(
	.param .u64 .ptr .align 1 _Z22pclEuclideanInitializePii_param_0,
	.param .u32 _Z22pclEuclideanInitializePii_param_1
)
{
	.reg .pred 	%p<3>;
	.reg .b32 	%r<11>;
	.reg .b64 	%rd<5>;

	ld.param.u64 	%rd2, [_Z22pclEuclideanInitializePii_param_0];
	ld.param.u32 	%r6, [_Z22pclEuclideanInitializePii_param_1];
	mov.u32 	%r7, %tid.x;
	mov.u32 	%r8, %ctaid.x;
	mov.u32 	%r1, %ntid.x;
	mad.lo.s32 	%r10, %r8, %r1, %r7;
	setp.ge.s32 	%p1, %r10, %r6;
	@%p1 bra 	$L__BB0_3;
	mov.u32 	%r9, %nctaid.x;
	mul.lo.s32 	%r3, %r1, %r9;
	cvta.to.global.u64 	%rd1, %rd2;
$L__BB0_2:
	mul.wide.s32 	%rd3, %r10, 4;
	add.s64 	%rd4, %rd1, %rd3;
	st.global.u32 	[%rd4], %r10;
	add.s32 	%r10, %r10, %r3;
	setp.lt.s32 	%p2, %r10, %r6;
	@%p2 bra 	$L__BB0_2;
$L__BB0_3:
	ret;

}
	// .globl	_Z14blockLabellingPfS_S_Piif
.visible .entry _Z14blockLabellingPfS_S_Piif(
	.param .u64 .ptr .align 1 _Z14blockLabellingPfS_S_Piif_param_0,
	.param .u64 .ptr .align 1 _Z14blockLabellingPfS_S_Piif_param_1,
	.param .u64 .ptr .align 1 _Z14blockLabellingPfS_S_Piif_param_2,
	.param .u64 .ptr .align 1 _Z14blockLabellingPfS_S_Piif_param_3,
	.param .u32 _Z14blockLabellingPfS_S_Piif_param_4,
	.param .f32 _Z14blockLabellingPfS_S_Piif_param_5
)
{
	.reg .pred 	%p<28>;
	.reg .b32 	%r<102>;
	.reg .b32 	%f<95>;
	.reg .b64 	%rd<17>;
	// demoted variable
	.shared .align 4 .b8 _ZZ14blockLabellingPfS_S_PiifE12local_offset[4096];
	// demoted variable
	.shared .align 4 .b8 _ZZ14blockLabellingPfS_S_PiifE7local_x[4096];
	// demoted variable
	.shared .align 4 .b8 _ZZ14blockLabellingPfS_S_PiifE7local_y[4096];
	// demoted variable
	.shared .align 4 .b8 _ZZ14blockLabellingPfS_S_PiifE7local_z[4096];
	// demoted variable
	.shared .align 4 .b8 _ZZ14blockLabellingPfS_S_PiifE21local_cluster_changed[4096];
	ld.param.u64 	%rd1, [_Z14blockLabellingPfS_S_Piif_param_0];
	ld.param.u64 	%rd2, [_Z14blockLabellingPfS_S_Piif_param_1];
	ld.param.u64 	%rd3, [_Z14blockLabellingPfS_S_Piif_param_2];
	ld.param.u64 	%rd4, [_Z14blockLabellingPfS_S_Piif_param_3];
	ld.param.u32 	%r36, [_Z14blockLabellingPfS_S_Piif_param_4];
	ld.param.f32 	%f10, [_Z14blockLabellingPfS_S_Piif_param_5];
	mov.u32 	%r37, %ctaid.x;
	mov.u32 	%r38, %ntid.x;
	mul.lo.s32 	%r1, %r37, %r38;
	add.s32 	%r39, %r1, %r38;
	min.u32 	%r2, %r39, %r36;
	mov.u32 	%r3, %tid.x;
	add.s32 	%r4, %r1, %r3;
	setp.ge.s32 	%p1, %r4, %r2;
	@%p1 bra 	$L__BB1_17;
	cvta.to.global.u64 	%rd5, %rd1;
	cvta.to.global.u64 	%rd6, %rd2;
	cvta.to.global.u64 	%rd7, %rd3;
	shl.b32 	%r40, %r3, 2;
	mov.u32 	%r41, _ZZ14blockLabellingPfS_S_PiifE12local_offset;
	add.s32 	%r5, %r41, %r40;
	st.shared.u32 	[%r5], %r3;
	mul.wide.s32 	%rd8, %r4, 4;
	add.s64 	%rd9, %rd5, %rd8;
	ld.global.f32 	%f11, [%rd9];
	mov.u32 	%r42, _ZZ14blockLabellingPfS_S_PiifE7local_x;
	add.s32 	%r6, %r42, %r40;
	st.shared.f32 	[%r6], %f11;
	add.s64 	%rd10, %rd6, %rd8;
	ld.global.f32 	%f12, [%rd10];
	mov.u32 	%r43, _ZZ14blockLabellingPfS_S_PiifE7local_y;
	add.s32 	%r7, %r43, %r40;
	st.shared.f32 	[%r7], %f12;
	add.s64 	%rd11, %rd7, %rd8;
	ld.global.f32 	%f13, [%rd11];
	mov.u32 	%r44, _ZZ14blockLabellingPfS_S_PiifE7local_z;
	add.s32 	%r8, %r44, %r40;
	st.shared.f32 	[%r8], %f13;
	bar.sync 	0;
	setp.le.s32 	%p2, %r2, %r1;
	@%p2 bra 	$L__BB1_16;
	mov.u32 	%r46, _ZZ14blockLabellingPfS_S_PiifE21local_cluster_changed;
	add.s32 	%r9, %r46, %r40;
	sub.s32 	%r47, %r2, %r1;
	add.s32 	%r10, %r1, 1;
	and.b32  	%r48, %r47, 1;
	setp.eq.b32 	%p3, %r48, 1;
	not.pred 	%p4, %p3;
	mov.u32 	%r101, %r1;
	@%p4 bra 	$L__BB1_7;
	ld.shared.f32 	%f14, [%r6];
	ld.shared.f32 	%f15, [_ZZ14blockLabellingPfS_S_PiifE7local_x];
	sub.f32 	%f1, %f14, %f15;
	ld.shared.f32 	%f16, [%r7];
	ld.shared.f32 	%f17, [_ZZ14blockLabellingPfS_S_PiifE7local_y];
	sub.f32 	%f2, %f16, %f17;
	ld.shared.f32 	%f18, [%r8];
	ld.shared.f32 	%f19, [_ZZ14blockLabellingPfS_S_PiifE7local_z];
	sub.f32 	%f3, %f18, %f19;
	ld.shared.u32 	%r49, [_ZZ14blockLabellingPfS_S_PiifE12local_offset];
	ld.shared.u32 	%r50, [%r5];
	mov.b32 	%r51, 0;
	st.shared.u32 	[%r9], %r51;
	bar.sync 	0;
	setp.le.s32 	%p5, %r4, %r1;
	setp.eq.s32 	%p6, %r49, %r50;
	shl.b32 	%r52, %r50, 2;
	add.s32 	%r13, %r46, %r52;
	or.pred  	%p7, %p5, %p6;
	@%p7 bra 	$L__BB1_6;
	abs.f32 	%f20, %f1;
	abs.f32 	%f21, %f2;
	abs.f32 	%f22, %f3;
	add.f32 	%f23, %f20, %f21;
	add.f32 	%f24, %f23, %f22;
	min.f32 	%f25, %f20, %f21;
	max.f32 	%f26, %f20, %f21;
	min.f32 	%f27, %f26, %f22;
	max.f32 	%f28, %f26, %f22;
	mov.b32 	%r54, %f28;
	and.b32  	%r55, %r54, -33554432;
	xor.b32  	%r56, %r55, 2122317824;
	mov.b32 	%f29, %r56;
	mul.f32 	%f30, %f27, %f29;
	mul.f32 	%f31, %f25, %f29;
	mul.f32 	%f32, %f28, %f29;
	mul.f32 	%f33, %f30, %f30;
	fma.rn.f32 	%f34, %f31, %f31, %f33;
	fma.rn.f32 	%f35, %f32, %f32, %f34;
	sqrt.rn.f32 	%f36, %f35;
	or.b32  	%r57, %r55, 8388608;
	mov.b32 	%f37, %r57;
	mul.f32 	%f38, %f36, %f37;
	setp.gt.f32 	%p8, %f24, %f28;
	selp.f32 	%f39, %f38, %f24, %p8;
	setp.eq.f32 	%p9, %f28, 0f7F800000;
	selp.f32 	%f40, 0f7F800000, %f39, %p9;
	setp.geu.f32 	%p10, %f40, %f10;
	@%p10 bra 	$L__BB1_6;
	mov.b32 	%r58, 1;
	st.shared.u32 	[%r13], %r58;
$L__BB1_6:
	bar.sync 	0;
	ld.shared.u32 	%r59, [%r13];
	setp.eq.s32 	%p11, %r59, 1;
	selp.b32 	%r60, %r49, %r50, %p11;
	st.shared.u32 	[%r5], %r60;
	bar.sync 	0;
	mov.u32 	%r101, %r10;
$L__BB1_7:
	setp.eq.s32 	%p12, %r2, %r10;
	@%p12 bra 	$L__BB1_16;
	shl.b32 	%r61, %r101, 2;
	shl.b32 	%r62, %r1, 2;
	sub.s32 	%r63, %r61, %r62;
	add.s32 	%r64, %r63, 4;
	add.s32 	%r100, %r42, %r64;
	add.s32 	%r99, %r41, %r64;
	add.s32 	%r98, %r43, %r64;
	add.s32 	%r97, %r44, %r64;
$L__BB1_9:
	ld.shared.f32 	%f41, [%r6];
	ld.shared.f32 	%f42, [%r100+-4];
	sub.f32 	%f4, %f41, %f42;
	ld.shared.f32 	%f43, [%r7];
	ld.shared.f32 	%f44, [%r98+-4];
	sub.f32 	%f5, %f43, %f44;
	ld.shared.f32 	%f45, [%r8];
	ld.shared.f32 	%f46, [%r97+-4];
	sub.f32 	%f6, %f45, %f46;
	ld.shared.u32 	%r69, [%r99+-4];
	ld.shared.u32 	%r70, [%r5];
	mov.b32 	%r71, 0;
	st.shared.u32 	[%r9], %r71;
	bar.sync 	0;
	setp.le.s32 	%p13, %r4, %r101;
	setp.eq.s32 	%p14, %r69, %r70;
	shl.b32 	%r72, %r70, 2;
	add.s32 	%r26, %r46, %r72;
	or.pred  	%p15, %p13, %p14;
	@%p15 bra 	$L__BB1_12;
	abs.f32 	%f47, %f4;
	abs.f32 	%f48, %f5;
	abs.f32 	%f49, %f6;
	add.f32 	%f50, %f47, %f48;
	add.f32 	%f51, %f50, %f49;
	min.f32 	%f52, %f47, %f48;
	max.f32 	%f53, %f47, %f48;
	min.f32 	%f54, %f53, %f49;
	max.f32 	%f55, %f53, %f49;
	mov.b32 	%r74, %f55;
	and.b32  	%r75, %r74, -33554432;
	xor.b32  	%r76, %r75, 2122317824;
	mov.b32 	%f56, %r76;
	mul.f32 	%f57, %f54, %f56;
	mul.f32 	%f58, %f52, %f56;
	mul.f32 	%f59, %f55, %f56;
	mul.f32 	%f60, %f57, %f57;
	fma.rn.f32 	%f61, %f58, %f58, %f60;
	fma.rn.f32 	%f62, %f59, %f59, %f61;
	sqrt.rn.f32 	%f63, %f62;
	or.b32  	%r77, %r75, 8388608;
	mov.b32 	%f64, %r77;
	mul.f32 	%f65, %f63, %f64;
	setp.gt.f32 	%p16, %f51, %f55;
	selp.f32 	%f66, %f65, %f51, %p16;
	setp.eq.f32 	%p17, %f55, 0f7F800000;
	selp.f32 	%f67, 0f7F800000, %f66, %p17;
	setp.geu.f32 	%p18, %f67, %f10;
	@%p18 bra 	$L__BB1_12;
	mov.b32 	%r78, 1;
	st.shared.u32 	[%r26], %r78;
$L__BB1_12:
	bar.sync 	0;
	ld.shared.u32 	%r79, [%r26];
	setp.eq.s32 	%p19, %r79, 1;
	selp.b32 	%r80, %r69, %r70, %p19;
	st.shared.u32 	[%r5], %r80;
	bar.sync 	0;
	ld.shared.f32 	%f68, [%r6];
	ld.shared.f32 	%f69, [%r100];
	sub.f32 	%f7, %f68, %f69;
	ld.shared.f32 	%f70, [%r7];
	ld.shared.f32 	%f71, [%r98];
	sub.f32 	%f8, %f70, %f71;
	ld.shared.f32 	%f72, [%r8];
	ld.shared.f32 	%f73, [%r97];
	sub.f32 	%f9, %f72, %f73;
	ld.shared.u32 	%r81, [%r99];
	ld.shared.u32 	%r82, [%r5];
	mov.b32 	%r83, 0;
	st.shared.u32 	[%r9], %r83;
	bar.sync 	0;
	add.s32 	%r29, %r101, 1;
	setp.le.s32 	%p20, %r4, %r29;
	setp.eq.s32 	%p21, %r81, %r82;
	shl.b32 	%r84, %r82, 2;
	add.s32 	%r30, %r46, %r84;
	or.pred  	%p22, %p20, %p21;
	@%p22 bra 	$L__BB1_15;
	abs.f32 	%f74, %f7;
	abs.f32 	%f75, %f8;
	abs.f32 	%f76, %f9;
	add.f32 	%f77, %f74, %f75;
	add.f32 	%f78, %f77, %f76;
	min.f32 	%f79, %f74, %f75;
	max.f32 	%f80, %f74, %f75;
	min.f32 	%f81, %f80, %f76;
	max.f32 	%f82, %f80, %f76;
	mov.b32 	%r86, %f82;
	and.b32  	%r87, %r86, -33554432;
	xor.b32  	%r88, %r87, 2122317824;
	mov.b32 	%f83, %r88;
	mul.f32 	%f84, %f81, %f83;
	mul.f32 	%f85, %f79, %f83;
	mul.f32 	%f86, %f82, %f83;
	mul.f32 	%f87, %f84, %f84;
	fma.rn.f32 	%f88, %f85, %f85, %f87;
	fma.rn.f32 	%f89, %f86, %f86, %f88;
	sqrt.rn.f32 	%f90, %f89;
	or.b32  	%r89, %r87, 8388608;
	mov.b32 	%f91, %r89;
	mul.f32 	%f92, %f90, %f91;
	setp.gt.f32 	%p23, %f78, %f82;
	selp.f32 	%f93, %f92, %f78, %p23;
	setp.eq.f32 	%p24, %f82, 0f7F800000;
	selp.f32 	%f94, 0f7F800000, %f93, %p24;
	setp.geu.f32 	%p25, %f94, %f10;
	@%p25 bra 	$L__BB1_15;
	mov.b32 	%r90, 1;
	st.shared.u32 	[%r30], %r90;
$L__BB1_15:
	bar.sync 	0;
	ld.shared.u32 	%r91, [%r30];
	setp.eq.s32 	%p26, %r91, 1;
	selp.b32 	%r92, %r81, %r82, %p26;
	st.shared.u32 	[%r5], %r92;
	bar.sync 	0;
	add.s32 	%r100, %r100, 8;
	add.s32 	%r99, %r99, 8;
	add.s32 	%r98, %r98, 8;
	add.s32 	%r97, %r97, 8;
	add.s32 	%r101, %r29, 1;
	setp.ne.s32 	%p27, %r101, %r2;
	@%p27 bra 	$L__BB1_9;
$L__BB1_16:
	cvta.to.global.u64 	%rd12, %rd4;
	bar.sync 	0;
	ld.shared.u32 	%r93, [%r5];
	add.s32 	%r94, %r93, %r1;
	mul.wide.s32 	%rd13, %r94, 4;
	add.s64 	%rd14, %rd12, %rd13;
	ld.global.u32 	%r95, [%rd14];
	bar.sync 	0;
	add.s64 	%rd16, %rd12, %rd8;
	st.global.u32 	[%rd16], %r95;
$L__BB1_17:
	ret;

}
	// .globl	_Z11clusterMarkPiS_i
.visible .entry _Z11clusterMarkPiS_i(
	.param .u64 .ptr .align 1 _Z11clusterMarkPiS_i_param_0,
	.param .u64 .ptr .align 1 _Z11clusterMarkPiS_i_param_1,
	.param .u32 _Z11clusterMarkPiS_i_param_2
)
{
	.reg .pred 	%p<3>;
	.reg .b32 	%r<13>;
	.reg .b64 	%rd<9>;

	ld.param.u64 	%rd3, [_Z11clusterMarkPiS_i_param_0];
	ld.param.u64 	%rd4, [_Z11clusterMarkPiS_i_param_1];
	ld.param.u32 	%r6, [_Z11clusterMarkPiS_i_param_2];
	mov.u32 	%r7, %tid.x;
	mov.u32 	%r8, %ctaid.x;
	mov.u32 	%r1, %ntid.x;
	mad.lo.s32 	%r12, %r8, %r1, %r7;
	setp.ge.s32 	%p1, %r12, %r6;
	@%p1 bra 	$L__BB2_3;
	mov.u32 	%r9, %nctaid.x;
	mul.lo.s32 	%r3, %r1, %r9;
	cvta.to.global.u64 	%rd1, %rd3;
	cvta.to.global.u64 	%rd2, %rd4;
$L__BB2_2:
	mul.wide.s32 	%rd5, %r12, 4;
	add.s64 	%rd6, %rd1, %rd5;
	ld.global.u32 	%r10, [%rd6];
	mul.wide.s32 	%rd7, %r10, 4;
	add.s64 	%rd8, %rd2, %rd7;
	mov.b32 	%r11, 1;
	st.global.u32 	[%rd8], %r11;
	add.s32 	%r12, %r12, %r3;
	setp.lt.s32 	%p2, %r12, %r6;
	@%p2 bra 	$L__BB2_2;
$L__BB2_3:
	ret;

}
	// .globl	_Z16clusterCollectorPiS_S_i
.visible .entry _Z16clusterCollectorPiS_S_i(
	.param .u64 .ptr .align 1 _Z16clusterCollectorPiS_S_i_param_0,
	.param .u64 .ptr .align 1 _Z16clusterCollectorPiS_S_i_param_1,
	.param .u64 .ptr .align 1 _Z16clusterCollectorPiS_S_i_param_2,
	.param .u32 _Z16clusterCollectorPiS_S_i_param_3
)
{
	.reg .pred 	%p<3>;
	.reg .b32 	%r<13>;
	.reg .b64 	%rd<13>;

	ld.param.u64 	%rd4, [_Z16clusterCollectorPiS_S_i_param_0];
	ld.param.u64 	%rd5, [_Z16clusterCollectorPiS_S_i_param_1];
	ld.param.u64 	%rd6, [_Z16clusterCollectorPiS_S_i_param_2];
	ld.param.u32 	%r6, [_Z16clusterCollectorPiS_S_i_param_3];
	mov.u32 	%r7, %tid.x;
	mov.u32 	%r8, %ctaid.x;
	mov.u32 	%r1, %ntid.x;
	mad.lo.s32 	%r12, %r8, %r1, %r7;
	setp.ge.s32 	%p1, %r12, %r6;
	@%p1 bra 	$L__BB3_3;
	mov.u32 	%r9, %nctaid.x;
	mul.lo.s32 	%r3, %r1, %r9;
	cvta.to.global.u64 	%rd1, %rd4;
	cvta.to.global.u64 	%rd2, %rd6;
	cvta.to.global.u64 	%rd3, %rd5;
$L__BB3_2:
	mul.wide.s32 	%rd7, %r12, 4;
	add.s64 	%rd8, %rd1, %rd7;
	ld.global.u32 	%r10, [%rd8];
	mul.wide.s32 	%rd9, %r10, 4;
	add.s64 	%rd10, %rd2, %rd9;
	ld.global.u32 	%r11, [%rd10];
	mul.wide.s32 	%rd11, %r11, 4;
	add.s64 	%rd12, %rd3, %rd11;
	st.global.u32 	[%rd12], %r10;
	add.s32 	%r12, %r12, %r3;
	setp.lt.s32 	%p2, %r12, %r6;
	@%p2 bra 	$L__BB3_2;
$L__BB3_3:
	ret;

}
	// .globl	_Z18buildClusterMatrixPfS_S_PiS0_S0_iif
.visible .entry _Z18buildClusterMatrixPfS_S_PiS0_S0_iif(
	.param .u64 .ptr .align 1 _Z18buildClusterMatrixPfS_S_PiS0_S0_iif_param_0,
	.param .u64 .ptr .align 1 _Z18buildClusterMatrixPfS_S_PiS0_S0_iif_param_1,
	.param .u64 .ptr .align 1 _Z18buildClusterMatrixPfS_S_PiS0_S0_iif_param_2,
	.param .u64 .ptr .align 1 _Z18buildClusterMatrixPfS_S_PiS0_S0_iif_param_3,
	.param .u64 .ptr .align 1 _Z18buildClusterMatrixPfS_S_PiS0_S0_iif_param_4,
	.param .u64 .ptr .align 1 _Z18buildClusterMatrixPfS_S_PiS0_S0_iif_param_5,
	.param .u32 _Z18buildClusterMatrixPfS_S_PiS0_S0_iif_param_6,
	.param .u32 _Z18buildClusterMatrixPfS_S_PiS0_S0_iif_param_7,
	.param .f32 _Z18buildClusterMatrixPfS_S_PiS0_S0_iif_param_8
)
{
	.reg .pred 	%p<20>;
	.reg .b32 	%r<56>;
	.reg .b32 	%f<86>;
	.reg .b64 	%rd<57>;

	ld.param.u64 	%rd21, [_Z18buildClusterMatrixPfS_S_PiS0_S0_iif_param_0];
	ld.param.u64 	%rd22, [_Z18buildClusterMatrixPfS_S_PiS0_S0_iif_param_1];
	ld.param.u64 	%rd23, [_Z18buildClusterMatrixPfS_S_PiS0_S0_iif_param_2];
	ld.param.u64 	%rd24, [_Z18buildClusterMatrixPfS_S_PiS0_S0_iif_param_3];
	ld.param.u64 	%rd25, [_Z18buildClusterMatrixPfS_S_PiS0_S0_iif_param_4];
	ld.param.u64 	%rd26, [_Z18buildClusterMatrixPfS_S_PiS0_S0_iif_param_5];
	ld.param.u32 	%r15, [_Z18buildClusterMatrixPfS_S_PiS0_S0_iif_param_6];
	ld.param.u32 	%r16, [_Z18buildClusterMatrixPfS_S_PiS0_S0_iif_param_7];
	ld.param.f32 	%f13, [_Z18buildClusterMatrixPfS_S_PiS0_S0_iif_param_8];
	cvta.to.global.u64 	%rd1, %rd25;
	cvta.to.global.u64 	%rd2, %rd26;
	cvta.to.global.u64 	%rd3, %rd24;
	cvta.to.global.u64 	%rd4, %rd23;
	cvta.to.global.u64 	%rd5, %rd22;
	cvta.to.global.u64 	%rd6, %rd21;
	mov.u32 	%r17, %tid.x;
	mov.u32 	%r18, %ctaid.x;
	mov.u32 	%r19, %ntid.x;
	mad.lo.s32 	%r54, %r18, %r19, %r17;
	mov.u32 	%r20, %nctaid.x;
	mul.lo.s32 	%r2, %r19, %r20;
	setp.ge.s32 	%p1, %r54, %r15;
	@%p1 bra 	$L__BB4_18;
	mov.b32 	%r53, 0;
$L__BB4_2:
	mul.wide.s32 	%rd27, %r54, 4;
	add.s64 	%rd28, %rd6, %rd27;
	ld.global.f32 	%f1, [%rd28];
	add.s64 	%rd29, %rd5, %rd27;
	ld.global.f32 	%f2, [%rd29];
	add.s64 	%rd30, %rd4, %rd27;
	ld.global.f32 	%f3, [%rd30];
	add.s64 	%rd31, %rd3, %rd27;
	ld.global.u32 	%r5, [%rd31];
	mul.wide.s32 	%rd32, %r5, 4;
	add.s64 	%rd33, %rd2, %rd32;
	ld.global.u32 	%r6, [%rd33];
	bar.sync 	0;
	setp.lt.s32 	%p2, %r54, 1;
	@%p2 bra 	$L__BB4_17;
	mul.lo.s32 	%r22, %r2, %r53;
	neg.s32 	%r23, %r22;
	mov.u32 	%r24, %ctaid.x;
	mov.u32 	%r25, %ntid.x;
	mov.u32 	%r26, %tid.x;
	mad.lo.s32 	%r27, %r24, %r25, %r26;
	add.s32 	%r28, %r27, -1;
	setp.eq.s32 	%p3, %r28, %r23;
	mov.b64 	%rd56, 0;
	@%p3 bra 	$L__BB4_13;
	add.s64 	%rd54, %rd4, 4;
	add.s64 	%rd55, %rd3, 4;
	add.s64 	%rd53, %rd5, 4;
	add.s64 	%rd52, %rd6, 4;
	and.b32  	%r29, %r54, 2147483646;
	neg.s32 	%r55, %r29;
$L__BB4_5:
	ld.global.f32 	%f4, [%rd52+-4];
	ld.global.f32 	%f5, [%rd53+-4];
	ld.global.f32 	%f6, [%rd54+-4];
	ld.global.u32 	%r30, [%rd55+-4];
	mul.wide.s32 	%rd35, %r30, 4;
	add.s64 	%rd36, %rd2, %rd35;
	ld.global.u32 	%r9, [%rd36];
	bar.sync 	0;
	setp.eq.s32 	%p4, %r30, %r5;
	@%p4 bra 	$L__BB4_8;
	sub.f32 	%f14, %f4, %f1;
	abs.f32 	%f15, %f14;
	sub.f32 	%f16, %f5, %f2;
	abs.f32 	%f17, %f16;
	sub.f32 	%f18, %f6, %f3;
	abs.f32 	%f19, %f18;
	add.f32 	%f20, %f15, %f17;
	add.f32 	%f21, %f20, %f19;
	min.f32 	%f22, %f15, %f17;
	max.f32 	%f23, %f15, %f17;
	min.f32 	%f24, %f23, %f19;
	max.f32 	%f25, %f23, %f19;
	mov.b32 	%r31, %f25;
	and.b32  	%r32, %r31, -33554432;
	xor.b32  	%r33, %r32, 2122317824;
	mov.b32 	%f26, %r33;
	mul.f32 	%f27, %f24, %f26;
	mul.f32 	%f28, %f22, %f26;
	mul.f32 	%f29, %f25, %f26;
	mul.f32 	%f30, %f27, %f27;
	fma.rn.f32 	%f31, %f28, %f28, %f30;
	fma.rn.f32 	%f32, %f29, %f29, %f31;
	sqrt.rn.f32 	%f33, %f32;
	or.b32  	%r34, %r32, 8388608;
	mov.b32 	%f34, %r34;
	mul.f32 	%f35, %f33, %f34;
	setp.gt.f32 	%p5, %f21, %f25;
	selp.f32 	%f36, %f35, %f21, %p5;
	setp.eq.f32 	%p6, %f25, 0f7F800000;
	selp.f32 	%f37, 0f7F800000, %f36, %p6;
	setp.geu.f32 	%p7, %f37, %f13;
	@%p7 bra 	$L__BB4_8;
	mad.lo.s32 	%r35, %r9, %r16, %r6;
	mul.wide.s32 	%rd37, %r35, 4;
	add.s64 	%rd38, %rd1, %rd37;
	mov.b32 	%r36, 1;
	st.global.u32 	[%rd38], %r36;
$L__BB4_8:
	ld.global.f32 	%f7, [%rd52];
	ld.global.f32 	%f8, [%rd53];
	ld.global.f32 	%f9, [%rd54];
	ld.global.u32 	%r37, [%rd55];
	mul.wide.s32 	%rd39, %r37, 4;
	add.s64 	%rd40, %rd2, %rd39;
	ld.global.u32 	%r10, [%rd40];
	bar.sync 	0;
	setp.eq.s32 	%p8, %r37, %r5;
	@%p8 bra 	$L__BB4_11;
	sub.f32 	%f38, %f7, %f1;
	abs.f32 	%f39, %f38;
	sub.f32 	%f40, %f8, %f2;
	abs.f32 	%f41, %f40;
	sub.f32 	%f42, %f9, %f3;
	abs.f32 	%f43, %f42;
	add.f32 	%f44, %f39, %f41;
	add.f32 	%f45, %f44, %f43;
	min.f32 	%f46, %f39, %f41;
	max.f32 	%f47, %f39, %f41;
	min.f32 	%f48, %f47, %f43;
	max.f32 	%f49, %f47, %f43;
	mov.b32 	%r38, %f49;
	and.b32  	%r39, %r38, -33554432;
	xor.b32  	%r40, %r39, 2122317824;
	mov.b32 	%f50, %r40;
	mul.f32 	%f51, %f48, %f50;
	mul.f32 	%f52, %f46, %f50;
	mul.f32 	%f53, %f49, %f50;
	mul.f32 	%f54, %f51, %f51;
	fma.rn.f32 	%f55, %f52, %f52, %f54;
	fma.rn.f32 	%f56, %f53, %f53, %f55;
	sqrt.rn.f32 	%f57, %f56;
	or.b32  	%r41, %r39, 8388608;
	mov.b32 	%f58, %r41;
	mul.f32 	%f59, %f57, %f58;
	setp.gt.f32 	%p9, %f45, %f49;
	selp.f32 	%f60, %f59, %f45, %p9;
	setp.eq.f32 	%p10, %f49, 0f7F800000;
	selp.f32 	%f61, 0f7F800000, %f60, %p10;
	setp.geu.f32 	%p11, %f61, %f13;
	@%p11 bra 	$L__BB4_11;
	mad.lo.s32 	%r42, %r10, %r16, %r6;
	mul.wide.s32 	%rd41, %r42, 4;
	add.s64 	%rd42, %rd1, %rd41;
	mov.b32 	%r43, 1;
	st.global.u32 	[%rd42], %r43;
$L__BB4_11:
	add.s32 	%r55, %r55, 2;
	add.s64 	%rd55, %rd55, 8;
	add.s64 	%rd54, %rd54, 8;
	add.s64 	%rd53, %rd53, 8;
	add.s64 	%rd52, %rd52, 8;
	setp.ne.s32 	%p12, %r55, 0;
	@%p12 bra 	$L__BB4_5;
	and.b32  	%r44, %r54, 2147483646;
	cvt.u64.u32 	%rd56, %r44;
$L__BB4_13:
	and.b32  	%r45, %r54, 1;
	setp.eq.b32 	%p13, %r45, 1;
	not.pred 	%p14, %p13;
	@%p14 bra 	$L__BB4_17;
	shl.b64 	%rd43, %rd56, 2;
	add.s64 	%rd44, %rd6, %rd43;
	ld.global.f32 	%f62, [%rd44];
	sub.f32 	%f10, %f62, %f1;
	add.s64 	%rd45, %rd5, %rd43;
	ld.global.f32 	%f63, [%rd45];
	sub.f32 	%f11, %f63, %f2;
	add.s64 	%rd46, %rd4, %rd43;
	ld.global.f32 	%f64, [%rd46];
	sub.f32 	%f12, %f64, %f3;
	add.s64 	%rd47, %rd3, %rd43;
	ld.global.u32 	%r46, [%rd47];
	mul.wide.s32 	%rd48, %r46, 4;
	add.s64 	%rd49, %rd2, %rd48;
	ld.global.u32 	%r12, [%rd49];
	bar.sync 	0;
	setp.eq.s32 	%p15, %r46, %r5;
	@%p15 bra 	$L__BB4_17;
	abs.f32 	%f65, %f10;
	abs.f32 	%f66, %f11;
	abs.f32 	%f67, %f12;
	add.f32 	%f68, %f65, %f66;
	add.f32 	%f69, %f68, %f67;
	min.f32 	%f70, %f65, %f66;
	max.f32 	%f71, %f65, %f66;
	min.f32 	%f72, %f71, %f67;
	max.f32 	%f73, %f71, %f67;
	mov.b32 	%r47, %f73;
	and.b32  	%r48, %r47, -33554432;
	xor.b32  	%r49, %r48, 2122317824;
	mov.b32 	%f74, %r49;
	mul.f32 	%f75, %f72, %f74;
	mul.f32 	%f76, %f70, %f74;
	mul.f32 	%f77, %f73, %f74;
	mul.f32 	%f78, %f75, %f75;
	fma.rn.f32 	%f79, %f76, %f76, %f78;
	fma.rn.f32 	%f80, %f77, %f77, %f79;
	sqrt.rn.f32 	%f81, %f80;
	or.b32  	%r50, %r48, 8388608;
	mov.b32 	%f82, %r50;
	mul.f32 	%f83, %f81, %f82;
	setp.gt.f32 	%p16, %f69, %f73;
	selp.f32 	%f84, %f83, %f69, %p16;
	setp.eq.f32 	%p17, %f73, 0f7F800000;
	selp.f32 	%f85, 0f7F800000, %f84, %p17;
	setp.geu.f32 	%p18, %f85, %f13;
	@%p18 bra 	$L__BB4_17;
	mad.lo.s32 	%r51, %r12, %r16, %r6;
	mul.wide.s32 	%rd50, %r51, 4;
	add.s64 	%rd51, %rd1, %rd50;
	mov.b32 	%r52, 1;
	st.global.u32 	[%rd51], %r52;
$L__BB4_17:
	add.s32 	%r54, %r54, %r2;
	setp.lt.s32 	%p19, %r54, %r15;
	add.s32 	%r53, %r53, 1;
	@%p19 bra 	$L__BB4_2;
$L__BB4_18:
	ret;

}
	// .globl	_Z19buildClusterMatrixPPfS_S_PiS0_S0_iif
.visible .entry _Z19buildClusterMatrixPPfS_S_PiS0_S0_iif(
	.param .u64 .ptr .align 1 _Z19buildClusterMatrixPPfS_S_PiS0_S0_iif_param_0,
	.param .u64 .ptr .align 1 _Z19buildClusterMatrixPPfS_S_PiS0_S0_iif_param_1,
	.param .u64 .ptr .align 1 _Z19buildClusterMatrixPPfS_S_PiS0_S0_iif_param_2,
	.param .u64 .ptr .align 1 _Z19buildClusterMatrixPPfS_S_PiS0_S0_iif_param_3,
	.param .u64 .ptr .align 1 _Z19buildClusterMatrixPPfS_S_PiS0_S0_iif_param_4,
	.param .u64 .ptr .align 1 _Z19buildClusterMatrixPPfS_S_PiS0_S0_iif_param_5,
	.param .u32 _Z19buildClusterMatrixPPfS_S_PiS0_S0_iif_param_6,
	.param .u32 _Z19buildClusterMatrixPPfS_S_PiS0_S0_iif_param_7,
	.param .f32 _Z19buildClusterMatrixPPfS_S_PiS0_S0_iif_param_8
)
{
	.reg .pred 	%p<22>;
	.reg .b32 	%r<57>;
	.reg .b32 	%f<89>;
	.reg .b64 	%rd<47>;

	ld.param.u64 	%rd7, [_Z19buildClusterMatrixPPfS_S_PiS0_S0_iif_param_0];
	ld.param.u64 	%rd8, [_Z19buildClusterMatrixPPfS_S_PiS0_S0_iif_param_1];
	ld.param.u64 	%rd9, [_Z19buildClusterMatrixPPfS_S_PiS0_S0_iif_param_2];
	ld.param.u64 	%rd10, [_Z19buildClusterMatrixPPfS_S_PiS0_S0_iif_param_3];
	ld.param.u64 	%rd11, [_Z19buildClusterMatrixPPfS_S_PiS0_S0_iif_param_4];
	ld.param.u64 	%rd12, [_Z19buildClusterMatrixPPfS_S_PiS0_S0_iif_param_5];
	ld.param.u32 	%r17, [_Z19buildClusterMatrixPPfS_S_PiS0_S0_iif_param_6];
	ld.param.u32 	%r18, [_Z19buildClusterMatrixPPfS_S_PiS0_S0_iif_param_7];
	cvta.to.global.u64 	%rd1, %rd11;
	cvta.to.global.u64 	%rd2, %rd12;
	cvta.to.global.u64 	%rd3, %rd10;
	cvta.to.global.u64 	%rd4, %rd9;
	cvta.to.global.u64 	%rd5, %rd8;
	cvta.to.global.u64 	%rd6, %rd7;
	mov.u32 	%r19, %tid.x;
	mov.u32 	%r20, %ctaid.x;
	mov.u32 	%r21, %ntid.x;
	mad.lo.s32 	%r53, %r20, %r21, %r19;
	setp.ge.s32 	%p1, %r53, %r17;
	@%p1 bra 	$L__BB5_17;
	shr.u32 	%r22, %r17, 31;
	add.s32 	%r23, %r17, %r22;
	shr.s32 	%r24, %r23, 1;
	and.b32  	%r2, %r24, 1;
	and.b32  	%r25, %r24, 1073741822;
	neg.s32 	%r3, %r25;
$L__BB5_2:
	setp.lt.s32 	%p2, %r17, 2;
	mul.wide.s32 	%rd13, %r53, 4;
	add.s64 	%rd14, %rd6, %rd13;
	ld.global.f32 	%f1, [%rd14];
	add.s64 	%rd15, %rd5, %rd13;
	ld.global.f32 	%f2, [%rd15];
	add.s64 	%rd16, %rd4, %rd13;
	ld.global.f32 	%f3, [%rd16];
	add.s64 	%rd17, %rd3, %rd13;
	ld.global.u32 	%r5, [%rd17];
	mul.wide.s32 	%rd18, %r5, 4;
	add.s64 	%rd19, %rd2, %rd18;
	ld.global.u32 	%r6, [%rd19];
	bar.sync 	0;
	@%p2 bra 	$L__BB5_16;
	and.b32  	%r26, %r17, 2147483646;
	setp.eq.s32 	%p3, %r26, 2;
	mov.u32 	%r56, %r53;
	@%p3 bra 	$L__BB5_12;
	mov.u32 	%r54, %r3;
	mov.u32 	%r56, %r53;
$L__BB5_5:
	setp.lt.s32 	%p4, %r56, 1;
	selp.b32 	%r9, %r17, %r56, %p4;
	mul.wide.s32 	%rd20, %r9, 4;
	add.s64 	%rd21, %rd6, %rd20;
	ld.global.f32 	%f4, [%rd21+-4];
	add.s64 	%rd22, %rd5, %rd20;
	ld.global.f32 	%f5, [%rd22+-4];
	add.s64 	%rd23, %rd4, %rd20;
	ld.global.f32 	%f6, [%rd23+-4];
	add.s64 	%rd24, %rd3, %rd20;
	ld.global.u32 	%r27, [%rd24+-4];
	mul.wide.s32 	%rd25, %r27, 4;
	add.s64 	%rd26, %rd2, %rd25;
	ld.global.u32 	%r10, [%rd26];
	bar.sync 	0;
	setp.eq.s32 	%p5, %r27, %r5;
	@%p5 bra 	$L__BB5_8;
	ld.param.f32 	%f86, [_Z19buildClusterMatrixPPfS_S_PiS0_S0_iif_param_8];
	sub.f32 	%f14, %f4, %f1;
	abs.f32 	%f15, %f14;
	sub.f32 	%f16, %f5, %f2;
	abs.f32 	%f17, %f16;
	sub.f32 	%f18, %f6, %f3;
	abs.f32 	%f19, %f18;
	add.f32 	%f20, %f15, %f17;
	add.f32 	%f21, %f20, %f19;
	min.f32 	%f22, %f15, %f17;
	max.f32 	%f23, %f15, %f17;
	min.f32 	%f24, %f23, %f19;
	max.f32 	%f25, %f23, %f19;
	mov.b32 	%r28, %f25;
	and.b32  	%r29, %r28, -33554432;
	xor.b32  	%r30, %r29, 2122317824;
	mov.b32 	%f26, %r30;
	mul.f32 	%f27, %f24, %f26;
	mul.f32 	%f28, %f22, %f26;
	mul.f32 	%f29, %f25, %f26;
	mul.f32 	%f30, %f27, %f27;
	fma.rn.f32 	%f31, %f28, %f28, %f30;
	fma.rn.f32 	%f32, %f29, %f29, %f31;
	sqrt.rn.f32 	%f33, %f32;
	or.b32  	%r31, %r29, 8388608;
	mov.b32 	%f34, %r31;
	mul.f32 	%f35, %f33, %f34;
	setp.gt.f32 	%p6, %f21, %f25;
	selp.f32 	%f36, %f35, %f21, %p6;
	setp.eq.f32 	%p7, %f25, 0f7F800000;
	selp.f32 	%f37, 0f7F800000, %f36, %p7;
	setp.geu.f32 	%p8, %f37, %f86;
	@%p8 bra 	$L__BB5_8;
	mad.lo.s32 	%r32, %r10, %r18, %r6;
	mul.wide.s32 	%rd27, %r32, 4;
	add.s64 	%rd28, %rd1, %rd27;
	mov.b32 	%r33, 1;
	st.global.u32 	[%rd28], %r33;
$L__BB5_8:
	setp.lt.s32 	%p9, %r9, 2;
	add.s32 	%r34, %r9, -1;
	selp.b32 	%r35, %r17, %r34, %p9;
	add.s32 	%r56, %r35, -1;
	mul.wide.s32 	%rd29, %r35, 4;
	add.s64 	%rd30, %rd6, %rd29;
	ld.global.f32 	%f7, [%rd30+-4];
	add.s64 	%rd31, %rd5, %rd29;
	ld.global.f32 	%f8, [%rd31+-4];
	add.s64 	%rd32, %rd4, %rd29;
	ld.global.f32 	%f9, [%rd32+-4];
	add.s64 	%rd33, %rd3, %rd29;
	ld.global.u32 	%r36, [%rd33+-4];
	mul.wide.s32 	%rd34, %r36, 4;
	add.s64 	%rd35, %rd2, %rd34;
	ld.global.u32 	%r12, [%rd35];
	bar.sync 	0;
	setp.eq.s32 	%p10, %r36, %r5;
	@%p10 bra 	$L__BB5_11;
	ld.param.f32 	%f87, [_Z19buildClusterMatrixPPfS_S_PiS0_S0_iif_param_8];
	sub.f32 	%f38, %f7, %f1;
	abs.f32 	%f39, %f38;
	sub.f32 	%f40, %f8, %f2;
	abs.f32 	%f41, %f40;
	sub.f32 	%f42, %f9, %f3;
	abs.f32 	%f43, %f42;
	add.f32 	%f44, %f39, %f41;
	add.f32 	%f45, %f44, %f43;
	min.f32 	%f46, %f39, %f41;
	max.f32 	%f47, %f39, %f41;
	min.f32 	%f48, %f47, %f43;
	max.f32 	%f49, %f47, %f43;
	mov.b32 	%r37, %f49;
	and.b32  	%r38, %r37, -33554432;
	xor.b32  	%r39, %r38, 2122317824;
	mov.b32 	%f50, %r39;
	mul.f32 	%f51, %f48, %f50;
	mul.f32 	%f52, %f46, %f50;
	mul.f32 	%f53, %f49, %f50;
	mul.f32 	%f54, %f51, %f51;
	fma.rn.f32 	%f55, %f52, %f52, %f54;
	fma.rn.f32 	%f56, %f53, %f53, %f55;
	sqrt.rn.f32 	%f57, %f56;
	or.b32  	%r40, %r38, 8388608;
	mov.b32 	%f58, %r40;
	mul.f32 	%f59, %f57, %f58;
	setp.gt.f32 	%p11, %f45, %f49;
	selp.f32 	%f60, %f59, %f45, %p11;
	setp.eq.f32 	%p12, %f49, 0f7F800000;
	selp.f32 	%f61, 0f7F800000, %f60, %p12;
	setp.geu.f32 	%p13, %f61, %f87;
	@%p13 bra 	$L__BB5_11;
	mad.lo.s32 	%r41, %r12, %r18, %r6;
	mul.wide.s32 	%rd36, %r41, 4;
	add.s64 	%rd37, %rd1, %rd36;
	mov.b32 	%r42, 1;
	st.global.u32 	[%rd37], %r42;
$L__BB5_11:
	add.s32 	%r54, %r54, 2;
	setp.ne.s32 	%p14, %r54, 0;
	@%p14 bra 	$L__BB5_5;
$L__BB5_12:
	setp.eq.s32 	%p15, %r2, 0;
	@%p15 bra 	$L__BB5_16;
	setp.lt.s32 	%p16, %r56, 1;
	selp.b32 	%r43, %r17, %r56, %p16;
	mul.wide.s32 	%rd38, %r43, 4;
	add.s64 	%rd39, %rd6, %rd38;
	ld.global.f32 	%f62, [%rd39+-4];
	sub.f32 	%f10, %f62, %f1;
	add.s64 	%rd40, %rd5, %rd38;
	ld.global.f32 	%f63, [%rd40+-4];
	sub.f32 	%f11, %f63, %f2;
	add.s64 	%rd41, %rd4, %rd38;
	ld.global.f32 	%f64, [%rd41+-4];
	sub.f32 	%f12, %f64, %f3;
	add.s64 	%rd42, %rd3, %rd38;
	ld.global.u32 	%r44, [%rd42+-4];
	mul.wide.s32 	%rd43, %r44, 4;
	add.s64 	%rd44, %rd2, %rd43;
	ld.global.u32 	%r15, [%rd44];
	bar.sync 	0;
	setp.eq.s32 	%p17, %r44, %r5;
	@%p17 bra 	$L__BB5_16;
	ld.param.f32 	%f88, [_Z19buildClusterMatrixPPfS_S_PiS0_S0_iif_param_8];
	abs.f32 	%f65, %f10;
	abs.f32 	%f66, %f11;
	abs.f32 	%f67, %f12;
	add.f32 	%f68, %f65, %f66;
	add.f32 	%f69, %f68, %f67;
	min.f32 	%f70, %f65, %f66;
	max.f32 	%f71, %f65, %f66;
	min.f32 	%f72, %f71, %f67;
	max.f32 	%f73, %f71, %f67;
	mov.b32 	%r45, %f73;
	and.b32  	%r46, %r45, -33554432;
	xor.b32  	%r47, %r46, 2122317824;
	mov.b32 	%f74, %r47;
	mul.f32 	%f75, %f72, %f74;
	mul.f32 	%f76, %f70, %f74;
	mul.f32 	%f77, %f73, %f74;
	mul.f32 	%f78, %f75, %f75;
	fma.rn.f32 	%f79, %f76, %f76, %f78;
	fma.rn.f32 	%f80, %f77, %f77, %f79;
	sqrt.rn.f32 	%f81, %f80;
	or.b32  	%r48, %r46, 8388608;
	mov.b32 	%f82, %r48;
	mul.f32 	%f83, %f81, %f82;
	setp.gt.f32 	%p18, %f69, %f73;
	selp.f32 	%f84, %f83, %f69, %p18;
	setp.eq.f32 	%p19, %f73, 0f7F800000;
	selp.f32 	%f85, 0f7F800000, %f84, %p19;
	setp.geu.f32 	%p20, %f85, %f88;
	@%p20 bra 	$L__BB5_16;
	mad.lo.s32 	%r49, %r15, %r18, %r6;
	mul.wide.s32 	%rd45, %r49, 4;
	add.s64 	%rd46, %rd1, %rd45;
	mov.b32 	%r50, 1;
	st.global.u32 	[%rd46], %r50;
$L__BB5_16:
	mov.u32 	%r51, %ntid.x;
	mov.u32 	%r52, %nctaid.x;
	mad.lo.s32 	%r53, %r51, %r52, %r53;
	setp.lt.s32 	%p21, %r53, %r17;
	@%p21 bra 	$L__BB5_2;
$L__BB5_17:
	ret;

}
	// .globl	_ZN3cub18CUB_300001_SM_10006detail11EmptyKernelIvEEvv
.visible .entry _ZN3cub18CUB_300001_SM_10006detail11EmptyKernelIvEEvv()
{


	ret;

}
	// .globl	_ZN3cub18CUB_300001_SM_10006detail4scan20DeviceScanInitKernelINS0_13ScanTileStateIiLb1EEEEEvT_i
.visible .entry _ZN3cub18CUB_300001_SM_10006detail4scan20DeviceScanInitKernelINS0_13ScanTileStateIiLb1EEEEEvT_i(
	.param .align 8 .b8 _ZN3cub18CUB_300001_SM_10006detail4scan20DeviceScanInitKernelINS0_13ScanTileStateIiLb1EEEEEvT_i_param_0[8],
	.param .u32 _ZN3cub18CUB_300001_SM_10006detail4scan20DeviceScanInitKernelINS0_13ScanTileStateIiLb1EEEEEvT_i_param_1
)
{
	.reg .pred 	%p<5>;
	.reg .b32 	%r<10>;
	.reg .b64 	%rd<7>;

	ld.param.u64 	%rd2, [_ZN3cub18CUB_300001_SM_10006detail4scan20DeviceScanInitKernelINS0_13ScanTileStateIiLb1EEEEEvT_i_param_0];
	ld.param.u32 	%r4, [_ZN3cub18CUB_300001_SM_10006detail4scan20DeviceScanInitKernelINS0_13ScanTileStateIiLb1EEEEEvT_i_param_1];
	cvta.to.global.u64 	%rd1, %rd2;
	mov.u32 	%r1, %ctaid.x;
	mov.u32 	%r5, %ntid.x;
	mov.u32 	%r2, %tid.x;
	mad.lo.s32 	%r3, %r1, %r5, %r2;
	setp.ge.s32 	%p1, %r3, %r4;
	@%p1 bra 	$L__BB7_2;
	mul.wide.s32 	%rd3, %r3, 8;
	add.s64 	%rd4, %rd1, %rd3;
	mov.b32 	%r6, 0;
	mov.b32 	%r7, 99;
	st.global.v2.u32 	[%rd4+256], {%r7, %r6};
$L__BB7_2:
	setp.ne.s32 	%p2, %r1, 0;
	setp.gt.u32 	%p3, %r2, 31;
	or.pred  	%p4, %p2, %p3;
	@%p4 bra 	$L__BB7_4;
	mul.wide.u32 	%rd5, %r2, 8;
	add.s64 	%rd6, %rd1, %rd5;
	mov.b32 	%r9, 0;
	st.global.v2.u32 	[%rd6], {%r9, %r9};
$L__BB7_4:
	ret;

}
	// .globl	_ZN3cub18CUB_300001_SM_10006detail4scan16DeviceScanKernelINS2_10policy_hubIiiijN4cuda3std3__44plusIvEEE10Policy1000EN6thrust24THRUST_300001_SM_1000_NS10device_ptrIiEESF_NS0_13ScanTileStateIiLb1EEES9_NS1_10InputValueIiPiEEjiLb0EiEEvT0_T1_T2_iT3_T4_T5_
.visible .entry _ZN3cub18CUB_300001_SM_10006detail4scan16DeviceScanKernelINS2_10policy_hubIiiijN4cuda3std3__44plusIvEEE10Policy1000EN6thrust24THRUST_300001_SM_1000_NS10device_ptrIiEESF_NS0_13ScanTileStateIiLb1EEES9_NS1_10InputValueIiPiEEjiLb0EiEEvT0_T1_T2_iT3_T4_T5_(
	.param .align 8 .b8 _ZN3cub18CUB_300001_SM_10006detail4scan16DeviceScanKernelINS2_10policy_hubIiiijN4cuda3std3__44plusIvEEE10Policy1000EN6thrust24THRUST_300001_SM_1000_NS10device_ptrIiEESF_NS0_13ScanTileStateIiLb1EEES9_NS1_10InputValueIiPiEEjiLb0EiEEvT0_T1_T2_iT3_T4_T5__param_0[8],
	.param .align 8 .b8 _ZN3cub18CUB_300001_SM_10006detail4scan16DeviceScanKernelINS2_10policy_hubIiiijN4cuda3std3__44plusIvEEE10Policy1000EN6thrust24THRUST_300001_SM_1000_NS10device_ptrIiEESF_NS0_13ScanTileStateIiLb1EEES9_NS1_10InputValueIiPiEEjiLb0EiEEvT0_T1_T2_iT3_T4_T5__param_1[8],
	.param .align 8 .b8 _ZN3cub18CUB_300001_SM_10006detail4scan16DeviceScanKernelINS2_10policy_hubIiiijN4cuda3std3__44plusIvEEE10Policy1000EN6thrust24THRUST_300001_SM_1000_NS10device_ptrIiEESF_NS0_13ScanTileStateIiLb1EEES9_NS1_10InputValueIiPiEEjiLb0EiEEvT0_T1_T2_iT3_T4_T5__param_2[8],
	.param .u32 _ZN3cub18CUB_300001_SM_10006detail4scan16DeviceScanKernelINS2_10policy_hubIiiijN4cuda3std3__44plusIvEEE10Policy1000EN6thrust24THRUST_300001_SM_1000_NS10device_ptrIiEESF_NS0_13ScanTileStateIiLb1EEES9_NS1_10InputValueIiPiEEjiLb0EiEEvT0_T1_T2_iT3_T4_T5__param_3,
	.param .align 1 .b8 _ZN3cub18CUB_300001_SM_10006detail4scan16DeviceScanKernelINS2_10policy_hubIiiijN4cuda3std3__44plusIvEEE10Policy1000EN6thrust24THRUST_300001_SM_1000_NS10device_ptrIiEESF_NS0_13ScanTileStateIiLb1EEES9_NS1_10InputValueIiPiEEjiLb0EiEEvT0_T1_T2_iT3_T4_T5__param_4[1],
	.param .align 8 .b8 _ZN3cub18CUB_300001_SM_10006detail4scan16DeviceScanKernelINS2_10policy_hubIiiijN4cuda3std3__44plusIvEEE10Policy1000EN6thrust24THRUST_300001_SM_1000_NS10device_ptrIiEESF_NS0_13ScanTileStateIiLb1EEES9_NS1_10InputValueIiPiEEjiLb0EiEEvT0_T1_T2_iT3_T4_T5__param_5[16],
	.param .u32 _ZN3cub18CUB_300001_SM_10006detail4scan16DeviceScanKernelINS2_10policy_hubIiiijN4cuda3std3__44plusIvEEE10Policy1000EN6thrust24THRUST_300001_SM_1000_NS10device_ptrIiEESF_NS0_13ScanTileStateIiLb1EEES9_NS1_10InputValueIiPiEEjiLb0EiEEvT0_T1_T2_iT3_T4_T5__param_6
)
.maxntid 384
{
	.reg .pred 	%p<160>;
	.reg .b16 	%rs<3>;
	.reg .b32 	%r<1050>;
	.reg .b64 	%rd<58>;
	// demoted variable
	.shared .align 16 .b8 _ZZN3cub18CUB_300001_SM_10006detail4scan16DeviceScanKernelINS2_10policy_hubIiiijN4cuda3std3__44plusIvEEE10Policy1000EN6thrust24THRUST_300001_SM_1000_NS10device_ptrIiEESF_NS0_13ScanTileStateIiLb1EEES9_NS1_10InputValueIiPiEEjiLb0EiEEvT0_T1_T2_iT3_T4_T5_E12temp_storage[33808];
	ld.param.u32 	%r239, [_ZN3cub18CUB_300001_SM_10006detail4scan16DeviceScanKernelINS2_10policy_hubIiiijN4cuda3std3__44plusIvEEE10Policy1000EN6thrust24THRUST_300001_SM_1000_NS10device_ptrIiEESF_NS0_13ScanTileStateIiLb1EEES9_NS1_10InputValueIiPiEEjiLb0EiEEvT0_T1_T2_iT3_T4_T5__param_5];
	bfe.u32 	%r240, %r239, 0, 8;
	cvt.u16.u32 	%rs1, %r240;
	and.b16  	%rs2, %rs1, 255;
	ld.param.u64 	%rd16, [_ZN3cub18CUB_300001_SM_10006detail4scan16DeviceScanKernelINS2_10policy_hubIiiijN4cuda3std3__44plusIvEEE10Policy1000EN6thrust24THRUST_300001_SM_1000_NS10device_ptrIiEESF_NS0_13ScanTileStateIiLb1EEES9_NS1_10InputValueIiPiEEjiLb0EiEEvT0_T1_T2_iT3_T4_T5__param_2];
	ld.param.u64 	%rd15, [_ZN3cub18CUB_300001_SM_10006detail4scan16DeviceScanKernelINS2_10policy_hubIiiijN4cuda3std3__44plusIvEEE10Policy1000EN6thrust24THRUST_300001_SM_1000_NS10device_ptrIiEESF_NS0_13ScanTileStateIiLb1EEES9_NS1_10InputValueIiPiEEjiLb0EiEEvT0_T1_T2_iT3_T4_T5__param_1];
	ld.param.u64 	%rd14, [_ZN3cub18CUB_300001_SM_10006detail4scan16DeviceScanKernelINS2_10policy_hubIiiijN4cuda3std3__44plusIvEEE10Policy1000EN6thrust24THRUST_300001_SM_1000_NS10device_ptrIiEESF_NS0_13ScanTileStateIiLb1EEES9_NS1_10InputValueIiPiEEjiLb0EiEEvT0_T1_T2_iT3_T4_T5__param_0];
	ld.param.u64 	%rd1, [_ZN3cub18CUB_300001_SM_10006detail4scan16DeviceScanKernelINS2_10policy_hubIiiijN4cuda3std3__44plusIvEEE10Policy1000EN6thrust24THRUST_300001_SM_1000_NS10device_ptrIiEESF_NS0_13ScanTileStateIiLb1EEES9_NS1_10InputValueIiPiEEjiLb0EiEEvT0_T1_T2_iT3_T4_T5__param_5+8];
	ld.param.u32 	%r238, [_ZN3cub18CUB_300001_SM_10006detail4scan16DeviceScanKernelINS2_10policy_hubIiiijN4cuda3std3__44plusIvEEE10Policy1000EN6thrust24THRUST_300001_SM_1000_NS10device_ptrIiEESF_NS0_13ScanTileStateIiLb1EEES9_NS1_10InputValueIiPiEEjiLb0EiEEvT0_T1_T2_iT3_T4_T5__param_6];
	setp.eq.s16 	%p1, %rs2, 0;
	@%p1 bra 	$L__BB8_2;
	cvta.to.global.u64 	%rd17, %rd1;
	ld.global.u32 	%r997, [%rd17];
	bra.uni 	$L__BB8_3;
$L__BB8_2:
	cvt.u32.u64 	%r997, %rd1;
$L__BB8_3:
	ld.param.u32 	%r995, [_ZN3cub18CUB_300001_SM_10006detail4scan16DeviceScanKernelINS2_10policy_hubIiiijN4cuda3std3__44plusIvEEE10Policy1000EN6thrust24THRUST_300001_SM_1000_NS10device_ptrIiEESF_NS0_13ScanTileStateIiLb1EEES9_NS1_10InputValueIiPiEEjiLb0EiEEvT0_T1_T2_iT3_T4_T5__param_3];
	cvta.to.global.u64 	%rd3, %rd14;
	cvta.to.global.u64 	%rd4, %rd15;
	mov.u32 	%r241, %ctaid.x;
	add.s32 	%r998, %r995, %r241;
	mul.lo.s32 	%r5, %r998, 8448;
	sub.s32 	%r6, %r238, %r5;
	setp.lt.u32 	%p2, %r6, 8449;
	@%p2 bra 	$L__BB8_29;
	cvt.u64.u32 	%rd40, %r5;
	mov.u32 	%r7, %tid.x;
	and.b32  	%r640, %r7, 31;
	and.b32  	%r641, %r7, 992;
	mul.lo.s32 	%r642, %r641, 22;
	or.b32  	%r643, %r642, %r640;
	cvt.u64.u32 	%rd41, %r643;
	add.s64 	%rd5, %rd41, %rd40;
	shl.b64 	%rd42, %rd5, 2;
	add.s64 	%rd43, %rd3, %rd42;
	ld.global.u32 	%r644, [%rd43];
	ld.global.u32 	%r645, [%rd43+128];
	ld.global.u32 	%r646, [%rd43+256];
	ld.global.u32 	%r647, [%rd43+384];
	ld.global.u32 	%r648, [%rd43+512];
	ld.global.u32 	%r649, [%rd43+640];
	ld.global.u32 	%r650, [%rd43+768];
	ld.global.u32 	%r651, [%rd43+896];
	ld.global.u32 	%r652, [%rd43+1024];
	ld.global.u32 	%r653, [%rd43+1152];
	ld.global.u32 	%r654, [%rd43+1280];
	ld.global.u32 	%r655, [%rd43+1408];
	ld.global.u32 	%r656, [%rd43+1536];
	ld.global.u32 	%r657, [%rd43+1664];
	ld.global.u32 	%r658, [%rd43+1792];
	ld.global.u32 	%r659, [%rd43+1920];
	ld.global.u32 	%r660, [%rd43+2048];
	ld.global.u32 	%r661, [%rd43+2176];
	ld.global.u32 	%r662, [%rd43+2304];
	ld.global.u32 	%r663, [%rd43+2432];
	ld.global.u32 	%r664, [%rd43+2560];
	ld.global.u32 	%r665, [%rd43+2688];
	// begin inline asm
	mov.u32 %r639, %laneid;
	// end inline asm
	shr.u32 	%r9, %r7, 5;
	mad.lo.s32 	%r666, %r9, 704, %r639;
	shl.b32 	%r667, %r666, 2;
	mov.u32 	%r668, _ZZN3cub18CUB_300001_SM_10006detail4scan16DeviceScanKernelINS2_10policy_hubIiiijN4cuda3std3__44plusIvEEE10Policy1000EN6thrust24THRUST_300001_SM_1000_NS10device_ptrIiEESF_NS0_13ScanTileStateIiLb1EEES9_NS1_10InputValueIiPiEEjiLb0EiEEvT0_T1_T2_iT3_T4_T5_E12temp_storage;
	add.s32 	%r10, %r668, %r667;
	st.shared.u32 	[%r10], %r644;
	st.shared.u32 	[%r10+128], %r645;
	st.shared.u32 	[%r10+256], %r646;
	st.shared.u32 	[%r10+384], %r647;
	st.shared.u32 	[%r10+512], %r648;
	st.shared.u32 	[%r10+640], %r649;
	st.shared.u32 	[%r10+768], %r650;
	st.shared.u32 	[%r10+896], %r651;
	st.shared.u32 	[%r10+1024], %r652;
	st.shared.u32 	[%r10+1152], %r653;
	st.shared.u32 	[%r10+1280], %r654;
	st.shared.u32 	[%r10+1408], %r655;
	st.shared.u32 	[%r10+1536], %r656;
	st.shared.u32 	[%r10+1664], %r657;
	st.shared.u32 	[%r10+1792], %r658;
	st.shared.u32 	[%r10+1920], %r659;
	st.shared.u32 	[%r10+2048], %r660;
	st.shared.u32 	[%r10+2176], %r661;
	st.shared.u32 	[%r10+2304], %r662;
	st.shared.u32 	[%r10+2432], %r663;
	st.shared.u32 	[%r10+2560], %r664;
	st.shared.u32 	[%r10+2688], %r665;
	bar.warp.sync 	-1;
	mad.lo.s32 	%r11, %r639, 84, %r10;
	ld.shared.v2.u32 	{%r12, %r13}, [%r11];
	ld.shared.v2.u32 	{%r14, %r15}, [%r11+8];
	ld.shared.v2.u32 	{%r16, %r17}, [%r11+16];
	ld.shared.v2.u32 	{%r18, %r19}, [%r11+24];
	ld.shared.v2.u32 	{%r20, %r21}, [%r11+32];
	ld.shared.v2.u32 	{%r22, %r23}, [%r11+40];
	ld.shared.v2.u32 	{%r24, %r25}, [%r11+48];
	ld.shared.v2.u32 	{%r26, %r27}, [%r11+56];
	ld.shared.v2.u32 	{%r28, %r29}, [%r11+64];
	ld.shared.v2.u32 	{%r30, %r31}, [%r11+72];
	ld.shared.v2.u32 	{%r32, %r33}, [%r11+80];
	bar.sync 	0;
	setp.ne.s32 	%p104, %r998, 0;
	@%p104 bra 	$L__BB8_9;
	add.s32 	%r890, %r13, %r12;
	add.s32 	%r891, %r14, %r890;
	add.s32 	%r892, %r15, %r891;
	add.s32 	%r893, %r16, %r892;
	add.s32 	%r894, %r17, %r893;
	add.s32 	%r895, %r18, %r894;
	add.s32 	%r896, %r19, %r895;
	add.s32 	%r897, %r20, %r896;
	add.s32 	%r898, %r21, %r897;
	add.s32 	%r899, %r22, %r898;
	add.s32 	%r900, %r23, %r899;
	add.s32 	%r901, %r24, %r900;
	add.s32 	%r902, %r25, %r901;
	add.s32 	%r903, %r26, %r902;
	add.s32 	%r904, %r27, %r903;
	add.s32 	%r905, %r28, %r904;
	add.s32 	%r906, %r29, %r905;
	add.s32 	%r907, %r30, %r906;
	add.s32 	%r908, %r31, %r907;
	add.s32 	%r909, %r32, %r908;
	add.s32 	%r864, %r33, %r909;
	mov.b32 	%r862, 1;
	mov.b32 	%r887, 0;
	mov.b32 	%r889, -1;
	// begin inline asm
	{  .reg .s32 r0;  .reg .pred p;  shfl.sync.up.b32 r0|p, %r864, %r862, %r887, %r889;  @p add.s32 r0, r0, %r864;  mov.s32 %r860, r0;}
	// end inline asm
	mov.b32 	%r868, 2;
	// begin inline asm
	{  .reg .s32 r0;  .reg .pred p;  shfl.sync.up.b32 r0|p, %r860, %r868, %r887, %r889;  @p add.s32 r0, r0, %r860;  mov.s32 %r866, r0;}
	// end inline asm
	mov.b32 	%r874, 4;
	// begin inline asm
	{  .reg .s32 r0;  .reg .pred p;  shfl.sync.up.b32 r0|p, %r866, %r874, %r887, %r889;  @p add.s32 r0, r0, %r866;  mov.s32 %r872, r0;}
	// end inline asm
	mov.b32 	%r880, 8;
	// begin inline asm
	{  .reg .s32 r0;  .reg .pred p;  shfl.sync.up.b32 r0|p, %r872, %r880, %r887, %r889;  @p add.s32 r0, r0, %r872;  mov.s32 %r878, r0;}
	// end inline asm
	mov.b32 	%r886, 16;
	// begin inline asm
	{  .reg .s32 r0;  .reg .pred p;  shfl.sync.up.b32 r0|p, %r878, %r886, %r887, %r889;  @p add.s32 r0, r0, %r878;  mov.s32 %r884, r0;}
	// end inline asm
	setp.ne.s32 	%p146, %r639, 31;
	@%p146 bra 	$L__BB8_7;
	shl.b32 	%r910, %r9, 2;
	add.s32 	%r912, %r668, %r910;
	st.shared.u32 	[%r912+16], %r884;
$L__BB8_7:
	bar.sync 	0;
	ld.shared.v4.u32 	{%r913, %r914, %r915, %r916}, [_ZZN3cub18CUB_300001_SM_10006detail4scan16DeviceScanKernelINS2_10policy_hubIiiijN4cuda3std3__44plusIvEEE10Policy1000EN6thrust24THRUST_300001_SM_1000_NS10device_ptrIiEESF_NS0_13ScanTileStateIiLb1EEES9_NS1_10InputValueIiPiEEjiLb0EiEEvT0_T1_T2_iT3_T4_T5_E12temp_storage+16];
	add.s32 	%r917, %r914, %r913;
	setp.eq.s32 	%p147, %r9, 2;
	selp.b32 	%r918, %r917, %r913, %p147;
	add.s32 	%r919, %r917, %r915;
	setp.eq.s32 	%p148, %r9, 3;
	selp.b32 	%r920, %r919, %r918, %p148;
	add.s32 	%r921, %r919, %r916;
	setp.eq.s32 	%p149, %r9, 4;
	selp.b32 	%r922, %r921, %r920, %p149;
	ld.shared.v4.u32 	{%r923, %r924, %r925, %r926}, [_ZZN3cub18CUB_300001_SM_10006detail4scan16DeviceScanKernelINS2_10policy_hubIiiijN4cuda3std3__44plusIvEEE10Policy1000EN6thrust24THRUST_300001_SM_1000_NS10device_ptrIiEESF_NS0_13ScanTileStateIiLb1EEES9_NS1_10InputValueIiPiEEjiLb0EiEEvT0_T1_T2_iT3_T4_T5_E12temp_storage+32];
	add.s32 	%r927, %r921, %r923;
	setp.eq.s32 	%p150, %r9, 5;
	selp.b32 	%r928, %r927, %r922, %p150;
	add.s32 	%r929, %r927, %r924;
	setp.eq.s32 	%p151, %r9, 6;
	selp.b32 	%r930, %r929, %r928, %p151;
	add.s32 	%r931, %r929, %r925;
	setp.eq.s32 	%p152, %r9, 7;
	selp.b32 	%r932, %r931, %r930, %p152;
	add.s32 	%r933, %r931, %r926;
	setp.eq.s32 	%p153, %r9, 8;
	selp.b32 	%r934, %r933, %r932, %p153;
	ld.shared.v4.u32 	{%r935, %r936, %r937, %r938}, [_ZZN3cub18CUB_300001_SM_10006detail4scan16DeviceScanKernelINS2_10policy_hubIiiijN4cuda3std3__44plusIvEEE10Policy1000EN6thrust24THRUST_300001_SM_1000_NS10device_ptrIiEESF_NS0_13ScanTileStateIiLb1EEES9_NS1_10InputValueIiPiEEjiLb0EiEEvT0_T1_T2_iT3_T4_T5_E12temp_storage+48];
	add.s32 	%r939, %r933, %r935;
	setp.eq.s32 	%p154, %r9, 9;
	selp.b32 	%r940, %r939, %r934, %p154;
	add.s32 	%r941, %r939, %r936;
	setp.eq.s32 	%p155, %r9, 10;
	selp.b32 	%r942, %r941, %r940, %p155;
	add.s32 	%r943, %r941, %r937;
	setp.eq.s32 	%p156, %r9, 11;
	selp.b32 	%r944, %r943, %r942, %p156;
	setp.lt.u32 	%p157, %r7, 32;
	selp.b32 	%r945, 0, %r944, %p157;
	setp.eq.s32 	%p158, %r639, 0;
	sub.s32 	%r946, %r884, %r864;
	selp.b32 	%r947, 0, %r946, %p158;
	add.s32 	%r948, %r947, %r997;
	add.s32 	%r1012, %r948, %r945;
	add.s32 	%r949, %r938, %r997;
	add.s32 	%r37, %r949, %r943;
	setp.ne.s32 	%p159, %r7, 0;
	@%p159 bra 	$L__BB8_28;
	add.s64 	%rd55, %rd16, 256;
	mov.b32 	%r950, 101;
	// begin inline asm
	st.relaxed.gpu.v2.u32 [%rd55], {%r950, %r37};
	// end inline asm
	bra.uni 	$L__BB8_28;
$L__BB8_9:
	add.s32 	%r699, %r13, %r12;
	add.s32 	%r700, %r14, %r699;
	add.s32 	%r701, %r15, %r700;
	add.s32 	%r702, %r16, %r701;
	add.s32 	%r703, %r17, %r702;
	add.s32 	%r704, %r18, %r703;
	add.s32 	%r705, %r19, %r704;
	add.s32 	%r706, %r20, %r705;
	add.s32 	%r707, %r21, %r706;
	add.s32 	%r708, %r22, %r707;
	add.s32 	%r709, %r23, %r708;
	add.s32 	%r710, %r24, %r709;
	add.s32 	%r711, %r25, %r710;
	add.s32 	%r712, %r26, %r711;
	add.s32 	%r713, %r27, %r712;
	add.s32 	%r714, %r28, %r713;
	add.s32 	%r715, %r29, %r714;
	add.s32 	%r716, %r30, %r715;
	add.s32 	%r717, %r31, %r716;
	add.s32 	%r718, %r32, %r717;
	add.s32 	%r673, %r33, %r718;
	mov.b32 	%r671, 1;
	mov.b32 	%r696, 0;
	mov.b32 	%r698, -1;
	// begin inline asm
	{  .reg .s32 r0;  .reg .pred p;  shfl.sync.up.b32 r0|p, %r673, %r671, %r696, %r698;  @p add.s32 r0, r0, %r673;  mov.s32 %r669, r0;}
	// end inline asm
	mov.b32 	%r677, 2;
	// begin inline asm
	{  .reg .s32 r0;  .reg .pred p;  shfl.sync.up.b32 r0|p, %r669, %r677, %r696, %r698;  @p add.s32 r0, r0, %r669;  mov.s32 %r675, r0;}
	// end inline asm
	mov.b32 	%r683, 4;
	// begin inline asm
	{  .reg .s32 r0;  .reg .pred p;  shfl.sync.up.b32 r0|p, %r675, %r683, %r696, %r698;  @p add.s32 r0, r0, %r675;  mov.s32 %r681, r0;}
	// end inline asm
	mov.b32 	%r689, 8;
	// begin inline asm
	{  .reg .s32 r0;  .reg .pred p;  shfl.sync.up.b32 r0|p, %r681, %r689, %r696, %r698;  @p add.s32 r0, r0, %r681;  mov.s32 %r687, r0;}
	// end inline asm
	mov.b32 	%r695, 16;
	// begin inline asm
	{  .reg .s32 r0;  .reg .pred p;  shfl.sync.up.b32 r0|p, %r687, %r695, %r696, %r698;  @p add.s32 r0, r0, %r687;  mov.s32 %r693, r0;}
	// end inline asm
	setp.ne.s32 	%p105, %r639, 31;
	@%p105 bra 	$L__BB8_11;
	shl.b32 	%r719, %r9, 2;
	add.s32 	%r721, %r668, %r719;
	st.shared.u32 	[%r721+16], %r693;
$L__BB8_11:
	sub.s32 	%r722, %r693, %r673;
	bar.sync 	0;
	ld.shared.v4.u32 	{%r723, %r724, %r725, %r726}, [_ZZN3cub18CUB_300001_SM_10006detail4scan16DeviceScanKernelINS2_10policy_hubIiiijN4cuda3std3__44plusIvEEE10Policy1000EN6thrust24THRUST_300001_SM_1000_NS10device_ptrIiEESF_NS0_13ScanTileStateIiLb1EEES9_NS1_10InputValueIiPiEEjiLb0EiEEvT0_T1_T2_iT3_T4_T5_E12temp_storage+16];
	add.s32 	%r727, %r724, %r723;
	setp.eq.s32 	%p106, %r9, 2;
	selp.b32 	%r728, %r727, %r723, %p106;
	add.s32 	%r729, %r727, %r725;
	setp.eq.s32 	%p107, %r9, 3;
	selp.b32 	%r730, %r729, %r728, %p107;
	add.s32 	%r731, %r729, %r726;
	setp.eq.s32 	%p108, %r9, 4;
	selp.b32 	%r732, %r731, %r730, %p108;
	ld.shared.v4.u32 	{%r733, %r734, %r735, %r736}, [_ZZN3cub18CUB_300001_SM_10006detail4scan16DeviceScanKernelINS2_10policy_hubIiiijN4cuda3std3__44plusIvEEE10Policy1000EN6thrust24THRUST_300001_SM_1000_NS10device_ptrIiEESF_NS0_13ScanTileStateIiLb1EEES9_NS1_10InputValueIiPiEEjiLb0EiEEvT0_T1_T2_iT3_T4_T5_E12temp_storage+32];
	add.s32 	%r737, %r731, %r733;
	setp.eq.s32 	%p109, %r9, 5;
	selp.b32 	%r738, %r737, %r732, %p109;
	add.s32 	%r739, %r737, %r734;
	setp.eq.s32 	%p110, %r9, 6;
	selp.b32 	%r740, %r739, %r738, %p110;
	add.s32 	%r741, %r739, %r735;
	setp.eq.s32 	%p111, %r9, 7;
	selp.b32 	%r742, %r741, %r740, %p111;
	add.s32 	%r743, %r741, %r736;
	setp.eq.s32 	%p112, %r9, 8;
	selp.b32 	%r744, %r743, %r742, %p112;
	ld.shared.v4.u32 	{%r745, %r746, %r747, %r748}, [_ZZN3cub18CUB_300001_SM_10006detail4scan16DeviceScanKernelINS2_10policy_hubIiiijN4cuda3std3__44plusIvEEE10Policy1000EN6thrust24THRUST_300001_SM_1000_NS10device_ptrIiEESF_NS0_13ScanTileStateIiLb1EEES9_NS1_10InputValueIiPiEEjiLb0EiEEvT0_T1_T2_iT3_T4_T5_E12temp_storage+48];
	add.s32 	%r749, %r743, %r745;
	setp.eq.s32 	%p113, %r9, 9;
	selp.b32 	%r750, %r749, %r744, %p113;
	add.s32 	%r751, %r749, %r746;
	setp.eq.s32 	%p114, %r9, 10;
	selp.b32 	%r752, %r751, %r750, %p114;
	add.s32 	%r753, %r751, %r747;
	setp.eq.s32 	%p115, %r9, 11;
	selp.b32 	%r754, %r753, %r752, %p115;
	add.s32 	%r40, %r753, %r748;
	setp.gt.u32 	%p116, %r7, 31;
	setp.lt.u32 	%p117, %r7, 32;
	setp.eq.s32 	%p118, %r639, 0;
	selp.b32 	%r755, 0, %r722, %p118;
	add.s32 	%r1011, %r754, %r755;
	selp.b32 	%r42, %r722, %r1011, %p117;
	@%p116 bra 	$L__BB8_27;
	setp.ne.s32 	%p119, %r7, 0;
	mul.wide.s32 	%rd44, %r998, 8;
	add.s64 	%rd6, %rd16, %rd44;
	@%p119 bra 	$L__BB8_14;
	st.shared.u32 	[_ZZN3cub18CUB_300001_SM_10006detail4scan16DeviceScanKernelINS2_10policy_hubIiiijN4cuda3std3__44plusIvEEE10Policy1000EN6thrust24THRUST_300001_SM_1000_NS10device_ptrIiEESF_NS0_13ScanTileStateIiLb1EEES9_NS1_10InputValueIiPiEEjiLb0EiEEvT0_T1_T2_iT3_T4_T5_E12temp_storage+12], %r40;
	add.s64 	%rd45, %rd6, 256;
	mov.b32 	%r756, 100;
	// begin inline asm
	st.relaxed.gpu.v2.u32 [%rd45], {%r756, %r40};
	// end inline asm
$L__BB8_14:
	not.b32 	%r762, %r7;
	add.s32 	%r1006, %r998, %r762;
	mov.b32 	%r758, 830;
	// begin inline asm
	nanosleep.u32 %r758;
	// end inline asm
	mul.wide.s32 	%rd47, %r1006, 8;
	add.s64 	%rd48, %rd16, %rd47;
	add.s64 	%rd46, %rd48, 256;
	// begin inline asm
	ld.relaxed.gpu.v2.u32 {%r1008, %r1000}, [%rd46];
	// end inline asm
	mov.b32 	%r1001, 952;
$L__BB8_15:
	setp.eq.s32 	%p120, %r1008, 99;
	mov.b32 	%r763, -1;
	vote.sync.any.pred 	%p121, %p120, %r763;
	not.pred 	%p122, %p121;
	@%p122 bra 	$L__BB8_17;
	mul.lo.s32 	%r858, %r998, 16807;
	and.b32  	%r998, %r858, 2147483647;
	add.s32 	%r859, %r1001, 1;
	rem.u32 	%r855, %r998, %r859;
	// begin inline asm
	nanosleep.u32 %r855;
	// end inline asm
	shr.u32 	%r1001, %r1001, 1;
	// begin inline asm
	ld.relaxed.gpu.v2.u32 {%r1008, %r1000}, [%rd46];
	// end inline asm
	bra.uni 	$L__BB8_15;
$L__BB8_17:
	setp.eq.s32 	%p123, %r1008, 101;
	mov.b32 	%r790, -1;
	vote.sync.ballot.b32 	%r792, %p123, %r790;
	// begin inline asm
	mov.u32 %r765, %lanemask_ge;
	// end inline asm
	and.b32  	%r793, %r792, %r765;
	or.b32  	%r794, %r793, -2147483648;
	add.s32 	%r795, %r794, -1;
	not.b32 	%r796, %r794;
	and.b32  	%r797, %r796, %r795;
	popc.b32 	%r769, %r797;
	mov.b32 	%r768, 1;
	// begin inline asm
	shfl.sync.down.b32 %r766, %r1000, %r768, %r769, %r790;
	// end inline asm
	setp.lt.s32 	%p125, %r639, %r769;
	selp.b32 	%r798, %r766, 0, %p125;
	add.s32 	%r772, %r798, %r1000;
	mov.b32 	%r773, 2;
	// begin inline asm
	shfl.sync.down.b32 %r771, %r772, %r773, %r769, %r790;
	// end inline asm
	add.s32 	%r57, %r639, 2;
	setp.gt.s32 	%p126, %r57, %r769;
	selp.b32 	%r799, 0, %r771, %p126;
	add.s32 	%r777, %r772, %r799;
	mov.b32 	%r778, 4;
	// begin inline asm
	shfl.sync.down.b32 %r776, %r777, %r778, %r769, %r790;
	// end inline asm
	add.s32 	%r58, %r639, 4;
	setp.gt.s32 	%p127, %r58, %r769;
	selp.b32 	%r800, 0, %r776, %p127;
	add.s32 	%r782, %r777, %r800;
	mov.b32 	%r783, 8;
	// begin inline asm
	shfl.sync.down.b32 %r781, %r782, %r783, %r769, %r790;
	// end inline asm
	add.s32 	%r59, %r639, 8;
	setp.gt.s32 	%p128, %r59, %r769;
	selp.b32 	%r801, 0, %r781, %p128;
	add.s32 	%r787, %r782, %r801;
	mov.b32 	%r788, 16;
	// begin inline asm
	shfl.sync.down.b32 %r786, %r787, %r788, %r769, %r790;
	// end inline asm
	add.s32 	%r60, %r639, 16;
	setp.gt.s32 	%p129, %r60, %r769;
	selp.b32 	%r802, 0, %r786, %p129;
	add.s32 	%r1005, %r787, %r802;
	add.s64 	%rd8, %rd16, 256;
	mov.b32 	%r1002, 952;
$L__BB8_18:
	setp.ne.s32 	%p130, %r1008, 101;
	mov.b32 	%r803, -1;
	vote.sync.all.pred 	%p131, %p130, %r803;
	not.pred 	%p132, %p131;
	@%p132 bra 	$L__BB8_23;
	shr.u32 	%r1002, %r1002, 1;
	mul.wide.s32 	%rd51, %r1006, 8;
	add.s64 	%rd52, %rd8, %rd51;
	add.s64 	%rd50, %rd52, -256;
	// begin inline asm
	ld.relaxed.gpu.v2.u32 {%r1008, %r1009}, [%rd50];
	// end inline asm
	mov.u32 	%r1010, %r1002;
$L__BB8_20:
	setp.eq.s32 	%p136, %r1008, 99;
	mov.b32 	%r811, -1;
	vote.sync.any.pred 	%p137, %p136, %r811;
	not.pred 	%p138, %p137;
	@%p138 bra 	$L__BB8_22;
	mul.lo.s32 	%r853, %r998, 16807;
	and.b32  	%r998, %r853, 2147483647;
	add.s32 	%r854, %r1010, 1;
	rem.u32 	%r850, %r998, %r854;
	// begin inline asm
	nanosleep.u32 %r850;
	// end inline asm
	shr.u32 	%r1010, %r1010, 1;
	// begin inline asm
	ld.relaxed.gpu.v2.u32 {%r1008, %r1009}, [%rd50];
	// end inline asm
	bra.uni 	$L__BB8_20;
$L__BB8_22:
	setp.eq.s32 	%p139, %r1008, 101;
	mov.b32 	%r837, -1;
	vote.sync.ballot.b32 	%r838, %p139, %r837;
	and.b32  	%r839, %r838, %r765;
	or.b32  	%r840, %r839, -2147483648;
	add.s32 	%r841, %r840, -1;
	not.b32 	%r842, %r840;
	and.b32  	%r843, %r842, %r841;
	popc.b32 	%r816, %r843;
	mov.b32 	%r815, 1;
	// begin inline asm
	shfl.sync.down.b32 %r813, %r1009, %r815, %r816, %r837;
	// end inline asm
	setp.lt.s32 	%p141, %r639, %r816;
	selp.b32 	%r844, %r813, 0, %p141;
	add.s32 	%r819, %r844, %r1009;
	mov.b32 	%r820, 2;
	// begin inline asm
	shfl.sync.down.b32 %r818, %r819, %r820, %r816, %r837;
	// end inline asm
	setp.gt.s32 	%p142, %r57, %r816;
	selp.b32 	%r845, 0, %r818, %p142;
	add.s32 	%r824, %r819, %r845;
	mov.b32 	%r825, 4;
	// begin inline asm
	shfl.sync.down.b32 %r823, %r824, %r825, %r816, %r837;
	// end inline asm
	setp.gt.s32 	%p143, %r58, %r816;
	selp.b32 	%r846, 0, %r823, %p143;
	add.s32 	%r829, %r824, %r846;
	mov.b32 	%r830, 8;
	// begin inline asm
	shfl.sync.down.b32 %r828, %r829, %r830, %r816, %r837;
	// end inline asm
	setp.gt.s32 	%p144, %r59, %r816;
	selp.b32 	%r847, 0, %r828, %p144;
	add.s32 	%r834, %r829, %r847;
	mov.b32 	%r835, 16;
	// begin inline asm
	shfl.sync.down.b32 %r833, %r834, %r835, %r816, %r837;
	// end inline asm
	setp.gt.s32 	%p145, %r60, %r816;
	selp.b32 	%r848, 0, %r833, %p145;
	add.s32 	%r849, %r848, %r1005;
	add.s32 	%r1005, %r849, %r834;
	add.s32 	%r1006, %r1006, -32;
	bra.uni 	$L__BB8_18;
$L__BB8_23:
	@%p119 bra 	$L__BB8_25;
	add.s32 	%r806, %r1005, %r40;
	add.s64 	%rd49, %rd6, 256;
	mov.b32 	%r805, 101;
	// begin inline asm
	st.relaxed.gpu.v2.u32 [%rd49], {%r805, %r806};
	// end inline asm
	st.shared.u32 	[_ZZN3cub18CUB_300001_SM_10006detail4scan16DeviceScanKernelINS2_10policy_hubIiiijN4cuda3std3__44plusIvEEE10Policy1000EN6thrust24THRUST_300001_SM_1000_NS10device_ptrIiEESF_NS0_13ScanTileStateIiLb1EEES9_NS1_10InputValueIiPiEEjiLb0EiEEvT0_T1_T2_iT3_T4_T5_E12temp_storage+4], %r1005;
	st.shared.u32 	[_ZZN3cub18CUB_300001_SM_10006detail4scan16DeviceScanKernelINS2_10policy_hubIiiijN4cuda3std3__44plusIvEEE10Policy1000EN6thrust24THRUST_300001_SM_1000_NS10device_ptrIiEESF_NS0_13ScanTileStateIiLb1EEES9_NS1_10InputValueIiPiEEjiLb0EiEEvT0_T1_T2_iT3_T4_T5_E12temp_storage+8], %r806;
$L__BB8_25:
	setp.ne.s32 	%p134, %r639, 0;
	mov.u32 	%r1011, %r42;
	@%p134 bra 	$L__BB8_27;
	st.shared.u32 	[_ZZN3cub18CUB_300001_SM_10006detail4scan16DeviceScanKernelINS2_10policy_hubIiiijN4cuda3std3__44plusIvEEE10Policy1000EN6thrust24THRUST_300001_SM_1000_NS10device_ptrIiEESF_NS0_13ScanTileStateIiLb1EEES9_NS1_10InputValueIiPiEEjiLb0EiEEvT0_T1_T2_iT3_T4_T5_E12temp_storage+76], %r1005;
	mov.u32 	%r1011, %r1005;
$L__BB8_27:
	bar.sync 	0;
	setp.eq.s32 	%p135, %r7, 0;
	ld.shared.u32 	%r807, [_ZZN3cub18CUB_300001_SM_10006detail4scan16DeviceScanKernelINS2_10policy_hubIiiijN4cuda3std3__44plusIvEEE10Policy1000EN6thrust24THRUST_300001_SM_1000_NS10device_ptrIiEESF_NS0_13ScanTileStateIiLb1EEES9_NS1_10InputValueIiPiEEjiLb0EiEEvT0_T1_T2_iT3_T4_T5_E12temp_storage+76];
	selp.b32 	%r808, 0, %r807, %p135;
	add.s32 	%r1012, %r808, %r1011;
$L__BB8_28:
	add.s32 	%r952, %r1012, %r12;
	add.s32 	%r953, %r13, %r952;
	add.s32 	%r954, %r14, %r953;
	add.s32 	%r955, %r15, %r954;
	add.s32 	%r956, %r16, %r955;
	add.s32 	%r957, %r17, %r956;
	add.s32 	%r958, %r18, %r957;
	add.s32 	%r959, %r19, %r958;
	add.s32 	%r960, %r20, %r959;
	add.s32 	%r961, %r21, %r960;
	add.s32 	%r962, %r22, %r961;
	add.s32 	%r963, %r23, %r962;
	add.s32 	%r964, %r24, %r963;
	add.s32 	%r965, %r25, %r964;
	add.s32 	%r966, %r26, %r965;
	add.s32 	%r967, %r27, %r966;
	add.s32 	%r968, %r28, %r967;
	add.s32 	%r969, %r29, %r968;
	add.s32 	%r970, %r30, %r969;
	add.s32 	%r971, %r31, %r970;
	add.s32 	%r972, %r32, %r971;
	bar.sync 	0;
	st.shared.v2.u32 	[%r11], {%r1012, %r952};
	st.shared.v2.u32 	[%r11+8], {%r953, %r954};
	st.shared.v2.u32 	[%r11+16], {%r955, %r956};
	st.shared.v2.u32 	[%r11+24], {%r957, %r958};
	st.shared.v2.u32 	[%r11+32], {%r959, %r960};
	st.shared.v2.u32 	[%r11+40], {%r961, %r962};
	st.shared.v2.u32 	[%r11+48], {%r963, %r964};
	st.shared.v2.u32 	[%r11+56], {%r965, %r966};
	st.shared.v2.u32 	[%r11+64], {%r967, %r968};
	st.shared.v2.u32 	[%r11+72], {%r969, %r970};
	st.shared.v2.u32 	[%r11+80], {%r971, %r972};
	bar.warp.sync 	-1;
	ld.shared.u32 	%r973, [%r10];
	ld.shared.u32 	%r974, [%r10+128];
	ld.shared.u32 	%r975, [%r10+256];
	ld.shared.u32 	%r976, [%r10+384];
	ld.shared.u32 	%r977, [%r10+512];
	ld.shared.u32 	%r978, [%r10+640];
	ld.shared.u32 	%r979, [%r10+768];
	ld.shared.u32 	%r980, [%r10+896];
	ld.shared.u32 	%r981, [%r10+1024];
	ld.shared.u32 	%r982, [%r10+1152];
	ld.shared.u32 	%r983, [%r10+1280];
	ld.shared.u32 	%r984, [%r10+1408];
	ld.shared.u32 	%r985, [%r10+1536];
	ld.shared.u32 	%r986, [%r10+1664];
	ld.shared.u32 	%r987, [%r10+1792];
	ld.shared.u32 	%r988, [%r10+1920];
	ld.shared.u32 	%r989, [%r10+2048];
	ld.shared.u32 	%r990, [%r10+2176];
	ld.shared.u32 	%r991, [%r10+2304];
	ld.shared.u32 	%r992, [%r10+2432];
	ld.shared.u32 	%r993, [%r10+2560];
	ld.shared.u32 	%r994, [%r10+2688];
	add.s64 	%rd57, %rd4, %rd42;
	st.global.u32 	[%rd57], %r973;
	st.global.u32 	[%rd57+128], %r974;
	st.global.u32 	[%rd57+256], %r975;
	st.global.u32 	[%rd57+384], %r976;
	st.global.u32 	[%rd57+512], %r977;
	st.global.u32 	[%rd57+640], %r978;
	st.global.u32 	[%rd57+768], %r979;
	st.global.u32 	[%rd57+896], %r980;
	st.global.u32 	[%rd57+1024], %r981;
	st.global.u32 	[%rd57+1152], %r982;
	st.global.u32 	[%rd57+1280], %r983;
	st.global.u32 	[%rd57+1408], %r984;
	st.global.u32 	[%rd57+1536], %r985;
	st.global.u32 	[%rd57+1664], %r986;
	st.global.u32 	[%rd57+1792], %r987;
	st.global.u32 	[%rd57+1920], %r988;
	st.global.u32 	[%rd57+2048], %r989;
	st.global.u32 	[%rd57+2176], %r990;
	st.global.u32 	[%rd57+2304], %r991;
	st.global.u32 	[%rd57+2432], %r992;
	st.global.u32 	[%rd57+2560], %r993;
	st.global.u32 	[%rd57+2688], %r994;
	bra.uni 	$L__BB8_143;
$L__BB8_29:
	setp.eq.s32 	%p3, %r6, 0;
	@%p3 bra 	$L__BB8_143;
	mul.wide.u32 	%rd18, %r5, 4;
	add.s64 	%rd19, %rd3, %rd18;
	mov.u32 	%r85, %tid.x;
	ld.global.u32 	%r1034, [%rd19];
	and.b32  	%r242, %r85, 31;
	and.b32  	%r243, %r85, 992;
	mul.lo.s32 	%r244, %r243, 22;
	or.b32  	%r87, %r244, %r242;
	setp.ge.u32 	%p4, %r87, %r6;
	shl.b32 	%r245, %r87, 2;
	cvt.u64.u32 	%rd20, %r245;
	add.s64 	%rd10, %rd19, %rd20;
	mov.u32 	%r1013, %r1034;
	@%p4 bra 	$L__BB8_32;
	ld.global.u32 	%r1013, [%rd10];
$L__BB8_32:
	add.s32 	%r90, %r87, 32;
	setp.ge.u32 	%p5, %r90, %r6;
	mov.u32 	%r1014, %r1034;
	@%p5 bra 	$L__BB8_34;
	ld.global.u32 	%r1014, [%rd10+128];
$L__BB8_34:
	add.s32 	%r93, %r87, 64;
	setp.ge.u32 	%p6, %r93, %r6;
	mov.u32 	%r1015, %r1034;
	@%p6 bra 	$L__BB8_36;
	ld.global.u32 	%r1015, [%rd10+256];
$L__BB8_36:
	add.s32 	%r96, %r87, 96;
	setp.ge.u32 	%p7, %r96, %r6;
	mov.u32 	%r1016, %r1034;
	@%p7 bra 	$L__BB8_38;
	ld.global.u32 	%r1016, [%rd10+384];
$L__BB8_38:
	add.s32 	%r246, %r87, 128;
	setp.ge.u32 	%p8, %r246, %r6;
	mov.u32 	%r1017, %r1034;
	@%p8 bra 	$L__BB8_40;
	ld.global.u32 	%r1017, [%rd10+512];
$L__BB8_40:
	add.s32 	%r247, %r87, 160;
	setp.ge.u32 	%p9, %r247, %r6;
	mov.u32 	%r1018, %r1034;
	@%p9 bra 	$L__BB8_42;
	ld.global.u32 	%r1018, [%rd10+640];
$L__BB8_42:
	add.s32 	%r248, %r87, 192;
	setp.ge.u32 	%p10, %r248, %r6;
	mov.u32 	%r1019, %r1034;
	@%p10 bra 	$L__BB8_44;
	ld.global.u32 	%r1019, [%rd10+768];
$L__BB8_44:
	add.s32 	%r249, %r87, 224;
	setp.ge.u32 	%p11, %r249, %r6;
	mov.u32 	%r1020, %r1034;
	@%p11 bra 	$L__BB8_46;
	ld.global.u32 	%r1020, [%rd10+896];
$L__BB8_46:
	add.s32 	%r250, %r87, 256;
	setp.ge.u32 	%p12, %r250, %r6;
	mov.u32 	%r1021, %r1034;
	@%p12 bra 	$L__BB8_48;
	ld.global.u32 	%r1021, [%rd10+1024];
$L__BB8_48:
	add.s32 	%r251, %r87, 288;
	setp.ge.u32 	%p13, %r251, %r6;
	mov.u32 	%r1022, %r1034;
	@%p13 bra 	$L__BB8_50;
	ld.global.u32 	%r1022, [%rd10+1152];
$L__BB8_50:
	add.s32 	%r111, %r87, 320;
	setp.ge.u32 	%p14, %r111, %r6;
	mov.u32 	%r1023, %r1034;
	@%p14 bra 	$L__BB8_52;
	ld.global.u32 	%r1023, [%rd10+1280];
$L__BB8_52:
	add.s32 	%r114, %r87, 352;
	setp.ge.u32 	%p15, %r114, %r6;
	mov.u32 	%r1024, %r1034;
	@%p15 bra 	$L__BB8_54;
	ld.global.u32 	%r1024, [%rd10+1408];
$L__BB8_54:
	add.s32 	%r117, %r87, 384;
	setp.ge.u32 	%p16, %r117, %r6;
	mov.u32 	%r1025, %r1034;
	@%p16 bra 	$L__BB8_56;
	ld.global.u32 	%r1025, [%rd10+1536];
$L__BB8_56:
	add.s32 	%r120, %r87, 416;
	setp.ge.u32 	%p17, %r120, %r6;
	mov.u32 	%r1026, %r1034;
	@%p17 bra 	$L__BB8_58;
	ld.global.u32 	%r1026, [%rd10+1664];
$L__BB8_58:
	add.s32 	%r252, %r87, 448;
	setp.ge.u32 	%p18, %r252, %r6;
	mov.u32 	%r1027, %r1034;
	@%p18 bra 	$L__BB8_60;
	ld.global.u32 	%r1027, [%rd10+1792];
$L__BB8_60:
	add.s32 	%r253, %r87, 480;
	setp.ge.u32 	%p19, %r253, %r6;
	mov.u32 	%r1028, %r1034;
	@%p19 bra 	$L__BB8_62;
	ld.global.u32 	%r1028, [%rd10+1920];
$L__BB8_62:
	add.s32 	%r254, %r87, 512;
	setp.ge.u32 	%p20, %r254, %r6;
	mov.u32 	%r1029, %r1034;
	@%p20 bra 	$L__BB8_64;
	ld.global.u32 	%r1029, [%rd10+2048];
$L__BB8_64:
	add.s32 	%r129, %r87, 544;
	setp.ge.u32 	%p21, %r129, %r6;
	mov.u32 	%r1030, %r1034;
	@%p21 bra 	$L__BB8_66;
	ld.global.u32 	%r1030, [%rd10+2176];
$L__BB8_66:
	add.s32 	%r132, %r87, 576;
	setp.ge.u32 	%p22, %r132, %r6;
	mov.u32 	%r1031, %r1034;
	@%p22 bra 	$L__BB8_68;
	ld.global.u32 	%r1031, [%rd10+2304];
$L__BB8_68:
	add.s32 	%r255, %r87, 608;
	setp.ge.u32 	%p23, %r255, %r6;
	mov.u32 	%r1032, %r1034;
	@%p23 bra 	$L__BB8_70;
	ld.global.u32 	%r1032, [%rd10+2432];
$L__BB8_70:
	add.s32 	%r256, %r87, 640;
	setp.ge.u32 	%p24, %r256, %r6;
	mov.u32 	%r1033, %r1034;
	@%p24 bra 	$L__BB8_72;
	ld.global.u32 	%r1033, [%rd10+2560];
$L__BB8_72:
	add.s32 	%r139, %r87, 672;
	setp.ge.u32 	%p25, %r139, %r6;
	@%p25 bra 	$L__BB8_74;
	ld.global.u32 	%r1034, [%rd10+2688];
$L__BB8_74:
	// begin inline asm
	mov.u32 %r257, %laneid;
	// end inline asm
	shr.u32 	%r143, %r85, 5;
	mad.lo.s32 	%r258, %r143, 704, %r257;
	shl.b32 	%r259, %r258, 2;
	mov.u32 	%r260, _ZZN3cub18CUB_300001_SM_10006detail4scan16DeviceScanKernelINS2_10policy_hubIiiijN4cuda3std3__44plusIvEEE10Policy1000EN6thrust24THRUST_300001_SM_1000_NS10device_ptrIiEESF_NS0_13ScanTileStateIiLb1EEES9_NS1_10InputValueIiPiEEjiLb0EiEEvT0_T1_T2_iT3_T4_T5_E12temp_storage;
	add.s32 	%r144, %r260, %r259;
	st.shared.u32 	[%r144], %r1013;
	st.shared.u32 	[%r144+128], %r1014;
	st.shared.u32 	[%r144+256], %r1015;
	st.shared.u32 	[%r144+384], %r1016;
	st.shared.u32 	[%r144+512], %r1017;
	st.shared.u32 	[%r144+640], %r1018;
	st.shared.u32 	[%r144+768], %r1019;
	st.shared.u32 	[%r144+896], %r1020;
	st.shared.u32 	[%r144+1024], %r1021;
	st.shared.u32 	[%r144+1152], %r1022;
	st.shared.u32 	[%r144+1280], %r1023;
	st.shared.u32 	[%r144+1408], %r1024;
	st.shared.u32 	[%r144+1536], %r1025;
	st.shared.u32 	[%r144+1664], %r1026;
	st.shared.u32 	[%r144+1792], %r1027;
	st.shared.u32 	[%r144+1920], %r1028;
	st.shared.u32 	[%r144+2048], %r1029;
	st.shared.u32 	[%r144+2176], %r1030;
	st.shared.u32 	[%r144+2304], %r1031;
	st.shared.u32 	[%r144+2432], %r1032;
	st.shared.u32 	[%r144+2560], %r1033;
	st.shared.u32 	[%r144+2688], %r1034;
	bar.warp.sync 	-1;
	mad.lo.s32 	%r145, %r257, 84, %r144;
	ld.shared.v2.u32 	{%r146, %r147}, [%r145];
	ld.shared.v2.u32 	{%r148, %r149}, [%r145+8];
	ld.shared.v2.u32 	{%r150, %r151}, [%r145+16];
	ld.shared.v2.u32 	{%r152, %r153}, [%r145+24];
	ld.shared.v2.u32 	{%r154, %r155}, [%r145+32];
	ld.shared.v2.u32 	{%r156, %r157}, [%r145+40];
	ld.shared.v2.u32 	{%r158, %r159}, [%r145+48];
	ld.shared.v2.u32 	{%r160, %r161}, [%r145+56];
	ld.shared.v2.u32 	{%r162, %r163}, [%r145+64];
	ld.shared.v2.u32 	{%r164, %r165}, [%r145+72];
	ld.shared.v2.u32 	{%r166, %r167}, [%r145+80];
	bar.sync 	0;
	setp.ne.s32 	%p26, %r998, 0;
	@%p26 bra 	$L__BB8_78;
	add.s32 	%r490, %r147, %r146;
	add.s32 	%r491, %r148, %r490;
	add.s32 	%r492, %r149, %r491;
	add.s32 	%r493, %r150, %r492;
	add.s32 	%r494, %r151, %r493;
	add.s32 	%r495, %r152, %r494;
	add.s32 	%r496, %r153, %r495;
	add.s32 	%r497, %r154, %r496;
	add.s32 	%r498, %r155, %r497;
	add.s32 	%r499, %r156, %r498;
	add.s32 	%r500, %r157, %r499;
	add.s32 	%r501, %r158, %r500;
	add.s32 	%r502, %r159, %r501;
	add.s32 	%r503, %r160, %r502;
	add.s32 	%r504, %r161, %r503;
	add.s32 	%r505, %r162, %r504;
	add.s32 	%r506, %r163, %r505;
	add.s32 	%r507, %r164, %r506;
	add.s32 	%r508, %r165, %r507;
	add.s32 	%r509, %r166, %r508;
	add.s32 	%r464, %r167, %r509;
	mov.b32 	%r462, 1;
	mov.b32 	%r487, 0;
	mov.b32 	%r489, -1;
	// begin inline asm
	{  .reg .s32 r0;  .reg .pred p;  shfl.sync.up.b32 r0|p, %r464, %r462, %r487, %r489;  @p add.s32 r0, r0, %r464;  mov.s32 %r460, r0;}
	// end inline asm
	mov.b32 	%r468, 2;
	// begin inline asm
	{  .reg .s32 r0;  .reg .pred p;  shfl.sync.up.b32 r0|p, %r460, %r468, %r487, %r489;  @p add.s32 r0, r0, %r460;  mov.s32 %r466, r0;}
	// end inline asm
	mov.b32 	%r474, 4;
	// begin inline asm
	{  .reg .s32 r0;  .reg .pred p;  shfl.sync.up.b32 r0|p, %r466, %r474, %r487, %r489;  @p add.s32 r0, r0, %r466;  mov.s32 %r472, r0;}
	// end inline asm
	mov.b32 	%r480, 8;
	// begin inline asm
	{  .reg .s32 r0;  .reg .pred p;  shfl.sync.up.b32 r0|p, %r472, %r480, %r487, %r489;  @p add.s32 r0, r0, %r472;  mov.s32 %r478, r0;}
	// end inline asm
	mov.b32 	%r486, 16;
	// begin inline asm
	{  .reg .s32 r0;  .reg .pred p;  shfl.sync.up.b32 r0|p, %r478, %r486, %r487, %r489;  @p add.s32 r0, r0, %r478;  mov.s32 %r484, r0;}
	// end inline asm
	setp.ne.s32 	%p68, %r257, 31;
	@%p68 bra 	$L__BB8_77;
	shl.b32 	%r510, %r143, 2;
	mov.u32 	%r511, _ZZN3cub18CUB_300001_SM_10006detail4scan16DeviceScanKernelINS2_10policy_hubIiiijN4cuda3std3__44plusIvEEE10Policy1000EN6thrust24THRUST_300001_SM_1000_NS10device_ptrIiEESF_NS0_13ScanTileStateIiLb1EEES9_NS1_10InputValueIiPiEEjiLb0EiEEvT0_T1_T2_iT3_T4_T5_E12temp_storage;
	add.s32 	%r512, %r511, %r510;
	st.shared.u32 	[%r512+16], %r484;
$L__BB8_77:
	bar.sync 	0;
	ld.shared.v4.u32 	{%r513, %r514, %r515, %r516}, [_ZZN3cub18CUB_300001_SM_10006detail4scan16DeviceScanKernelINS2_10policy_hubIiiijN4cuda3std3__44plusIvEEE10Policy1000EN6thrust24THRUST_300001_SM_1000_NS10device_ptrIiEESF_NS0_13ScanTileStateIiLb1EEES9_NS1_10InputValueIiPiEEjiLb0EiEEvT0_T1_T2_iT3_T4_T5_E12temp_storage+16];
	add.s32 	%r517, %r514, %r513;
	setp.eq.s32 	%p69, %r143, 2;
	selp.b32 	%r518, %r517, %r513, %p69;
	add.s32 	%r519, %r517, %r515;
	setp.eq.s32 	%p70, %r143, 3;
	selp.b32 	%r520, %r519, %r518, %p70;
	add.s32 	%r521, %r519, %r516;
	setp.eq.s32 	%p71, %r143, 4;
	selp.b32 	%r522, %r521, %r520, %p71;
	ld.shared.v4.u32 	{%r523, %r524, %r525, %r526}, [_ZZN3cub18CUB_300001_SM_10006detail4scan16DeviceScanKernelINS2_10policy_hubIiiijN4cuda3std3__44plusIvEEE10Policy1000EN6thrust24THRUST_300001_SM_1000_NS10device_ptrIiEESF_NS0_13ScanTileStateIiLb1EEES9_NS1_10InputValueIiPiEEjiLb0EiEEvT0_T1_T2_iT3_T4_T5_E12temp_storage+32];
	add.s32 	%r527, %r521, %r523;
	setp.eq.s32 	%p72, %r143, 5;
	selp.b32 	%r528, %r527, %r522, %p72;
	add.s32 	%r529, %r527, %r524;
	setp.eq.s32 	%p73, %r143, 6;
	selp.b32 	%r530, %r529, %r528, %p73;
	add.s32 	%r531, %r529, %r525;
	setp.eq.s32 	%p74, %r143, 7;
	selp.b32 	%r532, %r531, %r530, %p74;
	add.s32 	%r533, %r531, %r526;
	setp.eq.s32 	%p75, %r143, 8;
	selp.b32 	%r534, %r533, %r532, %p75;
	.pragma "used_bytes_mask 4095";
	ld.shared.v4.u32 	{%r535, %r536, %r537, %r538}, [_ZZN3cub18CUB_300001_SM_10006detail4scan16DeviceScanKernelINS2_10policy_hubIiiijN4cuda3std3__44plusIvEEE10Policy1000EN6thrust24THRUST_300001_SM_1000_NS10device_ptrIiEESF_NS0_13ScanTileStateIiLb1EEES9_NS1_10InputValueIiPiEEjiLb0EiEEvT0_T1_T2_iT3_T4_T5_E12temp_storage+48];
	add.s32 	%r539, %r533, %r535;
	setp.eq.s32 	%p76, %r143, 9;
	selp.b32 	%r540, %r539, %r534, %p76;
	add.s32 	%r541, %r539, %r536;
	setp.eq.s32 	%p77, %r143, 10;
	selp.b32 	%r542, %r541, %r540, %p77;
	add.s32 	%r543, %r541, %r537;
	setp.eq.s32 	%p78, %r143, 11;
	selp.b32 	%r544, %r543, %r542, %p78;
	setp.lt.u32 	%p79, %r85, 32;
	selp.b32 	%r545, 0, %r544, %p79;
	setp.eq.s32 	%p80, %r257, 0;
	sub.s32 	%r546, %r484, %r464;
	selp.b32 	%r547, 0, %r546, %p80;
	add.s32 	%r548, %r547, %r997;
	add.s32 	%r1049, %r548, %r545;
	bra.uni 	$L__BB8_97;
$L__BB8_78:
	add.s32 	%r291, %r147, %r146;
	add.s32 	%r292, %r148, %r291;
	add.s32 	%r293, %r149, %r292;
	add.s32 	%r294, %r150, %r293;
	add.s32 	%r295, %r151, %r294;
	add.s32 	%r296, %r152, %r295;
	add.s32 	%r297, %r153, %r296;
	add.s32 	%r298, %r154, %r297;
	add.s32 	%r299, %r155, %r298;
	add.s32 	%r300, %r156, %r299;
	add.s32 	%r301, %r157, %r300;
	add.s32 	%r302, %r158, %r301;
	add.s32 	%r303, %r159, %r302;
	add.s32 	%r304, %r160, %r303;
	add.s32 	%r305, %r161, %r304;
	add.s32 	%r306, %r162, %r305;
	add.s32 	%r307, %r163, %r306;
	add.s32 	%r308, %r164, %r307;
	add.s32 	%r309, %r165, %r308;
	add.s32 	%r310, %r166, %r309;
	add.s32 	%r265, %r167, %r310;
	mov.b32 	%r263, 1;
	mov.b32 	%r288, 0;
	mov.b32 	%r290, -1;
	// begin inline asm
	{  .reg .s32 r0;  .reg .pred p;  shfl.sync.up.b32 r0|p, %r265, %r263, %r288, %r290;  @p add.s32 r0, r0, %r265;  mov.s32 %r261, r0;}
	// end inline asm
	mov.b32 	%r269, 2;
	// begin inline asm
	{  .reg .s32 r0;  .reg .pred p;  shfl.sync.up.b32 r0|p, %r261, %r269, %r288, %r290;  @p add.s32 r0, r0, %r261;  mov.s32 %r267, r0;}
	// end inline asm
	mov.b32 	%r275, 4;
	// begin inline asm
	{  .reg .s32 r0;  .reg .pred p;  shfl.sync.up.b32 r0|p, %r267, %r275, %r288, %r290;  @p add.s32 r0, r0, %r267;  mov.s32 %r273, r0;}
	// end inline asm
	mov.b32 	%r281, 8;
	// begin inline asm
	{  .reg .s32 r0;  .reg .pred p;  shfl.sync.up.b32 r0|p, %r273, %r281, %r288, %r290;  @p add.s32 r0, r0, %r273;  mov.s32 %r279, r0;}
	// end inline asm
	mov.b32 	%r287, 16;
	// begin inline asm
	{  .reg .s32 r0;  .reg .pred p;  shfl.sync.up.b32 r0|p, %r279, %r287, %r288, %r290;  @p add.s32 r0, r0, %r279;  mov.s32 %r285, r0;}
	// end inline asm
	setp.ne.s32 	%p27, %r257, 31;
	@%p27 bra 	$L__BB8_80;
	shl.b32 	%r311, %r143, 2;
	mov.u32 	%r312, _ZZN3cub18CUB_300001_SM_10006detail4scan16DeviceScanKernelINS2_10policy_hubIiiijN4cuda3std3__44plusIvEEE10Policy1000EN6thrust24THRUST_300001_SM_1000_NS10device_ptrIiEESF_NS0_13ScanTileStateIiLb1EEES9_NS1_10InputValueIiPiEEjiLb0EiEEvT0_T1_T2_iT3_T4_T5_E12temp_storage;
	add.s32 	%r313, %r312, %r311;
	st.shared.u32 	[%r313+16], %r285;
$L__BB8_80:
	sub.s32 	%r314, %r285, %r265;
	bar.sync 	0;
	ld.shared.v4.u32 	{%r315, %r316, %r317, %r318}, [_ZZN3cub18CUB_300001_SM_10006detail4scan16DeviceScanKernelINS2_10policy_hubIiiijN4cuda3std3__44plusIvEEE10Policy1000EN6thrust24THRUST_300001_SM_1000_NS10device_ptrIiEESF_NS0_13ScanTileStateIiLb1EEES9_NS1_10InputValueIiPiEEjiLb0EiEEvT0_T1_T2_iT3_T4_T5_E12temp_storage+16];
	add.s32 	%r319, %r316, %r315;
	setp.eq.s32 	%p28, %r143, 2;
	selp.b32 	%r320, %r319, %r315, %p28;
	add.s32 	%r321, %r319, %r317;
	setp.eq.s32 	%p29, %r143, 3;
	selp.b32 	%r322, %r321, %r320, %p29;
	add.s32 	%r323, %r321, %r318;
	setp.eq.s32 	%p30, %r143, 4;
	selp.b32 	%r324, %r323, %r322, %p30;
	ld.shared.v4.u32 	{%r325, %r326, %r327, %r328}, [_ZZN3cub18CUB_300001_SM_10006detail4scan16DeviceScanKernelINS2_10policy_hubIiiijN4cuda3std3__44plusIvEEE10Policy1000EN6thrust24THRUST_300001_SM_1000_NS10device_ptrIiEESF_NS0_13ScanTileStateIiLb1EEES9_NS1_10InputValueIiPiEEjiLb0EiEEvT0_T1_T2_iT3_T4_T5_E12temp_storage+32];
	add.s32 	%r329, %r323, %r325;
	setp.eq.s32 	%p31, %r143, 5;
	selp.b32 	%r330, %r329, %r324, %p31;
	add.s32 	%r331, %r329, %r326;
	setp.eq.s32 	%p32, %r143, 6;
	selp.b32 	%r332, %r331, %r330, %p32;
	add.s32 	%r333, %r331, %r327;
	setp.eq.s32 	%p33, %r143, 7;
	selp.b32 	%r334, %r333, %r332, %p33;
	add.s32 	%r335, %r333, %r328;
	setp.eq.s32 	%p34, %r143, 8;
	selp.b32 	%r336, %r335, %r334, %p34;
	ld.shared.v4.u32 	{%r337, %r338, %r339, %r340}, [_ZZN3cub18CUB_300001_SM_10006detail4scan16DeviceScanKernelINS2_10policy_hubIiiijN4cuda3std3__44plusIvEEE10Policy1000EN6thrust24THRUST_300001_SM_1000_NS10device_ptrIiEESF_NS0_13ScanTileStateIiLb1EEES9_NS1_10InputValueIiPiEEjiLb0EiEEvT0_T1_T2_iT3_T4_T5_E12temp_storage+48];
	add.s32 	%r341, %r335, %r337;
	setp.eq.s32 	%p35, %r143, 9;
	selp.b32 	%r342, %r341, %r336, %p35;
	add.s32 	%r343, %r341, %r338;
	setp.eq.s32 	%p36, %r143, 10;
	selp.b32 	%r344, %r343, %r342, %p36;
	add.s32 	%r345, %r343, %r339;
	setp.eq.s32 	%p37, %r143, 11;
	selp.b32 	%r346, %r345, %r344, %p37;
	add.s32 	%r173, %r345, %r340;
	setp.gt.u32 	%p38, %r85, 31;
	setp.lt.u32 	%p39, %r85, 32;
	setp.eq.s32 	%p40, %r257, 0;
	selp.b32 	%r347, 0, %r314, %p40;
	add.s32 	%r1048, %r346, %r347;
	selp.b32 	%r175, %r314, %r1048, %p39;
	@%p38 bra 	$L__BB8_96;
	setp.ne.s32 	%p41, %r85, 0;
	mul.wide.s32 	%rd21, %r998, 8;
	add.s64 	%rd11, %rd16, %rd21;
	@%p41 bra 	$L__BB8_83;
	st.shared.u32 	[_ZZN3cub18CUB_300001_SM_10006detail4scan16DeviceScanKernelINS2_10policy_hubIiiijN4cuda3std3__44plusIvEEE10Policy1000EN6thrust24THRUST_300001_SM_1000_NS10device_ptrIiEESF_NS0_13ScanTileStateIiLb1EEES9_NS1_10InputValueIiPiEEjiLb0EiEEvT0_T1_T2_iT3_T4_T5_E12temp_storage+12], %r173;
	add.s64 	%rd22, %rd11, 256;
	mov.b32 	%r348, 100;
	// begin inline asm
	st.relaxed.gpu.v2.u32 [%rd22], {%r348, %r173};
	// end inline asm
$L__BB8_83:
	not.b32 	%r354, %r85;
	add.s32 	%r1043, %r998, %r354;
	mov.b32 	%r350, 830;
	// begin inline asm
	nanosleep.u32 %r350;
	// end inline asm
	mul.wide.s32 	%rd24, %r1043, 8;
	add.s64 	%rd25, %rd16, %rd24;
	add.s64 	%rd23, %rd25, 256;
	// begin inline asm
	ld.relaxed.gpu.v2.u32 {%r1045, %r1037}, [%rd23];
	// end inline asm
	mov.b32 	%r1038, 952;
$L__BB8_84:
	setp.eq.s32 	%p42, %r1045, 99;
	mov.b32 	%r355, -1;
	vote.sync.any.pred 	%p43, %p42, %r355;
	not.pred 	%p44, %p43;
	@%p44 bra 	$L__BB8_86;
	mul.lo.s32 	%r458, %r998, 16807;
	and.b32  	%r998, %r458, 2147483647;
	add.s32 	%r459, %r1038, 1;
	rem.u32 	%r455, %r998, %r459;
	// begin inline asm
	nanosleep.u32 %r455;
	// end inline asm
	shr.u32 	%r1038, %r1038, 1;
	// begin inline asm
	ld.relaxed.gpu.v2.u32 {%r1045, %r1037}, [%rd23];
	// end inline asm
	bra.uni 	$L__BB8_84;
$L__BB8_86:
	setp.eq.s32 	%p45, %r1045, 101;
	mov.b32 	%r382, -1;
	vote.sync.ballot.b32 	%r384, %p45, %r382;
	// begin inline asm
	mov.u32 %r357, %lanemask_ge;
	// end inline asm
	and.b32  	%r385, %r384, %r357;
	or.b32  	%r386, %r385, -2147483648;
	add.s32 	%r387, %r386, -1;
	not.b32 	%r388, %r386;
	and.b32  	%r389, %r388, %r387;
	popc.b32 	%r361, %r389;
	mov.b32 	%r360, 1;
	// begin inline asm
	shfl.sync.down.b32 %r358, %r1037, %r360, %r361, %r382;
	// end inline asm
	setp.lt.s32 	%p47, %r257, %r361;
	selp.b32 	%r390, %r358, 0, %p47;
	add.s32 	%r364, %r390, %r1037;
	mov.b32 	%r365, 2;
	// begin inline asm
	shfl.sync.down.b32 %r363, %r364, %r365, %r361, %r382;
	// end inline asm
	add.s32 	%r391, %r257, 2;
	setp.gt.s32 	%p48, %r391, %r361;
	selp.b32 	%r392, 0, %r363, %p48;
	add.s32 	%r369, %r364, %r392;
	mov.b32 	%r370, 4;
	// begin inline asm
	shfl.sync.down.b32 %r368, %r369, %r370, %r361, %r382;
	// end inline asm
	add.s32 	%r393, %r257, 4;
	setp.gt.s32 	%p49, %r393, %r361;
	selp.b32 	%r394, 0, %r368, %p49;
	add.s32 	%r374, %r369, %r394;
	mov.b32 	%r375, 8;
	// begin inline asm
	shfl.sync.down.b32 %r373, %r374, %r375, %r361, %r382;
	// end inline asm
	add.s32 	%r395, %r257, 8;
	setp.gt.s32 	%p50, %r395, %r361;
	selp.b32 	%r396, 0, %r373, %p50;
	add.s32 	%r379, %r374, %r396;
	mov.b32 	%r380, 16;
	// begin inline asm
	shfl.sync.down.b32 %r378, %r379, %r380, %r361, %r382;
	// end inline asm
	add.s32 	%r397, %r257, 16;
	setp.gt.s32 	%p51, %r397, %r361;
	selp.b32 	%r398, 0, %r378, %p51;
	add.s32 	%r1041, %r379, %r398;
	add.s64 	%rd12, %rd16, 256;
	mov.b32 	%r1039, 952;
$L__BB8_87:
	setp.ne.s32 	%p52, %r1045, 101;
	mov.b32 	%r399, -1;
	vote.sync.all.pred 	%p53, %p52, %r399;
	not.pred 	%p54, %p53;
	@%p54 bra 	$L__BB8_92;
	shr.u32 	%r1039, %r1039, 1;
	mul.wide.s32 	%rd28, %r1043, 8;
	add.s64 	%rd29, %rd12, %rd28;
	add.s64 	%rd27, %rd29, -256;
	// begin inline asm
	ld.relaxed.gpu.v2.u32 {%r1045, %r1046}, [%rd27];
	// end inline asm
	mov.u32 	%r1047, %r1039;
$L__BB8_89:
	setp.eq.s32 	%p58, %r1045, 99;
	mov.b32 	%r407, -1;
	vote.sync.any.pred 	%p59, %p58, %r407;
	not.pred 	%p60, %p59;
	@%p60 bra 	$L__BB8_91;
	mul.lo.s32 	%r453, %r998, 16807;
	and.b32  	%r998, %r453, 2147483647;
	add.s32 	%r454, %r1047, 1;
	rem.u32 	%r450, %r998, %r454;
	// begin inline asm
	nanosleep.u32 %r450;
	// end inline asm
	shr.u32 	%r1047, %r1047, 1;
	// begin inline asm
	ld.relaxed.gpu.v2.u32 {%r1045, %r1046}, [%rd27];
	// end inline asm
	bra.uni 	$L__BB8_89;
$L__BB8_91:
	setp.eq.s32 	%p61, %r1045, 101;
	mov.b32 	%r433, -1;
	vote.sync.ballot.b32 	%r434, %p61, %r433;
	and.b32  	%r435, %r434, %r357;
	or.b32  	%r436, %r435, -2147483648;
	add.s32 	%r437, %r436, -1;
	not.b32 	%r438, %r436;
	and.b32  	%r439, %r438, %r437;
	popc.b32 	%r412, %r439;
	mov.b32 	%r411, 1;
	// begin inline asm
	shfl.sync.down.b32 %r409, %r1046, %r411, %r412, %r433;
	// end inline asm
	setp.lt.s32 	%p63, %r257, %r412;
	selp.b32 	%r440, %r409, 0, %p63;
	add.s32 	%r415, %r440, %r1046;
	mov.b32 	%r416, 2;
	// begin inline asm
	shfl.sync.down.b32 %r414, %r415, %r416, %r412, %r433;
	// end inline asm
	add.s32 	%r441, %r257, 2;
	setp.gt.s32 	%p64, %r441, %r412;
	selp.b32 	%r442, 0, %r414, %p64;
	add.s32 	%r420, %r415, %r442;
	mov.b32 	%r421, 4;
	// begin inline asm
	shfl.sync.down.b32 %r419, %r420, %r421, %r412, %r433;
	// end inline asm
	add.s32 	%r443, %r257, 4;
	setp.gt.s32 	%p65, %r443, %r412;
	selp.b32 	%r444, 0, %r419, %p65;
	add.s32 	%r425, %r420, %r444;
	mov.b32 	%r426, 8;
	// begin inline asm
	shfl.sync.down.b32 %r424, %r425, %r426, %r412, %r433;
	// end inline asm
	add.s32 	%r445, %r257, 8;
	setp.gt.s32 	%p66, %r445, %r412;
	selp.b32 	%r446, 0, %r424, %p66;
	add.s32 	%r430, %r425, %r446;
	mov.b32 	%r431, 16;
	// begin inline asm
	shfl.sync.down.b32 %r429, %r430, %r431, %r412, %r433;
	// end inline asm
	add.s32 	%r447, %r257, 16;
	setp.gt.s32 	%p67, %r447, %r412;
	selp.b32 	%r448, 0, %r429, %p67;
	add.s32 	%r449, %r448, %r1041;
	add.s32 	%r1041, %r449, %r430;
	add.s32 	%r1043, %r1043, -32;
	bra.uni 	$L__BB8_87;
$L__BB8_92:
	@%p41 bra 	$L__BB8_94;
	add.s32 	%r402, %r1041, %r173;
	add.s64 	%rd26, %rd11, 256;
	mov.b32 	%r401, 101;
	// begin inline asm
	st.relaxed.gpu.v2.u32 [%rd26], {%r401, %r402};
	// end inline asm
	st.shared.u32 	[_ZZN3cub18CUB_300001_SM_10006detail4scan16DeviceScanKernelINS2_10policy_hubIiiijN4cuda3std3__44plusIvEEE10Policy1000EN6thrust24THRUST_300001_SM_1000_NS10device_ptrIiEESF_NS0_13ScanTileStateIiLb1EEES9_NS1_10InputValueIiPiEEjiLb0EiEEvT0_T1_T2_iT3_T4_T5_E12temp_storage+4], %r1041;
	st.shared.u32 	[_ZZN3cub18CUB_300001_SM_10006detail4scan16DeviceScanKernelINS2_10policy_hubIiiijN4cuda3std3__44plusIvEEE10Policy1000EN6thrust24THRUST_300001_SM_1000_NS10device_ptrIiEESF_NS0_13ScanTileStateIiLb1EEES9_NS1_10InputValueIiPiEEjiLb0EiEEvT0_T1_T2_iT3_T4_T5_E12temp_storage+8], %r402;
$L__BB8_94:
	setp.ne.s32 	%p56, %r257, 0;
	mov.u32 	%r1048, %r175;
	@%p56 bra 	$L__BB8_96;
	st.shared.u32 	[_ZZN3cub18CUB_300001_SM_10006detail4scan16DeviceScanKernelINS2_10policy_hubIiiijN4cuda3std3__44plusIvEEE10Policy1000EN6thrust24THRUST_300001_SM_1000_NS10device_ptrIiEESF_NS0_13ScanTileStateIiLb1EEES9_NS1_10InputValueIiPiEEjiLb0EiEEvT0_T1_T2_iT3_T4_T5_E12temp_storage+76], %r1041;
	mov.u32 	%r1048, %r1041;
$L__BB8_96:
	bar.sync 	0;
	setp.eq.s32 	%p57, %r85, 0;
	ld.shared.u32 	%r403, [_ZZN3cub18CUB_300001_SM_10006detail4scan16DeviceScanKernelINS2_10policy_hubIiiijN4cuda3std3__44plusIvEEE10Policy1000EN6thrust24THRUST_300001_SM_1000_NS10device_ptrIiEESF_NS0_13ScanTileStateIiLb1EEES9_NS1_10InputValueIiPiEEjiLb0EiEEvT0_T1_T2_iT3_T4_T5_E12temp_storage+76];
	selp.b32 	%r404, 0, %r403, %p57;
	add.s32 	%r1049, %r404, %r1048;
$L__BB8_97:
	add.s32 	%r549, %r1049, %r146;
	add.s32 	%r550, %r147, %r549;
	add.s32 	%r551, %r148, %r550;
	add.s32 	%r552, %r149, %r551;
	add.s32 	%r553, %r150, %r552;
	add.s32 	%r554, %r151, %r553;
	add.s32 	%r555, %r152, %r554;
	add.s32 	%r556, %r153, %r555;
	add.s32 	%r557, %r154, %r556;
	add.s32 	%r558, %r155, %r557;
	add.s32 	%r559, %r156, %r558;
	add.s32 	%r560, %r157, %r559;
	add.s32 	%r561, %r158, %r560;
	add.s32 	%r562, %r159, %r561;
	add.s32 	%r563, %r160, %r562;
	add.s32 	%r564, %r161, %r563;
	add.s32 	%r565, %r162, %r564;
	add.s32 	%r566, %r163, %r565;
	add.s32 	%r567, %r164, %r566;
	add.s32 	%r568, %r165, %r567;
	add.s32 	%r569, %r166, %r568;
	bar.sync 	0;
	st.shared.v2.u32 	[%r145], {%r1049, %r549};
	st.shared.v2.u32 	[%r145+8], {%r550, %r551};
	st.shared.v2.u32 	[%r145+16], {%r552, %r553};
	st.shared.v2.u32 	[%r145+24], {%r554, %r555};
	st.shared.v2.u32 	[%r145+32], {%r556, %r557};
	st.shared.v2.u32 	[%r145+40], {%r558, %r559};
	st.shared.v2.u32 	[%r145+48], {%r560, %r561};
	st.shared.v2.u32 	[%r145+56], {%r562, %r563};
	st.shared.v2.u32 	[%r145+64], {%r564, %r565};
	st.shared.v2.u32 	[%r145+72], {%r566, %r567};
	st.shared.v2.u32 	[%r145+80], {%r568, %r569};
	bar.warp.sync 	-1;
	ld.shared.u32 	%r214, [%r144];
	ld.shared.u32 	%r215, [%r144+128];
	ld.shared.u32 	%r216, [%r144+256];
	ld.shared.u32 	%r217, [%r144+384];
	ld.shared.u32 	%r218, [%r144+512];
	ld.shared.u32 	%r219, [%r144+640];
	ld.shared.u32 	%r220, [%r144+768];
	ld.shared.u32 	%r221, [%r144+896];
	ld.shared.u32 	%r222, [%r144+1024];
	ld.shared.u32 	%r223, [%r144+1152];
	ld.shared.u32 	%r224, [%r144+1280];
	ld.shared.u32 	%r225, [%r144+1408];
	ld.shared.u32 	%r226, [%r144+1536];
	ld.shared.u32 	%r227, [%r144+1664];
	ld.shared.u32 	%r228, [%r144+1792];
	ld.shared.u32 	%r229, [%r144+1920];
	ld.shared.u32 	%r230, [%r144+2048];
	ld.shared.u32 	%r231, [%r144+2176];
	ld.shared.u32 	%r232, [%r144+2304];
	ld.shared.u32 	%r233, [%r144+2432];
	ld.shared.u32 	%r234, [%r144+2560];
	ld.shared.u32 	%r235, [%r144+2688];
	setp.ne.s32 	%p81, %r85, 0;
	@%p81 bra 	$L__BB8_99;
	st.volatile.shared.u32 	[_ZZN3cub18CUB_300001_SM_10006detail4scan16DeviceScanKernelINS2_10policy_hubIiiijN4cuda3std3__44plusIvEEE10Policy1000EN6thrust24THRUST_300001_SM_1000_NS10device_ptrIiEESF_NS0_13ScanTileStateIiLb1EEES9_NS1_10InputValueIiPiEEjiLb0EiEEvT0_T1_T2_iT3_T4_T5_E12temp_storage+33792], %r6;
$L__BB8_99:
	ld.param.u32 	%r996, [_ZN3cub18CUB_300001_SM_10006detail4scan16DeviceScanKernelINS2_10policy_hubIiiijN4cuda3std3__44plusIvEEE10Policy1000EN6thrust24THRUST_300001_SM_1000_NS10device_ptrIiEESF_NS0_13ScanTileStateIiLb1EEES9_NS1_10InputValueIiPiEEjiLb0EiEEvT0_T1_T2_iT3_T4_T5__param_3];
	bar.sync 	0;
	ld.volatile.shared.u32 	%r236, [_ZZN3cub18CUB_300001_SM_10006detail4scan16DeviceScanKernelINS2_10policy_hubIiiijN4cuda3std3__44plusIvEEE10Policy1000EN6thrust24THRUST_300001_SM_1000_NS10device_ptrIiEESF_NS0_13ScanTileStateIiLb1EEES9_NS1_10InputValueIiPiEEjiLb0EiEEvT0_T1_T2_iT3_T4_T5_E12temp_storage+33792];
	cvt.u64.u32 	%rd36, %r87;
	mov.u32 	%r570, %ctaid.x;
	add.s32 	%r571, %r996, %r570;
	mul.lo.s32 	%r572, %r571, 8448;
	cvt.u64.u32 	%rd37, %r572;
	add.s64 	%rd38, %rd36, %rd37;
	setp.ge.s32 	%p82, %r87, %r236;
	shl.b64 	%rd39, %rd38, 2;
	add.s64 	%rd13, %rd4, %rd39;
	@%p82 bra 	$L__BB8_101;
	st.global.u32 	[%rd13], %r214;
$L__BB8_101:
	setp.ge.s32 	%p83, %r90, %r236;
	@%p83 bra 	$L__BB8_103;
	st.global.u32 	[%rd13+128], %r215;
$L__BB8_103:
	setp.ge.s32 	%p84, %r93, %r236;
	@%p84 bra 	$L__BB8_105;
	st.global.u32 	[%rd13+256], %r216;
$L__BB8_105:
	setp.ge.s32 	%p85, %r96, %r236;
	@%p85 bra 	$L__BB8_107;
	st.global.u32 	[%rd13+384], %r217;
$L__BB8_107:
	mov.u32 	%r573, %tid.x;
	and.b32  	%r574, %r573, 992;
	mul.lo.s32 	%r575, %r574, 22;
	and.b32  	%r576, %r573, 31;
	or.b32  	%r577, %r575, %r576;
	add.s32 	%r578, %r577, 128;
	setp.ge.s32 	%p86, %r578, %r236;
	@%p86 bra 	$L__BB8_109;
	st.global.u32 	[%rd13+512], %r218;
$L__BB8_109:
	add.s32 	%r584, %r577, 160;
	setp.ge.s32 	%p87, %r584, %r236;
	@%p87 bra 	$L__BB8_111;
	st.global.u32 	[%rd13+640], %r219;
$L__BB8_111:
	add.s32 	%r590, %r577, 192;
	setp.ge.s32 	%p88, %r590, %r236;
	@%p88 bra 	$L__BB8_113;
	st.global.u32 	[%rd13+768], %r220;
$L__BB8_113:
	add.s32 	%r596, %r577, 224;
	setp.ge.s32 	%p89, %r596, %r236;
	@%p89 bra 	$L__BB8_115;
	st.global.u32 	[%rd13+896], %r221;
$L__BB8_115:
	add.s32 	%r602, %r577, 256;
	setp.ge.s32 	%p90, %r602, %r236;
	@%p90 bra 	$L__BB8_117;
	st.global.u32 	[%rd13+1024], %r222;
$L__BB8_117:
	add.s32 	%r608, %r577, 288;
	setp.ge.s32 	%p91, %r608, %r236;
	@%p91 bra 	$L__BB8_119;
	st.global.u32 	[%rd13+1152], %r223;
$L__BB8_119:
	setp.ge.s32 	%p92, %r111, %r236;
	@%p92 bra 	$L__BB8_121;
	st.global.u32 	[%rd13+1280], %r224;
$L__BB8_121:
	setp.ge.s32 	%p93, %r114, %r236;
	@%p93 bra 	$L__BB8_123;
	st.global.u32 	[%rd13+1408], %r225;
$L__BB8_123:
	setp.ge.s32 	%p94, %r117, %r236;
	@%p94 bra 	$L__BB8_125;
	st.global.u32 	[%rd13+1536], %r226;
$L__BB8_125:
	setp.ge.s32 	%p95, %r120, %r236;
	@%p95 bra 	$L__BB8_127;
	st.global.u32 	[%rd13+1664], %r227;
$L__BB8_127:
	add.s32 	%r614, %r577, 448;
	setp.ge.s32 	%p96, %r614, %r236;
	@%p96 bra 	$L__BB8_129;
	st.global.u32 	[%rd13+1792], %r228;
$L__BB8_129:
	add.s32 	%r620, %r577, 480;
	setp.ge.s32 	%p97, %r620, %r236;
	@%p97 bra 	$L__BB8_131;
	st.global.u32 	[%rd13+1920], %r229;
$L__BB8_131:
	add.s32 	%r626, %r577, 512;
	setp.ge.s32 	%p98, %r626, %r236;
	@%p98 bra 	$L__BB8_133;
	st.global.u32 	[%rd13+2048], %r230;
$L__BB8_133:
	setp.ge.s32 	%p99, %r129, %r236;
	@%p99 bra 	$L__BB8_135;
	st.global.u32 	[%rd13+2176], %r231;
$L__BB8_135:
	setp.ge.s32 	%p100, %r132, %r236;
	@%p100 bra 	$L__BB8_137;
	st.global.u32 	[%rd13+2304], %r232;
$L__BB8_137:
	add.s32 	%r632, %r577, 608;
	setp.ge.s32 	%p101, %r632, %r236;
	@%p101 bra 	$L__BB8_139;
	st.global.u32 	[%rd13+2432], %r233;
$L__BB8_139:
	add.s32 	%r638, %r577, 640;
	setp.ge.s32 	%p102, %r638, %r236;
	@%p102 bra 	$L__BB8_141;
	st.global.u32 	[%rd13+2560], %r234;
$L__BB8_141:
	setp.ge.s32 	%p103, %r139, %r236;
	@%p103 bra 	$L__BB8_143;
	st.global.u32 	[%rd13+2688], %r235;
$L__BB8_143:
	ret;

}
	// .globl	_ZN3cub18CUB_300001_SM_10006detail4scan16DeviceScanKernelINS2_10policy_hubIiiimN4cuda3std3__44plusIvEEE10Policy1000EN6thrust24THRUST_300001_SM_1000_NS10device_ptrIiEESF_NS0_13ScanTileStateIiLb1EEES9_NS1_10InputValueIiPiEEmiLb0EiEEvT0_T1_T2_iT3_T4_T5_
.visible .entry _ZN3cub18CUB_300001_SM_10006detail4scan16DeviceScanKernelINS2_10policy_hubIiiimN4cuda3std3__44plusIvEEE10Policy1000EN6thrust24THRUST_300001_SM_1000_NS10device_ptrIiEESF_NS0_13ScanTileStateIiLb1EEES9_NS1_10InputValueIiPiEEmiLb0EiEEvT0_T1_T2_iT3_T4_T5_(
	.param .align 8 .b8 _ZN3cub18CUB_300001_SM_10006detail4scan16DeviceScanKernelINS2_10policy_hubIiiimN4cuda3std3__44plusIvEEE10Policy1000EN6thrust24THRUST_300001_SM_1000_NS10device_ptrIiEESF_NS0_13ScanTileStateIiLb1EEES9_NS1_10InputValueIiPiEEmiLb0EiEEvT0_T1_T2_iT3_T4_T5__param_0[8],
	.param .align 8 .b8 _ZN3cub18CUB_300001_SM_10006detail4scan16DeviceScanKernelINS2_10policy_hubIiiimN4cuda3std3__44plusIvEEE10Policy1000EN6thrust24THRUST_300001_SM_1000_NS10device_ptrIiEESF_NS0_13ScanTileStateIiLb1EEES9_NS1_10InputValueIiPiEEmiLb0EiEEvT0_T1_T2_iT3_T4_T5__param_1[8],
	.param .align 8 .b8 _ZN3cub18CUB_300001_SM_10006detail4scan16DeviceScanKernelINS2_10policy_hubIiiimN4cuda3std3__44plusIvEEE10Policy1000EN6thrust24THRUST_300001_SM_1000_NS10device_ptrIiEESF_NS0_13ScanTileStateIiLb1EEES9_NS1_10InputValueIiPiEEmiLb0EiEEvT0_T1_T2_iT3_T4_T5__param_2[8],
	.param .u32 _ZN3cub18CUB_300001_SM_10006detail4scan16DeviceScanKernelINS2_10policy_hubIiiimN4cuda3std3__44plusIvEEE10Policy1000EN6thrust24THRUST_300001_SM_1000_NS10device_ptrIiEESF_NS0_13ScanTileStateIiLb1EEES9_NS1_10InputValueIiPiEEmiLb0EiEEvT0_T1_T2_iT3_T4_T5__param_3,
	.param .align 1 .b8 _ZN3cub18CUB_300001_SM_10006detail4scan16DeviceScanKernelINS2_10policy_hubIiiimN4cuda3std3__44plusIvEEE10Policy1000EN6thrust24THRUST_300001_SM_1000_NS10device_ptrIiEESF_NS0_13ScanTileStateIiLb1EEES9_NS1_10InputValueIiPiEEmiLb0EiEEvT0_T1_T2_iT3_T4_T5__param_4[1],
	.param .align 8 .b8 _ZN3cub18CUB_300001_SM_10006detail4scan16DeviceScanKernelINS2_10policy_hubIiiimN4cuda3std3__44plusIvEEE10Policy1000EN6thrust24THRUST_300001_SM_1000_NS10device_ptrIiEESF_NS0_13ScanTileStateIiLb1EEES9_NS1_10InputValueIiPiEEmiLb0EiEEvT0_T1_T2_iT3_T4_T5__param_5[16],
	.param .u64 _ZN3cub18CUB_300001_SM_10006detail4scan16DeviceScanKernelINS2_10policy_hubIiiimN4cuda3std3__44plusIvEEE10Policy1000EN6thrust24THRUST_300001_SM_1000_NS10device_ptrIiEESF_NS0_13ScanTileStateIiLb1EEES9_NS1_10InputValueIiPiEEmiLb0EiEEvT0_T1_T2_iT3_T4_T5__param_6
)
.maxntid 416
{
	.reg .pred 	%p<158>;
	.reg .b16 	%rs<3>;
	.reg .b32 	%r<1003>;
	.reg .b64 	%rd<59>;
	// demoted variable
	.shared .align 16 .b8 _ZZN3cub18CUB_300001_SM_10006detail4scan16DeviceScanKernelINS2_10policy_hubIiiimN4cuda3std3__44plusIvEEE10Policy1000EN6thrust24THRUST_300001_SM_1000_NS10device_ptrIiEESF_NS0_13ScanTileStateIiLb1EEES9_NS1_10InputValueIiPiEEmiLb0EiEEvT0_T1_T2_iT3_T4_T5_E12temp_storage[31632];
	ld.param.u32 	%r206, [_ZN3cub18CUB_300001_SM_10006detail4scan16DeviceScanKernelINS2_10policy_hubIiiimN4cuda3std3__44plusIvEEE10Policy1000EN6thrust24THRUST_300001_SM_1000_NS10device_ptrIiEESF_NS0_13ScanTileStateIiLb1EEES9_NS1_10InputValueIiPiEEmiLb0EiEEvT0_T1_T2_iT3_T4_T5__param_5];
	bfe.u32 	%r207, %r206, 0, 8;
	cvt.u16.u32 	%rs1, %r207;
	and.b16  	%rs2, %rs1, 255;
	ld.param.u64 	%rd18, [_ZN3cub18CUB_300001_SM_10006detail4scan16DeviceScanKernelINS2_10policy_hubIiiimN4cuda3std3__44plusIvEEE10Policy1000EN6thrust24THRUST_300001_SM_1000_NS10device_ptrIiEESF_NS0_13ScanTileStateIiLb1EEES9_NS1_10InputValueIiPiEEmiLb0EiEEvT0_T1_T2_iT3_T4_T5__param_2];
	ld.param.u64 	%rd17, [_ZN3cub18CUB_300001_SM_10006detail4scan16DeviceScanKernelINS2_10policy_hubIiiimN4cuda3std3__44plusIvEEE10Policy1000EN6thrust24THRUST_300001_SM_1000_NS10device_ptrIiEESF_NS0_13ScanTileStateIiLb1EEES9_NS1_10InputValueIiPiEEmiLb0EiEEvT0_T1_T2_iT3_T4_T5__param_1];
	ld.param.u64 	%rd16, [_ZN3cub18CUB_300001_SM_10006detail4scan16DeviceScanKernelINS2_10policy_hubIiiimN4cuda3std3__44plusIvEEE10Policy1000EN6thrust24THRUST_300001_SM_1000_NS10device_ptrIiEESF_NS0_13ScanTileStateIiLb1EEES9_NS1_10InputValueIiPiEEmiLb0EiEEvT0_T1_T2_iT3_T4_T5__param_0];
	ld.param.u64 	%rd1, [_ZN3cub18CUB_300001_SM_10006detail4scan16DeviceScanKernelINS2_10policy_hubIiiimN4cuda3std3__44plusIvEEE10Policy1000EN6thrust24THRUST_300001_SM_1000_NS10device_ptrIiEESF_NS0_13ScanTileStateIiLb1EEES9_NS1_10InputValueIiPiEEmiLb0EiEEvT0_T1_T2_iT3_T4_T5__param_5+8];
	ld.param.u32 	%r205, [_ZN3cub18CUB_300001_SM_10006detail4scan16DeviceScanKernelINS2_10policy_hubIiiimN4cuda3std3__44plusIvEEE10Policy1000EN6thrust24THRUST_300001_SM_1000_NS10device_ptrIiEESF_NS0_13ScanTileStateIiLb1EEES9_NS1_10InputValueIiPiEEmiLb0EiEEvT0_T1_T2_iT3_T4_T5__param_3];
	ld.param.u64 	%rd19, [_ZN3cub18CUB_300001_SM_10006detail4scan16DeviceScanKernelINS2_10policy_hubIiiimN4cuda3std3__44plusIvEEE10Policy1000EN6thrust24THRUST_300001_SM_1000_NS10device_ptrIiEESF_NS0_13ScanTileStateIiLb1EEES9_NS1_10InputValueIiPiEEmiLb0EiEEvT0_T1_T2_iT3_T4_T5__param_6];
	setp.eq.s16 	%p1, %rs2, 0;
	@%p1 bra 	$L__BB9_2;
	cvta.to.global.u64 	%rd20, %rd1;
	ld.global.u32 	%r959, [%rd20];
	bra.uni 	$L__BB9_3;
$L__BB9_2:
	cvt.u32.u64 	%r959, %rd1;
$L__BB9_3:
	cvta.to.global.u64 	%rd3, %rd16;
	cvta.to.global.u64 	%rd4, %rd17;
	mov.u32 	%r208, %ctaid.x;
	add.s32 	%r4, %r205, %r208;
	mul.wide.s32 	%rd5, %r4, 7904;
	sub.s64 	%rd6, %rd19, %rd5;
	setp.lt.u64 	%p2, %rd6, 7905;
	@%p2 bra 	$L__BB9_29;
	mov.u32 	%r5, %tid.x;
	and.b32  	%r617, %r5, 31;
	and.b32  	%r618, %r5, 992;
	mul.lo.s32 	%r619, %r618, 19;
	or.b32  	%r620, %r619, %r617;
	cvt.u64.u32 	%rd42, %r620;
	add.s64 	%rd7, %rd5, %rd42;
	shl.b64 	%rd43, %rd7, 2;
	add.s64 	%rd44, %rd3, %rd43;
	ld.global.u32 	%r621, [%rd44];
	ld.global.u32 	%r622, [%rd44+128];
	ld.global.u32 	%r623, [%rd44+256];
	ld.global.u32 	%r624, [%rd44+384];
	ld.global.u32 	%r625, [%rd44+512];
	ld.global.u32 	%r626, [%rd44+640];
	ld.global.u32 	%r627, [%rd44+768];
	ld.global.u32 	%r628, [%rd44+896];
	ld.global.u32 	%r629, [%rd44+1024];
	ld.global.u32 	%r630, [%rd44+1152];
	ld.global.u32 	%r631, [%rd44+1280];
	ld.global.u32 	%r632, [%rd44+1408];
	ld.global.u32 	%r633, [%rd44+1536];
	ld.global.u32 	%r634, [%rd44+1664];
	ld.global.u32 	%r635, [%rd44+1792];
	ld.global.u32 	%r636, [%rd44+1920];
	ld.global.u32 	%r637, [%rd44+2048];
	ld.global.u32 	%r638, [%rd44+2176];
	ld.global.u32 	%r639, [%rd44+2304];
	// begin inline asm
	mov.u32 %r616, %laneid;
	// end inline asm
	shr.u32 	%r7, %r5, 5;
	mad.lo.s32 	%r640, %r7, 608, %r616;
	shl.b32 	%r641, %r640, 2;
	mov.u32 	%r642, _ZZN3cub18CUB_300001_SM_10006detail4scan16DeviceScanKernelINS2_10policy_hubIiiimN4cuda3std3__44plusIvEEE10Policy1000EN6thrust24THRUST_300001_SM_1000_NS10device_ptrIiEESF_NS0_13ScanTileStateIiLb1EEES9_NS1_10InputValueIiPiEEmiLb0EiEEvT0_T1_T2_iT3_T4_T5_E12temp_storage;
	add.s32 	%r8, %r642, %r641;
	st.shared.u32 	[%r8], %r621;
	st.shared.u32 	[%r8+128], %r622;
	st.shared.u32 	[%r8+256], %r623;
	st.shared.u32 	[%r8+384], %r624;
	st.shared.u32 	[%r8+512], %r625;
	st.shared.u32 	[%r8+640], %r626;
	st.shared.u32 	[%r8+768], %r627;
	st.shared.u32 	[%r8+896], %r628;
	st.shared.u32 	[%r8+1024], %r629;
	st.shared.u32 	[%r8+1152], %r630;
	st.shared.u32 	[%r8+1280], %r631;
	st.shared.u32 	[%r8+1408], %r632;
	st.shared.u32 	[%r8+1536], %r633;
	st.shared.u32 	[%r8+1664], %r634;
	st.shared.u32 	[%r8+1792], %r635;
	st.shared.u32 	[%r8+1920], %r636;
	st.shared.u32 	[%r8+2048], %r637;
	st.shared.u32 	[%r8+2176], %r638;
	st.shared.u32 	[%r8+2304], %r639;
	bar.warp.sync 	-1;
	mad.lo.s32 	%r9, %r616, 72, %r8;
	ld.shared.u32 	%r10, [%r9];
	ld.shared.u32 	%r11, [%r9+4];
	ld.shared.u32 	%r12, [%r9+8];
	ld.shared.u32 	%r13, [%r9+12];
	ld.shared.u32 	%r14, [%r9+16];
	ld.shared.u32 	%r15, [%r9+20];
	ld.shared.u32 	%r16, [%r9+24];
	ld.shared.u32 	%r17, [%r9+28];
	ld.shared.u32 	%r18, [%r9+32];
	ld.shared.u32 	%r19, [%r9+36];
	ld.shared.u32 	%r20, [%r9+40];
	ld.shared.u32 	%r21, [%r9+44];
	ld.shared.u32 	%r22, [%r9+48];
	ld.shared.u32 	%r23, [%r9+52];
	ld.shared.u32 	%r24, [%r9+56];
	ld.shared.u32 	%r25, [%r9+60];
	ld.shared.u32 	%r26, [%r9+64];
	ld.shared.u32 	%r27, [%r9+68];
	ld.shared.u32 	%r28, [%r9+72];
	bar.sync 	0;
	setp.ne.s32 	%p100, %r4, 0;
	@%p100 bra 	$L__BB9_9;
	add.s32 	%r860, %r11, %r10;
	add.s32 	%r861, %r12, %r860;
	add.s32 	%r862, %r13, %r861;
	add.s32 	%r863, %r14, %r862;
	add.s32 	%r864, %r15, %r863;
	add.s32 	%r865, %r16, %r864;
	add.s32 	%r866, %r17, %r865;
	add.s32 	%r867, %r18, %r866;
	add.s32 	%r868, %r19, %r867;
	add.s32 	%r869, %r20, %r868;
	add.s32 	%r870, %r21, %r869;
	add.s32 	%r871, %r22, %r870;
	add.s32 	%r872, %r23, %r871;
	add.s32 	%r873, %r24, %r872;
	add.s32 	%r874, %r25, %r873;
	add.s32 	%r875, %r26, %r874;
	add.s32 	%r876, %r27, %r875;
	add.s32 	%r834, %r28, %r876;
	mov.b32 	%r832, 1;
	mov.b32 	%r857, 0;
	mov.b32 	%r859, -1;
	// begin inline asm
	{  .reg .s32 r0;  .reg .pred p;  shfl.sync.up.b32 r0|p, %r834, %r832, %r857, %r859;  @p add.s32 r0, r0, %r834;  mov.s32 %r830, r0;}
	// end inline asm
	mov.b32 	%r838, 2;
	// begin inline asm
	{  .reg .s32 r0;  .reg .pred p;  shfl.sync.up.b32 r0|p, %r830, %r838, %r857, %r859;  @p add.s32 r0, r0, %r830;  mov.s32 %r836, r0;}
	// end inline asm
	mov.b32 	%r844, 4;
	// begin inline asm
	{  .reg .s32 r0;  .reg .pred p;  shfl.sync.up.b32 r0|p, %r836, %r844, %r857, %r859;  @p add.s32 r0, r0, %r836;  mov.s32 %r842, r0;}
	// end inline asm
	mov.b32 	%r850, 8;
	// begin inline asm
	{  .reg .s32 r0;  .reg .pred p;  shfl.sync.up.b32 r0|p, %r842, %r850, %r857, %r859;  @p add.s32 r0, r0, %r842;  mov.s32 %r848, r0;}
	// end inline asm
	mov.b32 	%r856, 16;
	// begin inline asm
	{  .reg .s32 r0;  .reg .pred p;  shfl.sync.up.b32 r0|p, %r848, %r856, %r857, %r859;  @p add.s32 r0, r0, %r848;  mov.s32 %r854, r0;}
	// end inline asm
	setp.ne.s32 	%p143, %r616, 31;
	@%p143 bra 	$L__BB9_7;
	shl.b32 	%r877, %r7, 2;
	mov.u32 	%r878, _ZZN3cub18CUB_300001_SM_10006detail4scan16DeviceScanKernelINS2_10policy_hubIiiimN4cuda3std3__44plusIvEEE10Policy1000EN6thrust24THRUST_300001_SM_1000_NS10device_ptrIiEESF_NS0_13ScanTileStateIiLb1EEES9_NS1_10InputValueIiPiEEmiLb0EiEEvT0_T1_T2_iT3_T4_T5_E12temp_storage;
	add.s32 	%r879, %r878, %r877;
	st.shared.u32 	[%r879+16], %r854;
$L__BB9_7:
	bar.sync 	0;
	ld.shared.v4.u32 	{%r880, %r881, %r882, %r883}, [_ZZN3cub18CUB_300001_SM_10006detail4scan16DeviceScanKernelINS2_10policy_hubIiiimN4cuda3std3__44plusIvEEE10Policy1000EN6thrust24THRUST_300001_SM_1000_NS10device_ptrIiEESF_NS0_13ScanTileStateIiLb1EEES9_NS1_10InputValueIiPiEEmiLb0EiEEvT0_T1_T2_iT3_T4_T5_E12temp_storage+16];
	add.s32 	%r884, %r881, %r880;
	setp.eq.s32 	%p144, %r7, 2;
	selp.b32 	%r885, %r884, %r880, %p144;
	add.s32 	%r886, %r884, %r882;
	setp.eq.s32 	%p145, %r7, 3;
	selp.b32 	%r887, %r886, %r885, %p145;
	add.s32 	%r888, %r886, %r883;
	setp.eq.s32 	%p146, %r7, 4;
	selp.b32 	%r889, %r888, %r887, %p146;
	ld.shared.v4.u32 	{%r890, %r891, %r892, %r893}, [_ZZN3cub18CUB_300001_SM_10006detail4scan16DeviceScanKernelINS2_10policy_hubIiiimN4cuda3std3__44plusIvEEE10Policy1000EN6thrust24THRUST_300001_SM_1000_NS10device_ptrIiEESF_NS0_13ScanTileStateIiLb1EEES9_NS1_10InputValueIiPiEEmiLb0EiEEvT0_T1_T2_iT3_T4_T5_E12temp_storage+32];
	add.s32 	%r894, %r888, %r890;
	setp.eq.s32 	%p147, %r7, 5;
	selp.b32 	%r895, %r894, %r889, %p147;
	add.s32 	%r896, %r894, %r891;
	setp.eq.s32 	%p148, %r7, 6;
	selp.b32 	%r897, %r896, %r895, %p148;
	add.s32 	%r898, %r896, %r892;
	setp.eq.s32 	%p149, %r7, 7;
	selp.b32 	%r899, %r898, %r897, %p149;
	add.s32 	%r900, %r898, %r893;
	setp.eq.s32 	%p150, %r7, 8;
	selp.b32 	%r901, %r900, %r899, %p150;
	ld.shared.v4.u32 	{%r902, %r903, %r904, %r905}, [_ZZN3cub18CUB_300001_SM_10006detail4scan16DeviceScanKernelINS2_10policy_hubIiiimN4cuda3std3__44plusIvEEE10Policy1000EN6thrust24THRUST_300001_SM_1000_NS10device_ptrIiEESF_NS0_13ScanTileStateIiLb1EEES9_NS1_10InputValueIiPiEEmiLb0EiEEvT0_T1_T2_iT3_T4_T5_E12temp_storage+48];
	add.s32 	%r906, %r900, %r902;
	setp.eq.s32 	%p151, %r7, 9;
	selp.b32 	%r907, %r906, %r901, %p151;
	add.s32 	%r908, %r906, %r903;
	setp.eq.s32 	%p152, %r7, 10;
	selp.b32 	%r909, %r908, %r907, %p152;
	add.s32 	%r910, %r908, %r904;
	setp.eq.s32 	%p153, %r7, 11;
	selp.b32 	%r911, %r910, %r909, %p153;
	add.s32 	%r912, %r910, %r905;
	setp.eq.s32 	%p154, %r7, 12;
	selp.b32 	%r913, %r912, %r911, %p154;
	ld.shared.u32 	%r914, [_ZZN3cub18CUB_300001_SM_10006detail4scan16DeviceScanKernelINS2_10policy_hubIiiimN4cuda3std3__44plusIvEEE10Policy1000EN6thrust24THRUST_300001_SM_1000_NS10device_ptrIiEESF_NS0_13ScanTileStateIiLb1EEES9_NS1_10InputValueIiPiEEmiLb0EiEEvT0_T1_T2_iT3_T4_T5_E12temp_storage+64];
	setp.lt.u32 	%p155, %r5, 32;
	selp.b32 	%r915, 0, %r913, %p155;
	setp.eq.s32 	%p156, %r616, 0;
	sub.s32 	%r916, %r854, %r834;
	selp.b32 	%r917, 0, %r916, %p156;
	add.s32 	%r918, %r917, %r959;
	add.s32 	%r971, %r918, %r915;
	add.s32 	%r919, %r914, %r959;
	add.s32 	%r32, %r919, %r912;
	setp.ne.s32 	%p157, %r5, 0;
	@%p157 bra 	$L__BB9_28;
	add.s64 	%rd56, %rd18, 256;
	mov.b32 	%r920, 101;
	// begin inline asm
	st.relaxed.gpu.v2.u32 [%rd56], {%r920, %r32};
	// end inline asm
	bra.uni 	$L__BB9_28;
$L__BB9_9:
	add.s32 	%r673, %r11, %r10;
	add.s32 	%r674, %r12, %r673;
	add.s32 	%r675, %r13, %r674;
	add.s32 	%r676, %r14, %r675;
	add.s32 	%r677, %r15, %r676;
	add.s32 	%r678, %r16, %r677;
	add.s32 	%r679, %r17, %r678;
	add.s32 	%r680, %r18, %r679;
	add.s32 	%r681, %r19, %r680;
	add.s32 	%r682, %r20, %r681;
	add.s32 	%r683, %r21, %r682;
	add.s32 	%r684, %r22, %r683;
	add.s32 	%r685, %r23, %r684;
	add.s32 	%r686, %r24, %r685;
	add.s32 	%r687, %r25, %r686;
	add.s32 	%r688, %r26, %r687;
	add.s32 	%r689, %r27, %r688;
	add.s32 	%r647, %r28, %r689;
	mov.b32 	%r645, 1;
	mov.b32 	%r670, 0;
	mov.b32 	%r672, -1;
	// begin inline asm
	{  .reg .s32 r0;  .reg .pred p;  shfl.sync.up.b32 r0|p, %r647, %r645, %r670, %r672;  @p add.s32 r0, r0, %r647;  mov.s32 %r643, r0;}
	// end inline asm
	mov.b32 	%r651, 2;
	// begin inline asm
	{  .reg .s32 r0;  .reg .pred p;  shfl.sync.up.b32 r0|p, %r643, %r651, %r670, %r672;  @p add.s32 r0, r0, %r643;  mov.s32 %r649, r0;}
	// end inline asm
	mov.b32 	%r657, 4;
	// begin inline asm
	{  .reg .s32 r0;  .reg .pred p;  shfl.sync.up.b32 r0|p, %r649, %r657, %r670, %r672;  @p add.s32 r0, r0, %r649;  mov.s32 %r655, r0;}
	// end inline asm
	mov.b32 	%r663, 8;
	// begin inline asm
	{  .reg .s32 r0;  .reg .pred p;  shfl.sync.up.b32 r0|p, %r655, %r663, %r670, %r672;  @p add.s32 r0, r0, %r655;  mov.s32 %r661, r0;}
	// end inline asm
	mov.b32 	%r669, 16;
	// begin inline asm
	{  .reg .s32 r0;  .reg .pred p;  shfl.sync.up.b32 r0|p, %r661, %r669, %r670, %r672;  @p add.s32 r0, r0, %r661;  mov.s32 %r667, r0;}
	// end inline asm
	setp.ne.s32 	%p101, %r616, 31;
	@%p101 bra 	$L__BB9_11;
	shl.b32 	%r690, %r7, 2;
	mov.u32 	%r691, _ZZN3cub18CUB_300001_SM_10006detail4scan16DeviceScanKernelINS2_10policy_hubIiiimN4cuda3std3__44plusIvEEE10Policy1000EN6thrust24THRUST_300001_SM_1000_NS10device_ptrIiEESF_NS0_13ScanTileStateIiLb1EEES9_NS1_10InputValueIiPiEEmiLb0EiEEvT0_T1_T2_iT3_T4_T5_E12temp_storage;
	add.s32 	%r692, %r691, %r690;
	st.shared.u32 	[%r692+16], %r667;
$L__BB9_11:
	sub.s32 	%r693, %r667, %r647;
	bar.sync 	0;
	ld.shared.v4.u32 	{%r694, %r695, %r696, %r697}, [_ZZN3cub18CUB_300001_SM_10006detail4scan16DeviceScanKernelINS2_10policy_hubIiiimN4cuda3std3__44plusIvEEE10Policy1000EN6thrust24THRUST_300001_SM_1000_NS10device_ptrIiEESF_NS0_13ScanTileStateIiLb1EEES9_NS1_10InputValueIiPiEEmiLb0EiEEvT0_T1_T2_iT3_T4_T5_E12temp_storage+16];
	add.s32 	%r698, %r695, %r694;
	setp.eq.s32 	%p102, %r7, 2;
	selp.b32 	%r699, %r698, %r694, %p102;
	add.s32 	%r700, %r698, %r696;
	setp.eq.s32 	%p103, %r7, 3;
	selp.b32 	%r701, %r700, %r699, %p103;
	add.s32 	%r702, %r700, %r697;
	setp.eq.s32 	%p104, %r7, 4;
	selp.b32 	%r703, %r702, %r701, %p104;
	ld.shared.v4.u32 	{%r704, %r705, %r706, %r707}, [_ZZN3cub18CUB_300001_SM_10006detail4scan16DeviceScanKernelINS2_10policy_hubIiiimN4cuda3std3__44plusIvEEE10Policy1000EN6thrust24THRUST_300001_SM_1000_NS10device_ptrIiEESF_NS0_13ScanTileStateIiLb1EEES9_NS1_10InputValueIiPiEEmiLb0EiEEvT0_T1_T2_iT3_T4_T5_E12temp_storage+32];
	add.s32 	%r708, %r702, %r704;
	setp.eq.s32 	%p105, %r7, 5;
	selp.b32 	%r709, %r708, %r703, %p105;
	add.s32 	%r710, %r708, %r705;
	setp.eq.s32 	%p106, %r7, 6;
	selp.b32 	%r711, %r710, %r709, %p106;
	add.s32 	%r712, %r710, %r706;
	setp.eq.s32 	%p107, %r7, 7;
	selp.b32 	%r713, %r712, %r711, %p107;
	add.s32 	%r714, %r712, %r707;
	setp.eq.s32 	%p108, %r7, 8;
	selp.b32 	%r715, %r714, %r713, %p108;
	ld.shared.v4.u32 	{%r716, %r717, %r718, %r719}, [_ZZN3cub18CUB_300001_SM_10006detail4scan16DeviceScanKernelINS2_10policy_hubIiiimN4cuda3std3__44plusIvEEE10Policy1000EN6thrust24THRUST_300001_SM_1000_NS10device_ptrIiEESF_NS0_13ScanTileStateIiLb1EEES9_NS1_10InputValueIiPiEEmiLb0EiEEvT0_T1_T2_iT3_T4_T5_E12temp_storage+48];
	add.s32 	%r720, %r714, %r716;
	setp.eq.s32 	%p109, %r7, 9;
	selp.b32 	%r721, %r720, %r715, %p109;
	add.s32 	%r722, %r720, %r717;
	setp.eq.s32 	%p110, %r7, 10;
	selp.b32 	%r723, %r722, %r721, %p110;
	add.s32 	%r724, %r722, %r718;
	setp.eq.s32 	%p111, %r7, 11;
	selp.b32 	%r725, %r724, %r723, %p111;
	add.s32 	%r726, %r724, %r719;
	setp.eq.s32 	%p112, %r7, 12;
	selp.b32 	%r727, %r726, %r725, %p112;
	ld.shared.u32 	%r728, [_ZZN3cub18CUB_300001_SM_10006detail4scan16DeviceScanKernelINS2_10policy_hubIiiimN4cuda3std3__44plusIvEEE10Policy1000EN6thrust24THRUST_300001_SM_1000_NS10device_ptrIiEESF_NS0_13ScanTileStateIiLb1EEES9_NS1_10InputValueIiPiEEmiLb0EiEEvT0_T1_T2_iT3_T4_T5_E12temp_storage+64];
	add.s32 	%r35, %r726, %r728;
	setp.gt.u32 	%p113, %r5, 31;
	setp.lt.u32 	%p114, %r5, 32;
	setp.eq.s32 	%p115, %r616, 0;
	selp.b32 	%r729, 0, %r693, %p115;
	add.s32 	%r970, %r727, %r729;
	selp.b32 	%r37, %r693, %r970, %p114;
	@%p113 bra 	$L__BB9_27;
	setp.ne.s32 	%p116, %r5, 0;
	mul.wide.s32 	%rd45, %r4, 8;
	add.s64 	%rd8, %rd18, %rd45;
	@%p116 bra 	$L__BB9_14;
	st.shared.u32 	[_ZZN3cub18CUB_300001_SM_10006detail4scan16DeviceScanKernelINS2_10policy_hubIiiimN4cuda3std3__44plusIvEEE10Policy1000EN6thrust24THRUST_300001_SM_1000_NS10device_ptrIiEESF_NS0_13ScanTileStateIiLb1EEES9_NS1_10InputValueIiPiEEmiLb0EiEEvT0_T1_T2_iT3_T4_T5_E12temp_storage+12], %r35;
	add.s64 	%rd46, %rd8, 256;
	mov.b32 	%r730, 100;
	// begin inline asm
	st.relaxed.gpu.v2.u32 [%rd46], {%r730, %r35};
	// end inline asm
$L__BB9_14:
	not.b32 	%r736, %r5;
	add.s32 	%r966, %r4, %r736;
	mov.b32 	%r732, 550;
	// begin inline asm
	nanosleep.u32 %r732;
	// end inline asm
	mul.wide.s32 	%rd48, %r966, 8;
	add.s64 	%rd49, %rd18, %rd48;
	add.s64 	%rd47, %rd49, 256;
	// begin inline asm
	ld.relaxed.gpu.v2.u32 {%r967, %r961}, [%rd47];
	// end inline asm
	mov.b32 	%r962, 478;
$L__BB9_15:
	setp.eq.s32 	%p117, %r967, 99;
	mov.b32 	%r737, -1;
	vote.sync.any.pred 	%p118, %p117, %r737;
	not.pred 	%p119, %p118;
	@%p119 bra 	$L__BB9_17;
	// begin inline asm
	nanosleep.u32 %r962;
	// end inline asm
	shr.u32 	%r962, %r962, 1;
	// begin inline asm
	ld.relaxed.gpu.v2.u32 {%r967, %r961}, [%rd47];
	// end inline asm
	bra.uni 	$L__BB9_15;
$L__BB9_17:
	setp.eq.s32 	%p120, %r967, 101;
	mov.b32 	%r764, -1;
	vote.sync.ballot.b32 	%r766, %p120, %r764;
	// begin inline asm
	mov.u32 %r739, %lanemask_ge;
	// end inline asm
	and.b32  	%r767, %r766, %r739;
	or.b32  	%r768, %r767, -2147483648;
	add.s32 	%r769, %r768, -1;
	not.b32 	%r770, %r768;
	and.b32  	%r771, %r770, %r769;
	popc.b32 	%r743, %r771;
	mov.b32 	%r742, 1;
	// begin inline asm
	shfl.sync.down.b32 %r740, %r961, %r742, %r743, %r764;
	// end inline asm
	setp.lt.s32 	%p122, %r616, %r743;
	selp.b32 	%r772, %r740, 0, %p122;
	add.s32 	%r746, %r772, %r961;
	mov.b32 	%r747, 2;
	// begin inline asm
	shfl.sync.down.b32 %r745, %r746, %r747, %r743, %r764;
	// end inline asm
	add.s32 	%r50, %r616, 2;
	setp.gt.s32 	%p123, %r50, %r743;
	selp.b32 	%r773, 0, %r745, %p123;
	add.s32 	%r751, %r746, %r773;
	mov.b32 	%r752, 4;
	// begin inline asm
	shfl.sync.down.b32 %r750, %r751, %r752, %r743, %r764;
	// end inline asm
	add.s32 	%r51, %r616, 4;
	setp.gt.s32 	%p124, %r51, %r743;
	selp.b32 	%r774, 0, %r750, %p124;
	add.s32 	%r756, %r751, %r774;
	mov.b32 	%r757, 8;
	// begin inline asm
	shfl.sync.down.b32 %r755, %r756, %r757, %r743, %r764;
	// end inline asm
	add.s32 	%r52, %r616, 8;
	setp.gt.s32 	%p125, %r52, %r743;
	selp.b32 	%r775, 0, %r755, %p125;
	add.s32 	%r761, %r756, %r775;
	mov.b32 	%r762, 16;
	// begin inline asm
	shfl.sync.down.b32 %r760, %r761, %r762, %r743, %r764;
	// end inline asm
	add.s32 	%r53, %r616, 16;
	setp.gt.s32 	%p126, %r53, %r743;
	selp.b32 	%r776, 0, %r760, %p126;
	add.s32 	%r965, %r761, %r776;
	add.s64 	%rd10, %rd18, 256;
	mov.b32 	%r963, 478;
$L__BB9_18:
	setp.ne.s32 	%p127, %r967, 101;
	mov.b32 	%r777, -1;
	vote.sync.all.pred 	%p128, %p127, %r777;
	not.pred 	%p129, %p128;
	@%p129 bra 	$L__BB9_23;
	shr.u32 	%r963, %r963, 1;
	mul.wide.s32 	%rd52, %r966, 8;
	add.s64 	%rd53, %rd10, %rd52;
	add.s64 	%rd51, %rd53, -256;
	// begin inline asm
	ld.relaxed.gpu.v2.u32 {%r967, %r968}, [%rd51];
	// end inline asm
	mov.u32 	%r969, %r963;
$L__BB9_20:
	setp.eq.s32 	%p133, %r967, 99;
	mov.b32 	%r785, -1;
	vote.sync.any.pred 	%p134, %p133, %r785;
	not.pred 	%p135, %p134;
	@%p135 bra 	$L__BB9_22;
	// begin inline asm
	nanosleep.u32 %r969;
	// end inline asm
	shr.u32 	%r969, %r969, 1;
	// begin inline asm
	ld.relaxed.gpu.v2.u32 {%r967, %r968}, [%rd51];
	// end inline asm
	bra.uni 	$L__BB9_20;
$L__BB9_22:
	setp.eq.s32 	%p136, %r967, 101;
	mov.b32 	%r811, -1;
	vote.sync.ballot.b32 	%r812, %p136, %r811;
	and.b32  	%r813, %r812, %r739;
	or.b32  	%r814, %r813, -2147483648;
	add.s32 	%r815, %r814, -1;
	not.b32 	%r816, %r814;
	and.b32  	%r817, %r816, %r815;
	popc.b32 	%r790, %r817;
	mov.b32 	%r789, 1;
	// begin inline asm
	shfl.sync.down.b32 %r787, %r968, %r789, %r790, %r811;
	// end inline asm
	setp.lt.s32 	%p138, %r616, %r790;
	selp.b32 	%r818, %r787, 0, %p138;
	add.s32 	%r793, %r818, %r968;
	mov.b32 	%r794, 2;
	// begin inline asm
	shfl.sync.down.b32 %r792, %r793, %r794, %r790, %r811;
	// end inline asm
	setp.gt.s32 	%p139, %r50, %r790;
	selp.b32 	%r819, 0, %r792, %p139;
	add.s32 	%r798, %r793, %r819;
	mov.b32 	%r799, 4;
	// begin inline asm
	shfl.sync.down.b32 %r797, %r798, %r799, %r790, %r811;
	// end inline asm
	setp.gt.s32 	%p140, %r51, %r790;
	selp.b32 	%r820, 0, %r797, %p140;
	add.s32 	%r803, %r798, %r820;
	mov.b32 	%r804, 8;
	// begin inline asm
	shfl.sync.down.b32 %r802, %r803, %r804, %r790, %r811;
	// end inline asm
	setp.gt.s32 	%p141, %r52, %r790;
	selp.b32 	%r821, 0, %r802, %p141;
	add.s32 	%r808, %r803, %r821;
	mov.b32 	%r809, 16;
	// begin inline asm
	shfl.sync.down.b32 %r807, %r808, %r809, %r790, %r811;
	// end inline asm
	setp.gt.s32 	%p142, %r53, %r790;
	selp.b32 	%r822, 0, %r807, %p142;
	add.s32 	%r823, %r822, %r965;
	add.s32 	%r965, %r823, %r808;
	add.s32 	%r966, %r966, -32;
	bra.uni 	$L__BB9_18;
$L__BB9_23:
	@%p116 bra 	$L__BB9_25;
	add.s32 	%r780, %r965, %r35;
	add.s64 	%rd50, %rd8, 256;
	mov.b32 	%r779, 101;
	// begin inline asm
	st.relaxed.gpu.v2.u32 [%rd50], {%r779, %r780};
	// end inline asm
	st.shared.u32 	[_ZZN3cub18CUB_300001_SM_10006detail4scan16DeviceScanKernelINS2_10policy_hubIiiimN4cuda3std3__44plusIvEEE10Policy1000EN6thrust24THRUST_300001_SM_1000_NS10device_ptrIiEESF_NS0_13ScanTileStateIiLb1EEES9_NS1_10InputValueIiPiEEmiLb0EiEEvT0_T1_T2_iT3_T4_T5_E12temp_storage+4], %r965;
	st.shared.u32 	[_ZZN3cub18CUB_300001_SM_10006detail4scan16DeviceScanKernelINS2_10policy_hubIiiimN4cuda3std3__44plusIvEEE10Policy1000EN6thrust24THRUST_300001_SM_1000_NS10device_ptrIiEESF_NS0_13ScanTileStateIiLb1EEES9_NS1_10InputValueIiPiEEmiLb0EiEEvT0_T1_T2_iT3_T4_T5_E12temp_storage+8], %r780;
$L__BB9_25:
	setp.ne.s32 	%p131, %r616, 0;
	mov.u32 	%r970, %r37;
	@%p131 bra 	$L__BB9_27;
	st.shared.u32 	[_ZZN3cub18CUB_300001_SM_10006detail4scan16DeviceScanKernelINS2_10policy_hubIiiimN4cuda3std3__44plusIvEEE10Policy1000EN6thrust24THRUST_300001_SM_1000_NS10device_ptrIiEESF_NS0_13ScanTileStateIiLb1EEES9_NS1_10InputValueIiPiEEmiLb0EiEEvT0_T1_T2_iT3_T4_T5_E12temp_storage+84], %r965;
	mov.u32 	%r970, %r965;
$L__BB9_27:
	bar.sync 	0;
	setp.eq.s32 	%p132, %r5, 0;
	ld.shared.u32 	%r781, [_ZZN3cub18CUB_300001_SM_10006detail4scan16DeviceScanKernelINS2_10policy_hubIiiimN4cuda3std3__44plusIvEEE10Policy1000EN6thrust24THRUST_300001_SM_1000_NS10device_ptrIiEESF_NS0_13ScanTileStateIiLb1EEES9_NS1_10InputValueIiPiEEmiLb0EiEEvT0_T1_T2_iT3_T4_T5_E12temp_storage+84];
	selp.b32 	%r782, 0, %r781, %p132;
	add.s32 	%r971, %r782, %r970;
$L__BB9_28:
	add.s32 	%r922, %r971, %r10;
	add.s32 	%r923, %r11, %r922;
	add.s32 	%r924, %r12, %r923;
	add.s32 	%r925, %r13, %r924;
	add.s32 	%r926, %r14, %r925;
	add.s32 	%r927, %r15, %r926;
	add.s32 	%r928, %r16, %r927;
	add.s32 	%r929, %r17, %r928;
	add.s32 	%r930, %r18, %r929;
	add.s32 	%r931, %r19, %r930;
	add.s32 	%r932, %r20, %r931;
	add.s32 	%r933, %r21, %r932;
	add.s32 	%r934, %r22, %r933;
	add.s32 	%r935, %r23, %r934;
	add.s32 	%r936, %r24, %r935;
	add.s32 	%r937, %r25, %r936;
	add.s32 	%r938, %r26, %r937;
	add.s32 	%r939, %r27, %r938;
	bar.sync 	0;
	st.shared.u32 	[%r9], %r971;
	st.shared.u32 	[%r9+4], %r922;
	st.shared.u32 	[%r9+8], %r923;
	st.shared.u32 	[%r9+12], %r924;
	st.shared.u32 	[%r9+16], %r925;
	st.shared.u32 	[%r9+20], %r926;
	st.shared.u32 	[%r9+24], %r927;
	st.shared.u32 	[%r9+28], %r928;
	st.shared.u32 	[%r9+32], %r929;
	st.shared.u32 	[%r9+36], %r930;
	st.shared.u32 	[%r9+40], %r931;
	st.shared.u32 	[%r9+44], %r932;
	st.shared.u32 	[%r9+48], %r933;
	st.shared.u32 	[%r9+52], %r934;
	st.shared.u32 	[%r9+56], %r935;
	st.shared.u32 	[%r9+60], %r936;
	st.shared.u32 	[%r9+64], %r937;
	st.shared.u32 	[%r9+68], %r938;
	st.shared.u32 	[%r9+72], %r939;
	bar.warp.sync 	-1;
	ld.shared.u32 	%r940, [%r8];
	ld.shared.u32 	%r941, [%r8+128];
	ld.shared.u32 	%r942, [%r8+256];
	ld.shared.u32 	%r943, [%r8+384];
	ld.shared.u32 	%r944, [%r8+512];
	ld.shared.u32 	%r945, [%r8+640];
	ld.shared.u32 	%r946, [%r8+768];
	ld.shared.u32 	%r947, [%r8+896];
	ld.shared.u32 	%r948, [%r8+1024];
	ld.shared.u32 	%r949, [%r8+1152];
	ld.shared.u32 	%r950, [%r8+1280];
	ld.shared.u32 	%r951, [%r8+1408];
	ld.shared.u32 	%r952, [%r8+1536];
	ld.shared.u32 	%r953, [%r8+1664];
	ld.shared.u32 	%r954, [%r8+1792];
	ld.shared.u32 	%r955, [%r8+1920];
	ld.shared.u32 	%r956, [%r8+2048];
	ld.shared.u32 	%r957, [%r8+2176];
	ld.shared.u32 	%r958, [%r8+2304];
	add.s64 	%rd58, %rd4, %rd43;
	st.global.u32 	[%rd58], %r940;
	st.global.u32 	[%rd58+128], %r941;
	st.global.u32 	[%rd58+256], %r942;
	st.global.u32 	[%rd58+384], %r943;
	st.global.u32 	[%rd58+512], %r944;
	st.global.u32 	[%rd58+640], %r945;
	st.global.u32 	[%rd58+768], %r946;
	st.global.u32 	[%rd58+896], %r947;
	st.global.u32 	[%rd58+1024], %r948;
	st.global.u32 	[%rd58+1152], %r949;
	st.global.u32 	[%rd58+1280], %r950;
	st.global.u32 	[%rd58+1408], %r951;
	st.global.u32 	[%rd58+1536], %r952;
	st.global.u32 	[%rd58+1664], %r953;
	st.global.u32 	[%rd58+1792], %r954;
	st.global.u32 	[%rd58+1920], %r955;
	st.global.u32 	[%rd58+2048], %r956;
	st.global.u32 	[%rd58+2176], %r957;
	st.global.u32 	[%rd58+2304], %r958;
	bra.uni 	$L__BB9_131;
$L__BB9_29:
	setp.eq.s64 	%p3, %rd6, 0;
	@%p3 bra 	$L__BB9_131;
	cvt.u32.u64 	%r75, %rd6;
	shl.b64 	%rd21, %rd5, 2;
	add.s64 	%rd22, %rd3, %rd21;
	mov.u32 	%r76, %tid.x;
	ld.global.u32 	%r990, [%rd22];
	and.b32  	%r209, %r76, 31;
	and.b32  	%r210, %r76, 992;
	mul.lo.s32 	%r211, %r210, 19;
	or.b32  	%r78, %r211, %r209;
	setp.ge.u32 	%p4, %r78, %r75;
	shl.b32 	%r212, %r78, 2;
	cvt.u64.u32 	%rd23, %r212;
	add.s64 	%rd12, %rd22, %rd23;
	mov.u32 	%r972, %r990;
	@%p4 bra 	$L__BB9_32;
	ld.global.u32 	%r972, [%rd12];
$L__BB9_32:
	add.s32 	%r213, %r78, 32;
	setp.ge.u32 	%p5, %r213, %r75;
	mov.u32 	%r973, %r990;
	@%p5 bra 	$L__BB9_34;
	ld.global.u32 	%r973, [%rd12+128];
$L__BB9_34:
	add.s32 	%r214, %r78, 64;
	setp.ge.u32 	%p6, %r214, %r75;
	mov.u32 	%r974, %r990;
	@%p6 bra 	$L__BB9_36;
	ld.global.u32 	%r974, [%rd12+256];
$L__BB9_36:
	add.s32 	%r215, %r78, 96;
	setp.ge.u32 	%p7, %r215, %r75;
	mov.u32 	%r975, %r990;
	@%p7 bra 	$L__BB9_38;
	ld.global.u32 	%r975, [%rd12+384];
$L__BB9_38:
	add.s32 	%r216, %r78, 128;
	setp.ge.u32 	%p8, %r216, %r75;
	mov.u32 	%r976, %r990;
	@%p8 bra 	$L__BB9_40;
	ld.global.u32 	%r976, [%rd12+512];
$L__BB9_40:
	add.s32 	%r217, %r78, 160;
	setp.ge.u32 	%p9, %r217, %r75;
	mov.u32 	%r977, %r990;
	@%p9 bra 	$L__BB9_42;
	ld.global.u32 	%r977, [%rd12+640];
$L__BB9_42:
	add.s32 	%r218, %r78, 192;
	setp.ge.u32 	%p10, %r218, %r75;
	mov.u32 	%r978, %r990;
	@%p10 bra 	$L__BB9_44;
	ld.global.u32 	%r978, [%rd12+768];
$L__BB9_44:
	add.s32 	%r219, %r78, 224;
	setp.ge.u32 	%p11, %r219, %r75;
	mov.u32 	%r979, %r990;
	@%p11 bra 	$L__BB9_46;
	ld.global.u32 	%r979, [%rd12+896];
$L__BB9_46:
	add.s32 	%r95, %r78, 256;
	setp.ge.u32 	%p12, %r95, %r75;
	mov.u32 	%r980, %r990;
	@%p12 bra 	$L__BB9_48;
	ld.global.u32 	%r980, [%rd12+1024];
$L__BB9_48:
	add.s32 	%r98, %r78, 288;
	setp.ge.u32 	%p13, %r98, %r75;
	mov.u32 	%r981, %r990;
	@%p13 bra 	$L__BB9_50;
	ld.global.u32 	%r981, [%rd12+1152];
$L__BB9_50:
	add.s32 	%r220, %r78, 320;
	setp.ge.u32 	%p14, %r220, %r75;
	mov.u32 	%r982, %r990;
	@%p14 bra 	$L__BB9_52;
	ld.global.u32 	%r982, [%rd12+1280];
$L__BB9_52:
	add.s32 	%r221, %r78, 352;
	setp.ge.u32 	%p15, %r221, %r75;
	mov.u32 	%r983, %r990;
	@%p15 bra 	$L__BB9_54;
	ld.global.u32 	%r983, [%rd12+1408];
$L__BB9_54:
	add.s32 	%r222, %r78, 384;
	setp.ge.u32 	%p16, %r222, %r75;
	mov.u32 	%r984, %r990;
	@%p16 bra 	$L__BB9_56;
	ld.global.u32 	%r984, [%rd12+1536];
$L__BB9_56:
	add.s32 	%r223, %r78, 416;
	setp.ge.u32 	%p17, %r223, %r75;
	mov.u32 	%r985, %r990;
	@%p17 bra 	$L__BB9_58;
	ld.global.u32 	%r985, [%rd12+1664];
$L__BB9_58:
	add.s32 	%r224, %r78, 448;
	setp.ge.u32 	%p18, %r224, %r75;
	mov.u32 	%r986, %r990;
	@%p18 bra 	$L__BB9_60;
	ld.global.u32 	%r986, [%rd12+1792];
$L__BB9_60:
	add.s32 	%r225, %r78, 480;
	setp.ge.u32 	%p19, %r225, %r75;
	mov.u32 	%r987, %r990;
	@%p19 bra 	$L__BB9_62;
	ld.global.u32 	%r987, [%rd12+1920];
$L__BB9_62:
	add.s32 	%r226, %r78, 512;
	setp.ge.u32 	%p20, %r226, %r75;
	mov.u32 	%r988, %r990;
	@%p20 bra 	$L__BB9_64;
	ld.global.u32 	%r988, [%rd12+2048];
$L__BB9_64:
	add.s32 	%r115, %r78, 544;
	setp.ge.u32 	%p21, %r115, %r75;
	mov.u32 	%r989, %r990;
	@%p21 bra 	$L__BB9_66;
	ld.global.u32 	%r989, [%rd12+2176];
$L__BB9_66:
	add.s32 	%r118, %r78, 576;
	setp.ge.u32 	%p22, %r118, %r75;
	@%p22 bra 	$L__BB9_68;
	ld.global.u32 	%r990, [%rd12+2304];
$L__BB9_68:
	// begin inline asm
	mov.u32 %r227, %laneid;
	// end inline asm
	shr.u32 	%r122, %r76, 5;
	mad.lo.s32 	%r228, %r122, 608, %r227;
	shl.b32 	%r229, %r228, 2;
	mov.u32 	%r230, _ZZN3cub18CUB_300001_SM_10006detail4scan16DeviceScanKernelINS2_10policy_hubIiiimN4cuda3std3__44plusIvEEE10Policy1000EN6thrust24THRUST_300001_SM_1000_NS10device_ptrIiEESF_NS0_13ScanTileStateIiLb1EEES9_NS1_10InputValueIiPiEEmiLb0EiEEvT0_T1_T2_iT3_T4_T5_E12temp_storage;
	add.s32 	%r123, %r230, %r229;
	st.shared.u32 	[%r123], %r972;
	st.shared.u32 	[%r123+128], %r973;
	st.shared.u32 	[%r123+256], %r974;
	st.shared.u32 	[%r123+384], %r975;
	st.shared.u32 	[%r123+512], %r976;
	st.shared.u32 	[%r123+640], %r977;
	st.shared.u32 	[%r123+768], %r978;
	st.shared.u32 	[%r123+896], %r979;
	st.shared.u32 	[%r123+1024], %r980;
	st.shared.u32 	[%r123+1152], %r981;
	st.shared.u32 	[%r123+1280], %r982;
	st.shared.u32 	[%r123+1408], %r983;
	st.shared.u32 	[%r123+1536], %r984;
	st.shared.u32 	[%r123+1664], %r985;
	st.shared.u32 	[%r123+1792], %r986;
	st.shared.u32 	[%r123+1920], %r987;
	st.shared.u32 	[%r123+2048], %r988;
	st.shared.u32 	[%r123+2176], %r989;
	st.shared.u32 	[%r123+2304], %r990;
	bar.warp.sync 	-1;
	mad.lo.s32 	%r124, %r227, 72, %r123;
	ld.shared.u32 	%r125, [%r124];
	ld.shared.u32 	%r126, [%r124+4];
	ld.shared.u32 	%r127, [%r124+8];
	ld.shared.u32 	%r128, [%r124+12];
	ld.shared.u32 	%r129, [%r124+16];
	ld.shared.u32 	%r130, [%r124+20];
	ld.shared.u32 	%r131, [%r124+24];
	ld.shared.u32 	%r132, [%r124+28];
	ld.shared.u32 	%r133, [%r124+32];
	ld.shared.u32 	%r134, [%r124+36];
	ld.shared.u32 	%r135, [%r124+40];
	ld.shared.u32 	%r136, [%r124+44];
	ld.shared.u32 	%r137, [%r124+48];
	ld.shared.u32 	%r138, [%r124+52];
	ld.shared.u32 	%r139, [%r124+56];
	ld.shared.u32 	%r140, [%r124+60];
	ld.shared.u32 	%r141, [%r124+64];
	ld.shared.u32 	%r142, [%r124+68];
	ld.shared.u32 	%r143, [%r124+72];
	bar.sync 	0;
	setp.ne.s32 	%p23, %r4, 0;
	@%p23 bra 	$L__BB9_72;
	add.s32 	%r456, %r126, %r125;
	add.s32 	%r457, %r127, %r456;
	add.s32 	%r458, %r128, %r457;
	add.s32 	%r459, %r129, %r458;
	add.s32 	%r460, %r130, %r459;
	add.s32 	%r461, %r131, %r460;
	add.s32 	%r462, %r132, %r461;
	add.s32 	%r463, %r133, %r462;
	add.s32 	%r464, %r134, %r463;
	add.s32 	%r465, %r135, %r464;
	add.s32 	%r466, %r136, %r465;
	add.s32 	%r467, %r137, %r466;
	add.s32 	%r468, %r138, %r467;
	add.s32 	%r469, %r139, %r468;
	add.s32 	%r470, %r140, %r469;
	add.s32 	%r471, %r141, %r470;
	add.s32 	%r472, %r142, %r471;
	add.s32 	%r430, %r143, %r472;
	mov.b32 	%r428, 1;
	mov.b32 	%r453, 0;
	mov.b32 	%r455, -1;
	// begin inline asm
	{  .reg .s32 r0;  .reg .pred p;  shfl.sync.up.b32 r0|p, %r430, %r428, %r453, %r455;  @p add.s32 r0, r0, %r430;  mov.s32 %r426, r0;}
	// end inline asm
	mov.b32 	%r434, 2;
	// begin inline asm
	{  .reg .s32 r0;  .reg .pred p;  shfl.sync.up.b32 r0|p, %r426, %r434, %r453, %r455;  @p add.s32 r0, r0, %r426;  mov.s32 %r432, r0;}
	// end inline asm
	mov.b32 	%r440, 4;
	// begin inline asm
	{  .reg .s32 r0;  .reg .pred p;  shfl.sync.up.b32 r0|p, %r432, %r440, %r453, %r455;  @p add.s32 r0, r0, %r432;  mov.s32 %r438, r0;}
	// end inline asm
	mov.b32 	%r446, 8;
	// begin inline asm
	{  .reg .s32 r0;  .reg .pred p;  shfl.sync.up.b32 r0|p, %r438, %r446, %r453, %r455;  @p add.s32 r0, r0, %r438;  mov.s32 %r444, r0;}
	// end inline asm
	mov.b32 	%r452, 16;
	// begin inline asm
	{  .reg .s32 r0;  .reg .pred p;  shfl.sync.up.b32 r0|p, %r444, %r452, %r453, %r455;  @p add.s32 r0, r0, %r444;  mov.s32 %r450, r0;}
	// end inline asm
	setp.ne.s32 	%p66, %r227, 31;
	@%p66 bra 	$L__BB9_71;
	shl.b32 	%r473, %r122, 2;
	mov.u32 	%r474, _ZZN3cub18CUB_300001_SM_10006detail4scan16DeviceScanKernelINS2_10policy_hubIiiimN4cuda3std3__44plusIvEEE10Policy1000EN6thrust24THRUST_300001_SM_1000_NS10device_ptrIiEESF_NS0_13ScanTileStateIiLb1EEES9_NS1_10InputValueIiPiEEmiLb0EiEEvT0_T1_T2_iT3_T4_T5_E12temp_storage;
	add.s32 	%r475, %r474, %r473;
	st.shared.u32 	[%r475+16], %r450;
$L__BB9_71:
	bar.sync 	0;
	ld.shared.v4.u32 	{%r476, %r477, %r478, %r479}, [_ZZN3cub18CUB_300001_SM_10006detail4scan16DeviceScanKernelINS2_10policy_hubIiiimN4cuda3std3__44plusIvEEE10Policy1000EN6thrust24THRUST_300001_SM_1000_NS10device_ptrIiEESF_NS0_13ScanTileStateIiLb1EEES9_NS1_10InputValueIiPiEEmiLb0EiEEvT0_T1_T2_iT3_T4_T5_E12temp_storage+16];
	add.s32 	%r480, %r477, %r476;
	setp.eq.s32 	%p67, %r122, 2;
	selp.b32 	%r481, %r480, %r476, %p67;
	add.s32 	%r482, %r480, %r478;
	setp.eq.s32 	%p68, %r122, 3;
	selp.b32 	%r483, %r482, %r481, %p68;
	add.s32 	%r484, %r482, %r479;
	setp.eq.s32 	%p69, %r122, 4;
	selp.b32 	%r485, %r484, %r483, %p69;
	ld.shared.v4.u32 	{%r486, %r487, %r488, %r489}, [_ZZN3cub18CUB_300001_SM_10006detail4scan16DeviceScanKernelINS2_10policy_hubIiiimN4cuda3std3__44plusIvEEE10Policy1000EN6thrust24THRUST_300001_SM_1000_NS10device_ptrIiEESF_NS0_13ScanTileStateIiLb1EEES9_NS1_10InputValueIiPiEEmiLb0EiEEvT0_T1_T2_iT3_T4_T5_E12temp_storage+32];
	add.s32 	%r490, %r484, %r486;
	setp.eq.s32 	%p70, %r122, 5;
	selp.b32 	%r491, %r490, %r485, %p70;
	add.s32 	%r492, %r490, %r487;
	setp.eq.s32 	%p71, %r122, 6;
	selp.b32 	%r493, %r492, %r491, %p71;
	add.s32 	%r494, %r492, %r488;
	setp.eq.s32 	%p72, %r122, 7;
	selp.b32 	%r495, %r494, %r493, %p72;
	add.s32 	%r496, %r494, %r489;
	setp.eq.s32 	%p73, %r122, 8;
	selp.b32 	%r497, %r496, %r495, %p73;
	ld.shared.v4.u32 	{%r498, %r499, %r500, %r501}, [_ZZN3cub18CUB_300001_SM_10006detail4scan16DeviceScanKernelINS2_10policy_hubIiiimN4cuda3std3__44plusIvEEE10Policy1000EN6thrust24THRUST_300001_SM_1000_NS10device_ptrIiEESF_NS0_13ScanTileStateIiLb1EEES9_NS1_10InputValueIiPiEEmiLb0EiEEvT0_T1_T2_iT3_T4_T5_E12temp_storage+48];
	add.s32 	%r502, %r496, %r498;
	setp.eq.s32 	%p74, %r122, 9;
	selp.b32 	%r503, %r502, %r497, %p74;
	add.s32 	%r504, %r502, %r499;
	setp.eq.s32 	%p75, %r122, 10;
	selp.b32 	%r505, %r504, %r503, %p75;
	add.s32 	%r506, %r504, %r500;
	setp.eq.s32 	%p76, %r122, 11;
	selp.b32 	%r507, %r506, %r505, %p76;
	add.s32 	%r508, %r506, %r501;
	setp.eq.s32 	%p77, %r122, 12;
	selp.b32 	%r509, %r508, %r507, %p77;
	setp.lt.u32 	%p78, %r76, 32;
	selp.b32 	%r510, 0, %r509, %p78;
	setp.eq.s32 	%p79, %r227, 0;
	sub.s32 	%r511, %r450, %r430;
	selp.b32 	%r512, 0, %r511, %p79;
	add.s32 	%r513, %r512, %r959;
	add.s32 	%r1002, %r513, %r510;
	bra.uni 	$L__BB9_91;
$L__BB9_72:
	add.s32 	%r261, %r126, %r125;
	add.s32 	%r262, %r127, %r261;
	add.s32 	%r263, %r128, %r262;
	add.s32 	%r264, %r129, %r263;
	add.s32 	%r265, %r130, %r264;
	add.s32 	%r266, %r131, %r265;
	add.s32 	%r267, %r132, %r266;
	add.s32 	%r268, %r133, %r267;
	add.s32 	%r269, %r134, %r268;
	add.s32 	%r270, %r135, %r269;
	add.s32 	%r271, %r136, %r270;
	add.s32 	%r272, %r137, %r271;
	add.s32 	%r273, %r138, %r272;
	add.s32 	%r274, %r139, %r273;
	add.s32 	%r275, %r140, %r274;
	add.s32 	%r276, %r141, %r275;
	add.s32 	%r277, %r142, %r276;
	add.s32 	%r235, %r143, %r277;
	mov.b32 	%r233, 1;
	mov.b32 	%r258, 0;
	mov.b32 	%r260, -1;
	// begin inline asm
	{  .reg .s32 r0;  .reg .pred p;  shfl.sync.up.b32 r0|p, %r235, %r233, %r258, %r260;  @p add.s32 r0, r0, %r235;  mov.s32 %r231, r0;}
	// end inline asm
	mov.b32 	%r239, 2;
	// begin inline asm
	{  .reg .s32 r0;  .reg .pred p;  shfl.sync.up.b32 r0|p, %r231, %r239, %r258, %r260;  @p add.s32 r0, r0, %r231;  mov.s32 %r237, r0;}
	// end inline asm
	mov.b32 	%r245, 4;
	// begin inline asm
	{  .reg .s32 r0;  .reg .pred p;  shfl.sync.up.b32 r0|p, %r237, %r245, %r258, %r260;  @p add.s32 r0, r0, %r237;  mov.s32 %r243, r0;}
	// end inline asm
	mov.b32 	%r251, 8;
	// begin inline asm
	{  .reg .s32 r0;  .reg .pred p;  shfl.sync.up.b32 r0|p, %r243, %r251, %r258, %r260;  @p add.s32 r0, r0, %r243;  mov.s32 %r249, r0;}
	// end inline asm
	mov.b32 	%r257, 16;
	// begin inline asm
	{  .reg .s32 r0;  .reg .pred p;  shfl.sync.up.b32 r0|p, %r249, %r257, %r258, %r260;  @p add.s32 r0, r0, %r249;  mov.s32 %r255, r0;}
	// end inline asm
	setp.ne.s32 	%p24, %r227, 31;
	@%p24 bra 	$L__BB9_74;
	shl.b32 	%r278, %r122, 2;
	mov.u32 	%r279, _ZZN3cub18CUB_300001_SM_10006detail4scan16DeviceScanKernelINS2_10policy_hubIiiimN4cuda3std3__44plusIvEEE10Policy1000EN6thrust24THRUST_300001_SM_1000_NS10device_ptrIiEESF_NS0_13ScanTileStateIiLb1EEES9_NS1_10InputValueIiPiEEmiLb0EiEEvT0_T1_T2_iT3_T4_T5_E12temp_storage;
	add.s32 	%r280, %r279, %r278;
	st.shared.u32 	[%r280+16], %r255;
$L__BB9_74:
	sub.s32 	%r281, %r255, %r235;
	bar.sync 	0;
	ld.shared.v4.u32 	{%r282, %r283, %r284, %r285}, [_ZZN3cub18CUB_300001_SM_10006detail4scan16DeviceScanKernelINS2_10policy_hubIiiimN4cuda3std3__44plusIvEEE10Policy1000EN6thrust24THRUST_300001_SM_1000_NS10device_ptrIiEESF_NS0_13ScanTileStateIiLb1EEES9_NS1_10InputValueIiPiEEmiLb0EiEEvT0_T1_T2_iT3_T4_T5_E12temp_storage+16];
	add.s32 	%r286, %r283, %r282;
	setp.eq.s32 	%p25, %r122, 2;
	selp.b32 	%r287, %r286, %r282, %p25;
	add.s32 	%r288, %r286, %r284;
	setp.eq.s32 	%p26, %r122, 3;
	selp.b32 	%r289, %r288, %r287, %p26;
	add.s32 	%r290, %r288, %r285;
	setp.eq.s32 	%p27, %r122, 4;
	selp.b32 	%r291, %r290, %r289, %p27;
	ld.shared.v4.u32 	{%r292, %r293, %r294, %r295}, [_ZZN3cub18CUB_300001_SM_10006detail4scan16DeviceScanKernelINS2_10policy_hubIiiimN4cuda3std3__44plusIvEEE10Policy1000EN6thrust24THRUST_300001_SM_1000_NS10device_ptrIiEESF_NS0_13ScanTileStateIiLb1EEES9_NS1_10InputValueIiPiEEmiLb0EiEEvT0_T1_T2_iT3_T4_T5_E12temp_storage+32];
	add.s32 	%r296, %r290, %r292;
	setp.eq.s32 	%p28, %r122, 5;
	selp.b32 	%r297, %r296, %r291, %p28;
	add.s32 	%r298, %r296, %r293;
	setp.eq.s32 	%p29, %r122, 6;
	selp.b32 	%r299, %r298, %r297, %p29;
	add.s32 	%r300, %r298, %r294;
	setp.eq.s32 	%p30, %r122, 7;
	selp.b32 	%r301, %r300, %r299, %p30;
	add.s32 	%r302, %r300, %r295;
	setp.eq.s32 	%p31, %r122, 8;
	selp.b32 	%r303, %r302, %r301, %p31;
	ld.shared.v4.u32 	{%r304, %r305, %r306, %r307}, [_ZZN3cub18CUB_300001_SM_10006detail4scan16DeviceScanKernelINS2_10policy_hubIiiimN4cuda3std3__44plusIvEEE10Policy1000EN6thrust24THRUST_300001_SM_1000_NS10device_ptrIiEESF_NS0_13ScanTileStateIiLb1EEES9_NS1_10InputValueIiPiEEmiLb0EiEEvT0_T1_T2_iT3_T4_T5_E12temp_storage+48];
	add.s32 	%r308, %r302, %r304;
	setp.eq.s32 	%p32, %r122, 9;
	selp.b32 	%r309, %r308, %r303, %p32;
	add.s32 	%r310, %r308, %r305;
	setp.eq.s32 	%p33, %r122, 10;
	selp.b32 	%r311, %r310, %r309, %p33;
	add.s32 	%r312, %r310, %r306;
	setp.eq.s32 	%p34, %r122, 11;
	selp.b32 	%r313, %r312, %r311, %p34;
	add.s32 	%r314, %r312, %r307;
	setp.eq.s32 	%p35, %r122, 12;
	selp.b32 	%r315, %r314, %r313, %p35;
	ld.shared.u32 	%r316, [_ZZN3cub18CUB_300001_SM_10006detail4scan16DeviceScanKernelINS2_10policy_hubIiiimN4cuda3std3__44plusIvEEE10Policy1000EN6thrust24THRUST_300001_SM_1000_NS10device_ptrIiEESF_NS0_13ScanTileStateIiLb1EEES9_NS1_10InputValueIiPiEEmiLb0EiEEvT0_T1_T2_iT3_T4_T5_E12temp_storage+64];
	add.s32 	%r149, %r314, %r316;
	setp.gt.u32 	%p36, %r76, 31;
	setp.lt.u32 	%p37, %r76, 32;
	setp.eq.s32 	%p38, %r227, 0;
	selp.b32 	%r317, 0, %r281, %p38;
	add.s32 	%r1001, %r315, %r317;
	selp.b32 	%r151, %r281, %r1001, %p37;
	@%p36 bra 	$L__BB9_90;
	setp.ne.s32 	%p39, %r76, 0;
	mul.wide.s32 	%rd24, %r4, 8;
	add.s64 	%rd13, %rd18, %rd24;
	@%p39 bra 	$L__BB9_77;
	st.shared.u32 	[_ZZN3cub18CUB_300001_SM_10006detail4scan16DeviceScanKernelINS2_10policy_hubIiiimN4cuda3std3__44plusIvEEE10Policy1000EN6thrust24THRUST_300001_SM_1000_NS10device_ptrIiEESF_NS0_13ScanTileStateIiLb1EEES9_NS1_10InputValueIiPiEEmiLb0EiEEvT0_T1_T2_iT3_T4_T5_E12temp_storage+12], %r149;
	add.s64 	%rd25, %rd13, 256;
	mov.b32 	%r318, 100;
	// begin inline asm
	st.relaxed.gpu.v2.u32 [%rd25], {%r318, %r149};
	// end inline asm
$L__BB9_77:
	not.b32 	%r324, %r76;
	add.s32 	%r997, %r4, %r324;
	mov.b32 	%r320, 550;
	// begin inline asm
	nanosleep.u32 %r320;
	// end inline asm
	mul.wide.s32 	%rd27, %r997, 8;
	add.s64 	%rd28, %rd18, %rd27;
	add.s64 	%rd26, %rd28, 256;
	// begin inline asm
	ld.relaxed.gpu.v2.u32 {%r998, %r992}, [%rd26];
	// end inline asm
	mov.b32 	%r993, 478;
$L__BB9_78:
	setp.eq.s32 	%p40, %r998, 99;
	mov.b32 	%r325, -1;
	vote.sync.any.pred 	%p41, %p40, %r325;
	not.pred 	%p42, %p41;
	@%p42 bra 	$L__BB9_80;
	// begin inline asm
	nanosleep.u32 %r993;
	// end inline asm
	shr.u32 	%r993, %r993, 1;
	// begin inline asm
	ld.relaxed.gpu.v2.u32 {%r998, %r992}, [%rd26];
	// end inline asm
	bra.uni 	$L__BB9_78;
$L__BB9_80:
	setp.eq.s32 	%p43, %r998, 101;
	mov.b32 	%r352, -1;
	vote.sync.ballot.b32 	%r354, %p43, %r352;
	// begin inline asm
	mov.u32 %r327, %lanemask_ge;
	// end inline asm
	and.b32  	%r355, %r354, %r327;
	or.b32  	%r356, %r355, -2147483648;
	add.s32 	%r357, %r356, -1;
	not.b32 	%r358, %r356;
	and.b32  	%r359, %r358, %r357;
	popc.b32 	%r331, %r359;
	mov.b32 	%r330, 1;
	// begin inline asm
	shfl.sync.down.b32 %r328, %r992, %r330, %r331, %r352;
	// end inline asm
	setp.lt.s32 	%p45, %r227, %r331;
	selp.b32 	%r360, %r328, 0, %p45;
	add.s32 	%r334, %r360, %r992;
	mov.b32 	%r335, 2;
	// begin inline asm
	shfl.sync.down.b32 %r333, %r334, %r335, %r331, %r352;
	// end inline asm
	add.s32 	%r361, %r227, 2;
	setp.gt.s32 	%p46, %r361, %r331;
	selp.b32 	%r362, 0, %r333, %p46;
	add.s32 	%r339, %r334, %r362;
	mov.b32 	%r340, 4;
	// begin inline asm
	shfl.sync.down.b32 %r338, %r339, %r340, %r331, %r352;
	// end inline asm
	add.s32 	%r363, %r227, 4;
	setp.gt.s32 	%p47, %r363, %r331;
	selp.b32 	%r364, 0, %r338, %p47;
	add.s32 	%r344, %r339, %r364;
	mov.b32 	%r345, 8;
	// begin inline asm
	shfl.sync.down.b32 %r343, %r344, %r345, %r331, %r352;
	// end inline asm
	add.s32 	%r365, %r227, 8;
	setp.gt.s32 	%p48, %r365, %r331;
	selp.b32 	%r366, 0, %r343, %p48;
	add.s32 	%r349, %r344, %r366;
	mov.b32 	%r350, 16;
	// begin inline asm
	shfl.sync.down.b32 %r348, %r349, %r350, %r331, %r352;
	// end inline asm
	add.s32 	%r367, %r227, 16;
	setp.gt.s32 	%p49, %r367, %r331;
	selp.b32 	%r368, 0, %r348, %p49;
	add.s32 	%r994, %r349, %r368;
	add.s64 	%rd14, %rd18, 256;
	mov.b32 	%r995, 478;
$L__BB9_81:
	setp.ne.s32 	%p50, %r998, 101;
	mov.b32 	%r369, -1;
	vote.sync.all.pred 	%p51, %p50, %r369;
	not.pred 	%p52, %p51;
	@%p52 bra 	$L__BB9_86;
	shr.u32 	%r995, %r995, 1;
	mul.wide.s32 	%rd31, %r997, 8;
	add.s64 	%rd32, %rd14, %rd31;
	add.s64 	%rd30, %rd32, -256;
	// begin inline asm
	ld.relaxed.gpu.v2.u32 {%r998, %r999}, [%rd30];
	// end inline asm
	mov.u32 	%r1000, %r995;
$L__BB9_83:
	setp.eq.s32 	%p56, %r998, 99;
	mov.b32 	%r377, -1;
	vote.sync.any.pred 	%p57, %p56, %r377;
	not.pred 	%p58, %p57;
	@%p58 bra 	$L__BB9_85;
	// begin inline asm
	nanosleep.u32 %r1000;
	// end inline asm
	shr.u32 	%r1000, %r1000, 1;
	// begin inline asm
	ld.relaxed.gpu.v2.u32 {%r998, %r999}, [%rd30];
	// end inline asm
	bra.uni 	$L__BB9_83;
$L__BB9_85:
	setp.eq.s32 	%p59, %r998, 101;
	mov.b32 	%r403, -1;
	vote.sync.ballot.b32 	%r404, %p59, %r403;
	and.b32  	%r405, %r404, %r327;
	or.b32  	%r406, %r405, -2147483648;
	add.s32 	%r407, %r406, -1;
	not.b32 	%r408, %r406;
	and.b32  	%r409, %r408, %r407;
	popc.b32 	%r382, %r409;
	mov.b32 	%r381, 1;
	// begin inline asm
	shfl.sync.down.b32 %r379, %r999, %r381, %r382, %r403;
	// end inline asm
	setp.lt.s32 	%p61, %r227, %r382;
	selp.b32 	%r410, %r379, 0, %p61;
	add.s32 	%r385, %r410, %r999;
	mov.b32 	%r386, 2;
	// begin inline asm
	shfl.sync.down.b32 %r384, %r385, %r386, %r382, %r403;
	// end inline asm
	add.s32 	%r411, %r227, 2;
	setp.gt.s32 	%p62, %r411, %r382;
	selp.b32 	%r412, 0, %r384, %p62;
	add.s32 	%r390, %r385, %r412;
	mov.b32 	%r391, 4;
	// begin inline asm
	shfl.sync.down.b32 %r389, %r390, %r391, %r382, %r403;
	// end inline asm
	add.s32 	%r413, %r227, 4;
	setp.gt.s32 	%p63, %r413, %r382;
	selp.b32 	%r414, 0, %r389, %p63;
	add.s32 	%r395, %r390, %r414;
	mov.b32 	%r396, 8;
	// begin inline asm
	shfl.sync.down.b32 %r394, %r395, %r396, %r382, %r403;
	// end inline asm
	add.s32 	%r415, %r227, 8;
	setp.gt.s32 	%p64, %r415, %r382;
	selp.b32 	%r416, 0, %r394, %p64;
	add.s32 	%r400, %r395, %r416;
	mov.b32 	%r401, 16;
	// begin inline asm
	shfl.sync.down.b32 %r399, %r400, %r401, %r382, %r403;
	// end inline asm
	add.s32 	%r417, %r227, 16;
	setp.gt.s32 	%p65, %r417, %r382;
	selp.b32 	%r418, 0, %r399, %p65;
	add.s32 	%r419, %r418, %r994;
	add.s32 	%r994, %r419, %r400;
	add.s32 	%r997, %r997, -32;
	bra.uni 	$L__BB9_81;
$L__BB9_86:
	@%p39 bra 	$L__BB9_88;
	add.s32 	%r372, %r994, %r149;
	add.s64 	%rd29, %rd13, 256;
	mov.b32 	%r371, 101;
	// begin inline asm
	st.relaxed.gpu.v2.u32 [%rd29], {%r371, %r372};
	// end inline asm
	st.shared.u32 	[_ZZN3cub18CUB_300001_SM_10006detail4scan16DeviceScanKernelINS2_10policy_hubIiiimN4cuda3std3__44plusIvEEE10Policy1000EN6thrust24THRUST_300001_SM_1000_NS10device_ptrIiEESF_NS0_13ScanTileStateIiLb1EEES9_NS1_10InputValueIiPiEEmiLb0EiEEvT0_T1_T2_iT3_T4_T5_E12temp_storage+4], %r994;
	st.shared.u32 	[_ZZN3cub18CUB_300001_SM_10006detail4scan16DeviceScanKernelINS2_10policy_hubIiiimN4cuda3std3__44plusIvEEE10Policy1000EN6thrust24THRUST_300001_SM_1000_NS10device_ptrIiEESF_NS0_13ScanTileStateIiLb1EEES9_NS1_10InputValueIiPiEEmiLb0EiEEvT0_T1_T2_iT3_T4_T5_E12temp_storage+8], %r372;
$L__BB9_88:
	setp.ne.s32 	%p54, %r227, 0;
	mov.u32 	%r1001, %r151;
	@%p54 bra 	$L__BB9_90;
	st.shared.u32 	[_ZZN3cub18CUB_300001_SM_10006detail4scan16DeviceScanKernelINS2_10policy_hubIiiimN4cuda3std3__44plusIvEEE10Policy1000EN6thrust24THRUST_300001_SM_1000_NS10device_ptrIiEESF_NS0_13ScanTileStateIiLb1EEES9_NS1_10InputValueIiPiEEmiLb0EiEEvT0_T1_T2_iT3_T4_T5_E12temp_storage+84], %r994;
	mov.u32 	%r1001, %r994;
$L__BB9_90:
	bar.sync 	0;
	setp.eq.s32 	%p55, %r76, 0;
	ld.shared.u32 	%r373, [_ZZN3cub18CUB_300001_SM_10006detail4scan16DeviceScanKernelINS2_10policy_hubIiiimN4cuda3std3__44plusIvEEE10Policy1000EN6thrust24THRUST_300001_SM_1000_NS10device_ptrIiEESF_NS0_13ScanTileStateIiLb1EEES9_NS1_10InputValueIiPiEEmiLb0EiEEvT0_T1_T2_iT3_T4_T5_E12temp_storage+84];
	selp.b32 	%r374, 0, %r373, %p55;
	add.s32 	%r1002, %r374, %r1001;
$L__BB9_91:
	add.s32 	%r514, %r1002, %r125;
	add.s32 	%r515, %r126, %r514;
	add.s32 	%r516, %r127, %r515;
	add.s32 	%r517, %r128, %r516;
	add.s32 	%r518, %r129, %r517;
	add.s32 	%r519, %r130, %r518;
	add.s32 	%r520, %r131, %r519;
	add.s32 	%r521, %r132, %r520;
	add.s32 	%r522, %r133, %r521;
	add.s32 	%r523, %r134, %r522;
	add.s32 	%r524, %r135, %r523;
	add.s32 	%r525, %r136, %r524;
	add.s32 	%r526, %r137, %r525;
	add.s32 	%r527, %r138, %r526;
	add.s32 	%r528, %r139, %r527;
	add.s32 	%r529, %r140, %r528;
	add.s32 	%r530, %r141, %r529;
	add.s32 	%r531, %r142, %r530;
	bar.sync 	0;
	st.shared.u32 	[%r124], %r1002;
	st.shared.u32 	[%r124+4], %r514;
	st.shared.u32 	[%r124+8], %r515;
	st.shared.u32 	[%r124+12], %r516;
	st.shared.u32 	[%r124+16], %r517;
	st.shared.u32 	[%r124+20], %r518;
	st.shared.u32 	[%r124+24], %r519;
	st.shared.u32 	[%r124+28], %r520;
	st.shared.u32 	[%r124+32], %r521;
	st.shared.u32 	[%r124+36], %r522;
	st.shared.u32 	[%r124+40], %r523;
	st.shared.u32 	[%r124+44], %r524;
	st.shared.u32 	[%r124+48], %r525;
	st.shared.u32 	[%r124+52], %r526;
	st.shared.u32 	[%r124+56], %r527;
	st.shared.u32 	[%r124+60], %r528;
	st.shared.u32 	[%r124+64], %r529;
	st.shared.u32 	[%r124+68], %r530;
	st.shared.u32 	[%r124+72], %r531;
	bar.warp.sync 	-1;
	ld.shared.u32 	%r185, [%r123];
	ld.shared.u32 	%r186, [%r123+128];
	ld.shared.u32 	%r187, [%r123+256];
	ld.shared.u32 	%r188, [%r123+384];
	ld.shared.u32 	%r189, [%r123+512];
	ld.shared.u32 	%r190, [%r123+640];
	ld.shared.u32 	%r191, [%r123+768];
	ld.shared.u32 	%r192, [%r123+896];
	ld.shared.u32 	%r193, [%r123+1024];
	ld.shared.u32 	%r194, [%r123+1152];
	ld.shared.u32 	%r195, [%r123+1280];
	ld.shared.u32 	%r196, [%r123+1408];
	ld.shared.u32 	%r197, [%r123+1536];
	ld.shared.u32 	%r198, [%r123+1664];
	ld.shared.u32 	%r199, [%r123+1792];
	ld.shared.u32 	%r200, [%r123+1920];
	ld.shared.u32 	%r201, [%r123+2048];
	ld.shared.u32 	%r202, [%r123+2176];
	ld.shared.u32 	%r203, [%r123+2304];
	setp.ne.s32 	%p80, %r76, 0;
	@%p80 bra 	$L__BB9_93;
	st.volatile.shared.u32 	[_ZZN3cub18CUB_300001_SM_10006detail4scan16DeviceScanKernelINS2_10policy_hubIiiimN4cuda3std3__44plusIvEEE10Policy1000EN6thrust24THRUST_300001_SM_1000_NS10device_ptrIiEESF_NS0_13ScanTileStateIiLb1EEES9_NS1_10InputValueIiPiEEmiLb0EiEEvT0_T1_T2_iT3_T4_T5_E12temp_storage+31616], %r75;
$L__BB9_93:
	bar.sync 	0;
	ld.volatile.shared.u32 	%r204, [_ZZN3cub18CUB_300001_SM_10006detail4scan16DeviceScanKernelINS2_10policy_hubIiiimN4cuda3std3__44plusIvEEE10Policy1000EN6thrust24THRUST_300001_SM_1000_NS10device_ptrIiEESF_NS0_13ScanTileStateIiLb1EEES9_NS1_10InputValueIiPiEEmiLb0EiEEvT0_T1_T2_iT3_T4_T5_E12temp_storage+31616];
	cvt.u64.u32 	%rd39, %r78;
	add.s64 	%rd40, %rd5, %rd39;
	setp.ge.s32 	%p81, %r78, %r204;
	shl.b64 	%rd41, %rd40, 2;
	add.s64 	%rd15, %rd4, %rd41;
	@%p81 bra 	$L__BB9_95;
	st.global.u32 	[%rd15], %r185;
$L__BB9_95:
	mov.u32 	%r532, %tid.x;
	and.b32  	%r533, %r532, 992;
	mul.lo.s32 	%r534, %r533, 19;
	and.b32  	%r535, %r532, 31;
	or.b32  	%r536, %r534, %r535;
	add.s32 	%r537, %r536, 32;
	setp.ge.s32 	%p82, %r537, %r204;
	@%p82 bra 	$L__BB9_97;
	st.global.u32 	[%rd15+128], %r186;
$L__BB9_97:
	add.s32 	%r543, %r536, 64;
	setp.ge.s32 	%p83, %r543, %r204;
	@%p83 bra 	$L__BB9_99;
	st.global.u32 	[%rd15+256], %r187;
$L__BB9_99:
	add.s32 	%r549, %r536, 96;
	setp.ge.s32 	%p84, %r549, %r204;
	@%p84 bra 	$L__BB9_101;
	st.global.u32 	[%rd15+384], %r188;
$L__BB9_101:
	add.s32 	%r555, %r536, 128;
	setp.ge.s32 	%p85, %r555, %r204;
	@%p85 bra 	$L__BB9_103;
	st.global.u32 	[%rd15+512], %r189;
$L__BB9_103:
	add.s32 	%r561, %r536, 160;
	setp.ge.s32 	%p86, %r561, %r204;
	@%p86 bra 	$L__BB9_105;
	st.global.u32 	[%rd15+640], %r190;
$L__BB9_105:
	add.s32 	%r567, %r536, 192;
	setp.ge.s32 	%p87, %r567, %r204;
	@%p87 bra 	$L__BB9_107;
	st.global.u32 	[%rd15+768], %r191;
$L__BB9_107:
	add.s32 	%r573, %r536, 224;
	setp.ge.s32 	%p88, %r573, %r204;
	@%p88 bra 	$L__BB9_109;
	st.global.u32 	[%rd15+896], %r192;
$L__BB9_109:
	setp.ge.s32 	%p89, %r95, %r204;
	@%p89 bra 	$L__BB9_111;
	st.global.u32 	[%rd15+1024], %r193;
$L__BB9_111:
	setp.ge.s32 	%p90, %r98, %r204;
	@%p90 bra 	$L__BB9_113;
	st.global.u32 	[%rd15+1152], %r194;
$L__BB9_113:
	add.s32 	%r579, %r536, 320;
	setp.ge.s32 	%p91, %r579, %r204;
	@%p91 bra 	$L__BB9_115;
	st.global.u32 	[%rd15+1280], %r195;
$L__BB9_115:
	add.s32 	%r585, %r536, 352;
	setp.ge.s32 	%p92, %r585, %r204;
	@%p92 bra 	$L__BB9_117;
	st.global.u32 	[%rd15+1408], %r196;
$L__BB9_117:
	add.s32 	%r591, %r536, 384;
	setp.ge.s32 	%p93, %r591, %r204;
	@%p93 bra 	$L__BB9_119;
	st.global.u32 	[%rd15+1536], %r197;
$L__BB9_119:
	add.s32 	%r597, %r536, 416;
	setp.ge.s32 	%p94, %r597, %r204;
	@%p94 bra 	$L__BB9_121;
	st.global.u32 	[%rd15+1664], %r198;
$L__BB9_121:
	add.s32 	%r603, %r536, 448;
	setp.ge.s32 	%p95, %r603, %r204;
	@%p95 bra 	$L__BB9_123;
	st.global.u32 	[%rd15+1792], %r199;
$L__BB9_123:
	add.s32 	%r609, %r536, 480;
	setp.ge.s32 	%p96, %r609, %r204;
	@%p96 bra 	$L__BB9_125;
	st.global.u32 	[%rd15+1920], %r200;
$L__BB9_125:
	add.s32 	%r615, %r536, 512;
	setp.ge.s32 	%p97, %r615, %r204;
	@%p97 bra 	$L__BB9_127;
	st.global.u32 	[%rd15+2048], %r201;
$L__BB9_127:
	setp.ge.s32 	%p98, %r115, %r204;
	@%p98 bra 	$L__BB9_129;
	st.global.u32 	[%rd15+2176], %r202;
$L__BB9_129:
	setp.ge.s32 	%p99, %r118, %r204;
	@%p99 bra 	$L__BB9_131;
	st.global.u32 	[%rd15+2304], %r203;
$L__BB9_131:
	ret;

}


// ===== COMPILED SASS (sm_100) =====

	.target	sm_100

	.elftype	@"ET_EXEC"


//--------------------- .note.nv.tkinfo           --------------------------
	.section	.note.nv.tkinfo,"",@"SHT_NOTE"
	.sectionflags	@"SHF_NOTE_NV_TKINFO"
	.tkinfo
        /*0018*/ 	.word	0x00000002
        /*0030*/ 	.string	""
        /*0030*/ 	.string	"ptxas"
        /*0030*/ 	.string	"Cuda compilation tools, release 13.0, V13.0.88"
        /*0030*/ 	.string	"Build cuda_13.0.r13.0/compiler.36424714_0"
        /*0030*/ 	.string	"-arch sm_100 -m 64 "



//--------------------- .note.nv.cuinfo           --------------------------
	.section	.note.nv.cuinfo,"",@"SHT_NOTE"
	.sectionflags	@"SHF_NOTE_NV_CUINFO"
        /*0018*/ 	.short	0x0002
        /*001a*/ 	.short	0x0064
        /*001c*/ 	.short	0x0082
	.zero		2


//--------------------- .nv.info                  --------------------------
	.section	.nv.info,"",@"SHT_CUDA_INFO"
	.align	4


	//----- nvinfo : EIATTR_REGCOUNT
	.align		4
        /*0000*/ 	.byte	0x04, 0x2f
        /*0002*/ 	.short	(.L_44 - .L_43)
	.align		4
.L_43:
        /*0004*/ 	.word	index@(_Z22pclEuclideanInitializePii)
        /*0008*/ 	.word	0x0000000a


	//----- nvinfo : EIATTR_FRAME_SIZE
	.align		4
.L_44:
        /*000c*/ 	.byte	0x04, 0x11
        /*000e*/ 	.short	(.L_46 - .L_45)
	.align		4
.L_45:
        /*0010*/ 	.word	index@(_Z22pclEuclideanInitializePii)
        /*0014*/ 	.word	0x00000000


	//----- nvinfo : EIATTR_REGCOUNT
	.align		4
.L_46:
        /*0018*/ 	.byte	0x04, 0x2f
        /*001a*/ 	.short	(.L_48 - .L_47)
	.align		4
.L_47:
        /*001c*/ 	.word	index@(_Z14blockLabellingPfS_S_Piif)
        /*0020*/ 	.word	0x0000001f


	//----- nvinfo : EIATTR_FRAME_SIZE
	.align		4
.L_48:
        /*0024*/ 	.byte	0x04, 0x11
        /*0026*/ 	.short	(.L_50 - .L_49)
	.align		4
.L_49:
        /*0028*/ 	.word	index@($__internal_2_$__cuda_sm20_sqrt_rn_f32_slowpath)
        /*002c*/ 	.word	0x00000000


	//----- nvinfo : EIATTR_FRAME_SIZE
	.align		4
.L_50:
        /*0030*/ 	.byte	0x04, 0x11
        /*0032*/ 	.short	(.L_52 - .L_51)
	.align		4
.L_51:
        /*0034*/ 	.word	index@(_Z14blockLabellingPfS_S_Piif)
        /*0038*/ 	.word	0x00000000


	//----- nvinfo : EIATTR_REGCOUNT
	.align		4
.L_52:
        /*003c*/ 	.byte	0x04, 0x2f
        /*003e*/ 	.short	(.L_54 - .L_53)
	.align		4
.L_53:
        /*0040*/ 	.word	index@(_Z11clusterMarkPiS_i)
        /*0044*/ 	.word	0x00000010


	//----- nvinfo : EIATTR_FRAME_SIZE
	.align		4
.L_54:
        /*0048*/ 	.byte	0x04, 0x11
        /*004a*/ 	.short	(.L_56 - .L_55)
	.align		4
.L_55:
        /*004c*/ 	.word	index@(_Z11clusterMarkPiS_i)
        /*0050*/ 	.word	0x00000000


	//----- nvinfo : EIATTR_REGCOUNT
	.align		4
.L_56:
        /*0054*/ 	.byte	0x04, 0x2f
        /*0056*/ 	.short	(.L_58 - .L_57)
	.align		4
.L_57:
        /*0058*/ 	.word	index@(_Z16clusterCollectorPiS_S_i)
        /*005c*/ 	.word	0x00000012


	//----- nvinfo : EIATTR_FRAME_SIZE
	.align		4
.L_58:
        /*0060*/ 	.byte	0x04, 0x11
        /*0062*/ 	.short	(.L_60 - .L_59)
	.align		4
.L_59:
        /*0064*/ 	.word	index@(_Z16clusterCollectorPiS_S_i)
        /*0068*/ 	.word	0x00000000


	//----- nvinfo : EIATTR_REGCOUNT
	.align		4
.L_60:
        /*006c*/ 	.byte	0x04, 0x2f
        /*006e*/ 	.short	(.L_62 - .L_61)
	.align		4
.L_61:
        /*0070*/ 	.word	index@(_Z18buildClusterMatrixPfS_S_PiS0_S0_iif)
        /*0074*/ 	.word	0x00000020


	//----- nvinfo : EIATTR_FRAME_SIZE
	.align		4
.L_62:
        /*0078*/ 	.byte	0x04, 0x11
        /*007a*/ 	.short	(.L_64 - .L_63)
	.align		4
.L_63:
        /*007c*/ 	.word	index@($__internal_1_$__cuda_sm20_sqrt_rn_f32_slowpath)
        /*0080*/ 	.word	0x00000000


	//----- nvinfo : EIATTR_FRAME_SIZE
	.align		4
.L_64:
        /*0084*/ 	.byte	0x04, 0x11
        /*0086*/ 	.short	(.L_66 - .L_65)
	.align		4
.L_65:
        /*0088*/ 	.word	index@(_Z18buildClusterMatrixPfS_S_PiS0_S0_iif)
        /*008c*/ 	.word	0x00000000


	//----- nvinfo : EIATTR_REGCOUNT
	.align		4
.L_66:
        /*0090*/ 	.byte	0x04, 0x2f
        /*0092*/ 	.short	(.L_68 - .L_67)
	.align		4
.L_67:
        /*0094*/ 	.word	index@(_Z19buildClusterMatrixPPfS_S_PiS0_S0_iif)
        /*0098*/ 	.word	0x00000020


	//----- nvinfo : EIATTR_FRAME_SIZE
	.align		4
.L_68:
        /*009c*/ 	.byte	0x04, 0x11
        /*009e*/ 	.short	(.L_70 - .L_69)
	.align		4
.L_69:
        /*00a0*/ 	.word	index@($__internal_0_$__cuda_sm20_sqrt_rn_f32_slowpath)
        /*00a4*/ 	.word	0x00000000


	//----- nvinfo : EIATTR_FRAME_SIZE
	.align		4
.L_70:
        /*00a8*/ 	.byte	0x04, 0x11
        /*00aa*/ 	.short	(.L_72 - .L_71)
	.align		4
.L_71:
        /*00ac*/ 	.word	index@(_Z19buildClusterMatrixPPfS_S_PiS0_S0_iif)
        /*00b0*/ 	.word	0x00000000


	//----- nvinfo : EIATTR_REGCOUNT
	.align		4
.L_72:
        /*00b4*/ 	.byte	0x04, 0x2f
        /*00b6*/ 	.short	(.L_74 - .L_73)
	.align		4
.L_73:
        /*00b8*/ 	.word	index@(_ZN3cub18CUB_300001_SM_10006detail11EmptyKernelIvEEvv)
        /*00bc*/ 	.word	0x00000004


	//----- nvinfo : EIATTR_FRAME_SIZE
	.align		4
.L_74:
        /*00c0*/ 	.byte	0x04, 0x11
        /*00c2*/ 	.short	(.L_76 - .L_75)
	.align		4
.L_75:
        /*00c4*/ 	.word	index@(_ZN3cub18CUB_300001_SM_10006detail11EmptyKernelIvEEvv)
        /*00c8*/ 	.word	0x00000000


	//----- nvinfo : EIATTR_REGCOUNT
	.align		4
.L_76:
        /*00cc*/ 	.byte	0x04, 0x2f
        /*00ce*/ 	.short	(.L_78 - .L_77)
	.align		4
.L_77:
        /*00d0*/ 	.word	index@(_ZN3cub18CUB_300001_SM_10006detail4scan20DeviceScanInitKernelINS0_13ScanTileStateIiLb1EEEEEvT_i)
        /*00d4*/ 	.word	0x00000008


	//----- nvinfo : EIATTR_FRAME_SIZE
	.align		4
.L_78:
        /*00d8*/ 	.byte	0x04, 0x11
        /*00da*/ 	.short	(.L_80 - .L_79)
	.align		4
.L_79:
        /*00dc*/ 	.word	index@(_ZN3cub18CUB_300001_SM_10006detail4scan20DeviceScanInitKernelINS0_13ScanTileStateIiLb1EEEEEvT_i)
        /*00e0*/ 	.word	0x00000000


	//----- nvinfo : EIATTR_REGCOUNT
	.align		4
.L_80:
        /*00e4*/ 	.byte	0x04, 0x2f
        /*00e6*/ 	.short	(.L_82 - .L_81)
	.align		4
.L_81:
        /*00e8*/ 	.word	index@(_ZN3cub18CUB_300001_SM_10006detail4scan16DeviceScanKernelINS2_10policy_hubIiiijN4cuda3std3__44plusIvEEE10Policy1000EN6thrust24THRUST_300001_SM_1000_NS10device_ptrIiEESF_NS0_13ScanTileStateIiLb1EEES9_NS1_10InputValueIiPiEEjiLb0EiEEvT0_T1_T2_iT3_T4_T5_)
        /*00ec*/ 	.word	0x00000038


	//----- nvinfo : EIATTR_FRAME_SIZE
	.align		4
.L_82:
        /*00f0*/ 	.byte	0x04, 0x11
        /*00f2*/ 	.short	(.L_84 - .L_83)
	.align		4
.L_83:
        /*00f4*/ 	.word	index@(_ZN3cub18CUB_300001_SM_10006detail4scan16DeviceScanKernelINS2_10policy_hubIiiijN4cuda3std3__44plusIvEEE10Policy1000EN6thrust24THRUST_300001_SM_1000_NS10device_ptrIiEESF_NS0_13ScanTileStateIiLb1EEES9_NS1_10InputValueIiPiEEjiLb0EiEEvT0_T1_T2_iT3_T4_T5_)
        /*00f8*/ 	.word	0x00000000


	//----- nvinfo : EIATTR_REGCOUNT
	.align		4
.L_84:
        /*00fc*/ 	.byte	0x04, 0x2f
        /*00fe*/ 	.short	(.L_86 - .L_85)
	.align		4
.L_85:
        /*0100*/ 	.word	index@(_ZN3cub18CUB_300001_SM_10006detail4scan16DeviceScanKernelINS2_10policy_hubIiiimN4cuda3std3__44plusIvEEE10Policy1000EN6thrust24THRUST_300001_SM_1000_NS10device_ptrIiEESF_NS0_13ScanTileStateIiLb1EEES9_NS1_10InputValueIiPiEEmiLb0EiEEvT0_T1_T2_iT3_T4_T5_)
        /*0104*/ 	.word	0x00000030


	//----- nvinfo : EIATTR_FRAME_SIZE
	.align		4
.L_86:
        /*0108*/ 	.byte	0x04, 0x11
        /*010a*/ 	.short	(.L_88 - .L_87)
	.align		4
.L_87:
        /*010c*/ 	.word	index@(_ZN3cub18CUB_300001_SM_10006detail4scan16DeviceScanKernelINS2_10policy_hubIiiimN4cuda3std3__44plusIvEEE10Policy1000EN6thrust24THRUST_300001_SM_1000_NS10device_ptrIiEESF_NS0_13ScanTileStateIiLb1EEES9_NS1_10InputValueIiPiEEmiLb0EiEEvT0_T1_T2_iT3_T4_T5_)
        /*0110*/ 	.word	0x00000000


	//----- nvinfo : EIATTR_MIN_STACK_SIZE
	.align		4
.L_88:
        /*0114*/ 	.byte	0x04, 0x12
        /*0116*/ 	.short	(.L_90 - .L_89)
	.align		4
.L_89:
        /*0118*/ 	.word	index@(_ZN3cub18CUB_300001_SM_10006detail4scan16DeviceScanKernelINS2_10policy_hubIiiimN4cuda3std3__44plusIvEEE10Policy1000EN6thrust24THRUST_300001_SM_1000_NS10device_ptrIiEESF_NS0_13ScanTileStateIiLb1EEES9_NS1_10InputValueIiPiEEmiLb0EiEEvT0_T1_T2_iT3_T4_T5_)
        /*011c*/ 	.word	0x00000000


	//----- nvinfo : EIATTR_MIN_STACK_SIZE
	.align		4
.L_90:
        /*0120*/ 	.byte	0x04, 0x12
        /*0122*/ 	.short	(.L_92 - .L_91)
	.align		4
.L_91:
        /*0124*/ 	.word	index@(_ZN3cub18CUB_300001_SM_10006detail4scan16DeviceScanKernelINS2_10policy_hubIiiijN4cuda3std3__44plusIvEEE10Policy1000EN6thrust24THRUST_300001_SM_1000_NS10device_ptrIiEESF_NS0_13ScanTileStateIiLb1EEES9_NS1_10InputValueIiPiEEjiLb0EiEEvT0_T1_T2_iT3_T4_T5_)
        /*0128*/ 	.word	0x00000000


	//----- nvinfo : EIATTR_MIN_STACK_SIZE
	.align		4
.L_92:
        /*012c*/ 	.byte	0x04, 0x12
        /*012e*/ 	.short	(.L_94 - .L_93)
	.align		4
.L_93:
        /*0130*/ 	.word	index@(_ZN3cub18CUB_300001_SM_10006detail4scan20DeviceScanInitKernelINS0_13ScanTileStateIiLb1EEEEEvT_i)
        /*0134*/ 	.word	0x00000000


	//----- nvinfo : EIATTR_MIN_STACK_SIZE
	.align		4
.L_94:
        /*0138*/ 	.byte	0x04, 0x12
        /*013a*/ 	.short	(.L_96 - .L_95)
	.align		4
.L_95:
        /*013c*/ 	.word	index@(_ZN3cub18CUB_300001_SM_10006detail11EmptyKernelIvEEvv)
        /*0140*/ 	.word	0x00000000


	//----- nvinfo : EIATTR_MIN_STACK_SIZE
	.align		4
.L_96:
        /*0144*/ 	.byte	0x04, 0x12
        /*0146*/ 	.short	(.L_98 - .L_97)
	.align		4
.L_97:
        /*0148*/ 	.word	index@(_Z19buildClusterMatrixPPfS_S_PiS0_S0_iif)
        /*014c*/ 	.word	0x00000000


	//----- nvinfo : EIATTR_MIN_STACK_SIZE
	.align		4
.L_98:
        /*0150*/ 	.byte	0x04, 0x12
        /*0152*/ 	.short	(.L_100 - .L_99)
	.align		4
.L_99:
        /*0154*/ 	.word	index@(_Z18buildClusterMatrixPfS_S_PiS0_S0_iif)
        /*0158*/ 	.word	0x00000000


	//----- nvinfo : EIATTR_MIN_STACK_SIZE
	.align		4
.L_100:
        /*015c*/ 	.byte	0x04, 0x12
        /*015e*/ 	.short	(.L_102 - .L_101)
	.align		4
.L_101:
        /*0160*/ 	.word	index@(_Z16clusterCollectorPiS_S_i)
        /*0164*/ 	.word	0x00000000


	//----- nvinfo : EIATTR_MIN_STACK_SIZE
	.align		4
.L_102:
        /*0168*/ 	.byte	0x04, 0x12
        /*016a*/ 	.short	(.L_104 - .L_103)
	.align		4
.L_103:
        /*016c*/ 	.word	index@(_Z11clusterMarkPiS_i)
        /*0170*/ 	.word	0x00000000


	//----- nvinfo : EIATTR_MIN_STACK_SIZE
	.align		4
.L_104:
        /*0174*/ 	.byte	0x04, 0x12
        /*0176*/ 	.short	(.L_106 - .L_105)
	.align		4
.L_105:
        /*0178*/ 	.word	index@(_Z14blockLabellingPfS_S_Piif)
        /*017c*/ 	.word	0x00000000


	//----- nvinfo : EIATTR_MIN_STACK_SIZE
	.align		4
.L_106:
        /*0180*/ 	.byte	0x04, 0x12
        /*0182*/ 	.short	(.L_108 - .L_107)
	.align		4
.L_107:
        /*0184*/ 	.word	index@(_Z22pclEuclideanInitializePii)
        /*0188*/ 	.word	0x00000000
.L_108:


//--------------------- .nv.compat                --------------------------
	.section	.nv.compat,"",@"SHT_CUDA_COMPAT_INFO"
	.align	4
        /*0000*/ 	.byte	0x02, 0x09, 0x00, 0x00, 0x02, 0x02, 0x01, 0x00, 0x02, 0x05, 0x05, 0x00, 0x03, 0x07, 0x01, 0x01
        /*0010*/ 	.byte	0x02, 0x03, 0x00, 0x00, 0x02, 0x06, 0x01, 0x00, 0x04, 0x0b, 0x08, 0x00, 0x01, 0x00, 0x00, 0x00
        /*0020*/ 	.byte	0x00, 0x00, 0x00, 0x00


//--------------------- .nv.info._ZN3cub18CUB_300001_SM_10006detail4scan16DeviceScanKernelINS2_10policy_hubIiiimN4cuda3std3__44plusIvEEE10Policy1000EN6thrust24THRUST_300001_SM_1000_NS10device_ptrIiEESF_NS0_13ScanTileStateIiLb1EEES9_NS1_10InputValueIiPiEEmiLb0EiEEvT0_T1_T2_iT3_T4_T5_ --------------------------
	.section	.nv.info._ZN3cub18CUB_300001_SM_10006detail4scan16DeviceScanKernelINS2_10policy_hubIiiimN4cuda3std3__44plusIvEEE10Policy1000EN6thrust24THRUST_300001_SM_1000_NS10device_ptrIiEESF_NS0_13ScanTileStateIiLb1EEES9_NS1_10InputValueIiPiEEmiLb0EiEEvT0_T1_T2_iT3_T4_T5_,"",@"SHT_CUDA_INFO"
	.sectionflags	@""
	.align	4


	//----- nvinfo : EIATTR_CUDA_API_VERSION
	.align		4
        /*0000*/ 	.byte	0x04, 0x37
        /*0002*/ 	.short	(.L_110 - .L_109)
.L_109:
        /*0004*/ 	.word	0x00000082


	//----- nvinfo : EIATTR_KPARAM_INFO
	.align		4
.L_110:
        /*0008*/ 	.byte	0x04, 0x17
        /*000a*/ 	.short	(.L_112 - .L_111)
.L_111:
        /*000c*/ 	.word	0x00000000
        /*0010*/ 	.short	0x0006
        /*0012*/ 	.short	0x0030
        /*0014*/ 	.byte	0x00, 0xf0, 0x21, 0x00


	//----- nvinfo : EIATTR_KPARAM_INFO
	.align		4
.L_112:
        /*0018*/ 	.byte	0x04, 0x17
        /*001a*/ 	.short	(.L_114 - .L_113)
.L_113:
        /*001c*/ 	.word	0x00000000
        /*0020*/ 	.short	0x0005
        /*0022*/ 	.short	0x0020
        /*0024*/ 	.byte	0x00, 0xf0, 0x41, 0x00


	//----- nvinfo : EIATTR_KPARAM_INFO
	.align		4
.L_114:
        /*0028*/ 	.byte	0x04, 0x17
        /*002a*/ 	.short	(.L_116 - .L_115)
.L_115:
        /*002c*/ 	.word	0x00000000
        /*0030*/ 	.short	0x0004
        /*0032*/ 	.short	0x001c
        /*0034*/ 	.byte	0x00, 0xf0, 0x05, 0x00


	//----- nvinfo : EIATTR_KPARAM_INFO
	.align		4
.L_116:
        /*0038*/ 	.byte	0x04, 0x17
        /*003a*/ 	.short	(.L_118 - .L_117)
.L_117:
        /*003c*/ 	.word	0x00000000
        /*0040*/ 	.short	0x0003
        /*0042*/ 	.short	0x0018
        /*0044*/ 	.byte	0x00, 0xf0, 0x11, 0x00


	//----- nvinfo : EIATTR_KPARAM_INFO
	.align		4
.L_118:
        /*0048*/ 	.byte	0x04, 0x17
        /*004a*/ 	.short	(.L_120 - .L_119)
.L_119:
        /*004c*/ 	.word	0x00000000
        /*0050*/ 	.short	0x0002
        /*0052*/ 	.short	0x0010
        /*0054*/ 	.byte	0x00, 0xf0, 0x21, 0x00


	//----- nvinfo : EIATTR_KPARAM_INFO
	.align		4
.L_120:
        /*0058*/ 	.byte	0x04, 0x17
        /*005a*/ 	.short	(.L_122 - .L_121)
.L_121:
        /*005c*/ 	.word	0x00000000
        /*0060*/ 	.short	0x0001
        /*0062*/ 	.short	0x0008
        /*0064*/ 	.byte	0x00, 0xf0, 0x21, 0x00


	//----- nvinfo : EIATTR_KPARAM_INFO
	.align		4
.L_122:
        /*0068*/ 	.byte	0x04, 0x17
        /*006a*/ 	.short	(.L_124 - .L_123)
.L_123:
        /*006c*/ 	.word	0x00000000
        /*0070*/ 	.short	0x0000
        /*0072*/ 	.short	0x0000
        /*0074*/ 	.byte	0x00, 0xf0, 0x21, 0x00


	//----- nvinfo : EIATTR_SPARSE_MMA_MASK
	.align		4
.L_124:
        /*0078*/ 	.byte	0x03, 0x50
        /*007a*/ 	.short	0x0000


	//----- nvinfo : EIATTR_MAXREG_COUNT
	.align		4
        /*007c*/ 	.byte	0x03, 0x1b
        /*007e*/ 	.short	0x0080


	//----- nvinfo : EIATTR_NUM_BARRIERS
	.align		4
        /*0080*/ 	.byte	0x02, 0x4c
        /*0082*/ 	.byte	0x01
	.zero		1


	//----- nvinfo : EIATTR_MERCURY_ISA_VERSION
	.align		4
        /*0084*/ 	.byte	0x03, 0x5f
        /*0086*/ 	.short	0x0101


	//----- nvinfo : EIATTR_COOP_GROUP_MASK_REGIDS
	.align		4
        /*0088*/ 	.byte	0x04, 0x29
        /*008a*/ 	.short	(.L_126 - .L_125)


	//   ....[0]....
.L_125:
        /*008c*/ 	.word	0xffffffff


	//   ....[1]....
        /*0090*/ 	.word	0xffffffff


	//   ....[2]....
        /*0094*/ 	.word	0xffffffff


	//   ....[3]....
        /*0098*/ 	.word	0xffffffff


	//   ....[4]....
        /*009c*/ 	.word	0xffffffff


	//   ....[5]....
        /*00a0*/ 	.word	0xffffffff


	//   ....[6]....
        /*00a4*/ 	.word	0xffffffff


	//   ....[7]....
        /*00a8*/ 	.word	0xffffffff


	//   ....[8]....
        /*00ac*/ 	.word	0xffffffff


	//   ....[9]....
        /*00b0*/ 	.word	0xffffffff


	//   ....[10]....
        /*00b4*/ 	.word	0xffffffff


	//   ....[11]....
        /*00b8*/ 	.word	0xffffffff


	//   ....[12]....
        /*00bc*/ 	.word	0xffffffff


	//   ....[13]....
        /*00c0*/ 	.word	0xffffffff


	//   ....[14]....
        /*00c4*/ 	.word	0xffffffff


	//   ....[15]....
        /*00c8*/ 	.word	0xffffffff


	//   ....[16]....
        /*00cc*/ 	.word	0xffffffff


	//   ....[17]....
        /*00d0*/ 	.word	0xffffffff


	//   ....[18]....
        /*00d4*/ 	.word	0xffffffff


	//   ....[19]....
        /*00d8*/ 	.word	0xffffffff


	//   ....[20]....
        /*00dc*/ 	.word	0xffffffff


	//   ....[21]....
        /*00e0*/ 	.word	0xffffffff


	//   ....[22]....
        /*00e4*/ 	.word	0xffffffff


	//   ....[23]....
        /*00e8*/ 	.word	0xffffffff


	//   ....[24]....
        /*00ec*/ 	.word	0xffffffff


	//   ....[25]....
        /*00f0*/ 	.word	0xffffffff


	//   ....[26]....
        /*00f4*/ 	.word	0xffffffff


	//   ....[27]....
        /*00f8*/ 	.word	0xffffffff


	//   ....[28]....
        /*00fc*/ 	.word	0xffffffff


	//   ....[29]....
        /*0100*/ 	.word	0xffffffff


	//   ....[30]....
        /*0104*/ 	.word	0xffffffff


	//   ....[31]....
        /*0108*/ 	.word	0xffffffff


	//   ....[32]....
        /*010c*/ 	.word	0xffffffff


	//   ....[33]....
        /*0110*/ 	.word	0xffffffff


	//   ....[34]....
        /*0114*/ 	.word	0xffffffff


	//   ....[35]....
        /*0118*/ 	.word	0xffffffff


	//   ....[36]....
        /*011c*/ 	.word	0xffffffff


	//   ....[37]....
        /*0120*/ 	.word	0xffffffff


	//   ....[38]....
        /*0124*/ 	.word	0xffffffff


	//   ....[39]....
        /*0128*/ 	.word	0xffffffff


	//   ....[40]....
        /*012c*/ 	.word	0xffffffff


	//   ....[41]....
        /*0130*/ 	.word	0xffffffff


	//   ....[42]....
        /*0134*/ 	.word	0xffffffff


	//   ....[43]....
        /*0138*/ 	.word	0xffffffff


	//   ....[44]....
        /*013c*/ 	.word	0xffffffff


	//   ....[45]....
        /*0140*/ 	.word	0xffffffff


	//   ....[46]....
        /*0144*/ 	.word	0xffffffff


	//   ....[47]....
        /*0148*/ 	.word	0xffffffff


	//   ....[48]....
        /*014c*/ 	.word	0xffffffff


	//   ....[49]....
        /*0150*/ 	.word	0xffffffff


	//   ....[50]....
        /*0154*/ 	.word	0xffffffff


	//   ....[51]....
        /*0158*/ 	.word	0xffffffff


	//   ....[52]....
        /*015c*/ 	.word	0xffffffff


	//   ....[53]....
        /*0160*/ 	.word	0xffffffff


	//   ....[54]....
        /*0164*/ 	.word	0xffffffff


	//   ....[55]....
        /*0168*/ 	.word	0xffffffff


	//   ....[56]....
        /*016c*/ 	.word	0xffffffff


	//   ....[57]....
        /*0170*/ 	.word	0xffffffff


	//   ....[58]....
        /*0174*/ 	.word	0xffffffff


	//   ....[59]....
        /*0178*/ 	.word	0xffffffff


	//   ....[60]....
        /*017c*/ 	.word	0x0500000a


	//   ....[61]....
        /*0180*/ 	.word	0x0500000a


	//   ....[62]....
        /*0184*/ 	.word	0x0500000a


	//   ....[63]....
        /*0188*/ 	.word	0x0500000a


	//   ....[64]....
        /*018c*/ 	.word	0x0500000a


	//   ....[65]....
        /*0190*/ 	.word	0x0500000a


	//   ....[66]....
        /*0194*/ 	.word	0x0500000a


	//   ....[67]....
        /*0198*/ 	.word	0x0500000a


	//   ....[68]....
        /*019c*/ 	.word	0x0500000a


	//   ....[69]....
        /*01a0*/ 	.word	0x0500000a


	//   ....[70]....
        /*01a4*/ 	.word	0x0500000a


	//   ....[71]....
        /*01a8*/ 	.word	0x0500000a


	//   ....[72]....
        /*01ac*/ 	.word	0x0500000a


	//   ....[73]....
        /*01b0*/ 	.word	0x0500000a


	//   ....[74]....
        /*01b4*/ 	.word	0x0500000a


	//   ....[75]....
        /*01b8*/ 	.word	0x0500000a


	//   ....[76]....
        /*01bc*/ 	.word	0x0500000a


	//   ....[77]....
        /*01c0*/ 	.word	0x0500000a


	//   ....[78]....
        /*01c4*/ 	.word	0x0500000a


	//   ....[79]....
        /*01c8*/ 	.word	0x0500000a


	//   ....[80]....
        /*01cc*/ 	.word	0x0500000a


	//   ....[81]....
        /*01d0*/ 	.word	0x0500000a


	//   ....[82]....
        /*01d4*/ 	.word	0x0500000a


	//   ....[83]....
        /*01d8*/ 	.word	0x0500000a


	//   ....[84]....
        /*01dc*/ 	.word	0x0500000a


	//   ....[85]....
        /*01e0*/ 	.word	0x0500000a


	//   ....[86]....
        /*01e4*/ 	.word	0x0500000a


	//   ....[87]....
        /*01e8*/ 	.word	0x0500000a


	//   ....[88]....
        /*01ec*/ 	.word	0x0500000a


	//   ....[89]....
        /*01f0*/ 	.word	0x0500000a


	//   ....[90]....
        /*01f4*/ 	.word	0x0500000a


	//   ....[91]....
        /*01f8*/ 	.word	0x0500000a


	//   ....[92]....
        /*01fc*/ 	.word	0x0500000a


	//   ....[93]....
        /*0200*/ 	.word	0x0500000a


	//   ....[94]....
        /*0204*/ 	.word	0x0500000a


	//   ....[95]....
        /*0208*/ 	.word	0x0500000a


	//----- nvinfo : EIATTR_COOP_GROUP_INSTR_OFFSETS
	.align		4
.L_126:
        /*020c*/ 	.byte	0x04, 0x28
        /*020e*/ 	.short	(.L_128 - .L_127)


	//   ....[0]....
.L_127:
        /*0210*/ 	.word	0x000004d0


	//   ....[1]....
        /*0214*/ 	.word	0x000006f0


	//   ....[2]....
        /*0218*/ 	.word	0x00000710


	//   ....[3]....
        /*021c*/ 	.word	0x00000730


	//   ....[4]....
        /*0220*/ 	.word	0x00000750


	//   ....[5]....
        /*0224*/ 	.word	0x00000770


	//   ....[6]....
        /*0228*/ 	.word	0x00000b80


	//   ....[7]....
        /*022c*/ 	.word	0x00000ba0


	//   ....[8]....
        /*0230*/ 	.word	0x00000bc0


	//   ....[9]....
        /*0234*/ 	.word	0x00000be0


	//   ....[10]....
        /*0238*/ 	.word	0x00000c00


	//   ....[11]....
        /*023c*/ 	.word	0x00001000


	//   ....[12]....
        /*0240*/ 	.word	0x00001090


	//   ....[13]....
        /*0244*/ 	.word	0x000010f0


	//   ....[14]....
        /*0248*/ 	.word	0x00001160


	//   ....[15]....
        /*024c*/ 	.word	0x000011c0


	//   ....[16]....
        /*0250*/ 	.word	0x00001210


	//   ....[17]....
        /*0254*/ 	.word	0x00001270


	//   ....[18]....
        /*0258*/ 	.word	0x000012c0


	//   ....[19]....
        /*025c*/ 	.word	0x000012e0


	//   ....[20]....
        /*0260*/ 	.word	0x000013a0


	//   ....[21]....
        /*0264*/ 	.word	0x00001430


	//   ....[22]....
        /*0268*/ 	.word	0x00001480


	//   ....[23]....
        /*026c*/ 	.word	0x000014e0


	//   ....[24]....
        /*0270*/ 	.word	0x00001540


	//   ....[25]....
        /*0274*/ 	.word	0x00001580


	//   ....[26]....
        /*0278*/ 	.word	0x000015c0


	//   ....[27]....
        /*027c*/ 	.word	0x00001600


	//   ....[28]....
        /*0280*/ 	.word	0x00001610


	//   ....[29]....
        /*0284*/ 	.word	0x00001a50


	//   ....[30]....
        /*0288*/ 	.word	0x00002430


	//   ....[31]....
        /*028c*/ 	.word	0x00002650


	//   ....[32]....
        /*0290*/ 	.word	0x00002670


	//   ....[33]....
        /*0294*/ 	.word	0x00002690


	//   ....[34]....
        /*0298*/ 	.word	0x000026b0


	//   ....[35]....
        /*029c*/ 	.word	0x000026d0


	//   ....[36]....
        /*02a0*/ 	.word	0x00002a60


	//   ....[37]....
        /*02a4*/ 	.word	0x00002a80


	//   ....[38]....
        /*02a8*/ 	.word	0x00002aa0


	//   ....[39]....
        /*02ac*/ 	.word	0x00002ac0


	//   ....[40]....
        /*02b0*/ 	.word	0x00002ae0


	//   ....[41]....
        /*02b4*/ 	.word	0x00002ee0


	//   ....[42]....
        /*02b8*/ 	.word	0x00002f70


	//   ....[43]....
        /*02bc*/ 	.word	0x00002fd0


	//   ....[44]....
        /*02c0*/ 	.word	0x00003030


	//   ....[45]....
        /*02c4*/ 	.word	0x00003090


	//   ....[46]....
        /*02c8*/ 	.word	0x000030f0


	//   ....[47]....
        /*02cc*/ 	.word	0x00003140


	//   ....[48]....
        /*02d0*/ 	.word	0x000031b0


	//   ....[49]....
        /*02d4*/ 	.word	0x000031c0


	//   ....[50]....
        /*02d8*/ 	.word	0x00003280


	//   ....[51]....
        /*02dc*/ 	.word	0x00003310


	//   ....[52]....
        /*02e0*/ 	.word	0x00003360


	//   ....[53]....
        /*02e4*/ 	.word	0x000033d0


	//   ....[54]....
        /*02e8*/ 	.word	0x00003430


	//   ....[55]....
        /*02ec*/ 	.word	0x00003480


	//   ....[56]....
        /*02f0*/ 	.word	0x000034c0


	//   ....[57]....
        /*02f4*/ 	.word	0x00003520


	//   ....[58]....
        /*02f8*/ 	.word	0x00003530


	//   ....[59]....
        /*02fc*/ 	.word	0x000039a0


	//   ....[60]....
        /*0300*/ 	.word	0x00003f30


	//   ....[61]....
        /*0304*/ 	.word	0x00003fb0


	//   ....[62]....
        /*0308*/ 	.word	0x00004040


	//   ....[63]....
        /*030c*/ 	.word	0x00004120


	//   ....[64]....
        /*0310*/ 	.word	0x000041a0


	//   ....[65]....
        /*0314*/ 	.word	0x00004230


	//   ....[66]....
        /*0318*/ 	.word	0x000042b0


	//   ....[67]....
        /*031c*/ 	.word	0x00004330


	//   ....[68]....
        /*0320*/ 	.word	0x00004360


	//   ....[69]....
        /*0324*/ 	.word	0x00004430


	//   ....[70]....
        /*0328*/ 	.word	0x000044b0


	//   ....[71]....
        /*032c*/ 	.word	0x00004530


	//   ....[72]....
        /*0330*/ 	.word	0x000045e0


	//   ....[73]....
        /*0334*/ 	.word	0x00004670


	//   ....[74]....
        /*0338*/ 	.word	0x000046f0


	//   ....[75]....
        /*033c*/ 	.word	0x00004760


	//   ....[76]....
        /*0340*/ 	.word	0x000047e0


	//   ....[77]....
        /*0344*/ 	.word	0x00004840


	//   ....[78]....
        /*0348*/ 	.word	0x000048b0


	//   ....[79]....
        /*034c*/ 	.word	0x00004930


	//   ....[80]....
        /*0350*/ 	.word	0x000049d0


	//   ....[81]....
        /*0354*/ 	.word	0x00004a90


	//   ....[82]....
        /*0358*/ 	.word	0x00004b30


	//   ....[83]....
        /*035c*/ 	.word	0x00004bc0


	//   ....[84]....
        /*0360*/ 	.word	0x00004c50


	//   ....[85]....
        /*0364*/ 	.word	0x00004cc0


	//   ....[86]....
        /*0368*/ 	.word	0x00004cf0


	//   ....[87]....
        /*036c*/ 	.word	0x00004dc0


	//   ....[88]....
        /*0370*/ 	.word	0x00004e40


	//   ....[89]....
        /*0374*/ 	.word	0x00004ec0


	//   ....[90]....
        /*0378*/ 	.word	0x00004f80


	//   ....[91]....
        /*037c*/ 	.word	0x00005020


	//   ....[92]....
        /*0380*/ 	.word	0x000050b0


	//   ....[93]....
        /*0384*/ 	.word	0x00005140


	//   ....[94]....
        /*0388*/ 	.word	0x000051d0


	//   ....[95]....
        /*038c*/ 	.word	0x00005230


	//----- nvinfo : EIATTR_VRC_CTA_INIT_COUNT
	.align		4
.L_128:
        /*0390*/ 	.byte	0x02, 0x4a
	.zero		1
	.zero		1


	//----- nvinfo : EIATTR_EXIT_INSTR_OFFSETS
	.align		4
        /*0394*/ 	.byte	0x04, 0x1c
        /*0396*/ 	.short	(.L_130 - .L_129)


	//   ....[0]....
.L_129:
        /*0398*/ 	.word	0x00001ce0


	//   ....[1]....
        /*039c*/ 	.word	0x00001d10


	//   ....[2]....
        /*03a0*/ 	.word	0x00003ec0


	//   ....[3]....
        /*03a4*/ 	.word	0x00003ee0


	//----- nvinfo : EIATTR_MAX_THREADS
	.align		4
.L_130:
        /*03a8*/ 	.byte	0x04, 0x05
        /*03aa*/ 	.short	(.L_132 - .L_131)
.L_131:
        /*03ac*/ 	.word	0x000001a0
        /*03b0*/ 	.word	0x00000001
        /*03b4*/ 	.word	0x00000001


	//----- nvinfo : EIATTR_CRS_STACK_SIZE
	.align		4
.L_132:
        /*03b8*/ 	.byte	0x04, 0x1e
        /*03ba*/ 	.short	(.L_134 - .L_133)
.L_133:
        /*03bc*/ 	.word	0x00000000


	//----- nvinfo : EIATTR_CBANK_PARAM_SIZE
	.align		4
.L_134:
        /*03c0*/ 	.byte	0x03, 0x19
        /*03c2*/ 	.short	0x0038


	//----- nvinfo : EIATTR_PARAM_CBANK
	.align		4
        /*03c4*/ 	.byte	0x04, 0x0a
        /*03c6*/ 	.short	(.L_136 - .L_135)
	.align		4
.L_135:
        /*03c8*/ 	.word	index@(.nv.constant0._ZN3cub18CUB_300001_SM_10006detail4scan16DeviceScanKernelINS2_10policy_hubIiiimN4cuda3std3__44plusIvEEE10Policy1000EN6thrust24THRUST_300001_SM_1000_NS10device_ptrIiEESF_NS0_13ScanTileStateIiLb1EEES9_NS1_10InputValueIiPiEEmiLb0EiEEvT0_T1_T2_iT3_T4_T5_)
        /*03cc*/ 	.short	0x0380
        /*03ce*/ 	.short	0x0038


	//----- nvinfo : EIATTR_SW_WAR
	.align		4
.L_136:
        /*03d0*/ 	.byte	0x04, 0x36
        /*03d2*/ 	.short	(.L_138 - .L_137)
.L_137:
        /*03d4*/ 	.word	0x00000008
.L_138:


//--------------------- .nv.info._ZN3cub18CUB_300001_SM_10006detail4scan16DeviceScanKernelINS2_10policy_hubIiiijN4cuda3std3__44plusIvEEE10Policy1000EN6thrust24THRUST_300001_SM_1000_NS10device_ptrIiEESF_NS0_13ScanTileStateIiLb1EEES9_NS1_10InputValueIiPiEEjiLb0EiEEvT0_T1_T2_iT3_T4_T5_ --------------------------
	.section	.nv.info._ZN3cub18CUB_300001_SM_10006detail4scan16DeviceScanKernelINS2_10policy_hubIiiijN4cuda3std3__44plusIvEEE10Policy1000EN6thrust24THRUST_300001_SM_1000_NS10device_ptrIiEESF_NS0_13ScanTileStateIiLb1EEES9_NS1_10InputValueIiPiEEjiLb0EiEEvT0_T1_T2_iT3_T4_T5_,"",@"SHT_CUDA_INFO"
	.sectionflags	@""
	.align	4


	//----- nvinfo : EIATTR_CUDA_API_VERSION
	.align		4
        /*0000*/ 	.byte	0x04, 0x37
        /*0002*/ 	.short	(.L_140 - .L_139)
.L_139:
        /*0004*/ 	.word	0x00000082


	//----- nvinfo : EIATTR_KPARAM_INFO
	.align		4
.L_140:
        /*0008*/ 	.byte	0x04, 0x17
        /*000a*/ 	.short	(.L_142 - .L_141)
.L_141:
        /*000c*/ 	.word	0x00000000
        /*0010*/ 	.short	0x0006
        /*0012*/ 	.short	0x0030
        /*0014*/ 	.byte	0x00, 0xf0, 0x11, 0x00


	//----- nvinfo : EIATTR_KPARAM_INFO
	.align		4
.L_142:
        /*0018*/ 	.byte	0x04, 0x17
        /*001a*/ 	.short	(.L_144 - .L_143)
.L_143:
        /*001c*/ 	.word	0x00000000
        /*0020*/ 	.short	0x0005
        /*0022*/ 	.short	0x0020
        /*0024*/ 	.byte	0x00, 0xf0, 0x41, 0x00


	//----- nvinfo : EIATTR_KPARAM_INFO
	.align		4
.L_144:
        /*0028*/ 	.byte	0x04, 0x17
        /*002a*/ 	.short	(.L_146 - .L_145)
.L_145:
        /*002c*/ 	.word	0x00000000
        /*0030*/ 	.short	0x0004
        /*0032*/ 	.short	0x001c
        /*0034*/ 	.byte	0x00, 0xf0, 0x05, 0x00


	//----- nvinfo : EIATTR_KPARAM_INFO
	.align		4
.L_146:
        /*0038*/ 	.byte	0x04, 0x17
        /*003a*/ 	.short	(.L_148 - .L_147)
.L_147:
        /*003c*/ 	.word	0x00000000
        /*0040*/ 	.short	0x0003
        /*0042*/ 	.short	0x0018
        /*0044*/ 	.byte	0x00, 0xf0, 0x11, 0x00


	//----- nvinfo : EIATTR_KPARAM_INFO
	.align		4
.L_148:
        /*0048*/ 	.byte	0x04, 0x17
        /*004a*/ 	.short	(.L_150 - .L_149)
.L_149:
        /*004c*/ 	.word	0x00000000
        /*0050*/ 	.short	0x0002
        /*0052*/ 	.short	0x0010
        /*0054*/ 	.byte	0x00, 0xf0, 0x21, 0x00


	//----- nvinfo : EIATTR_KPARAM_INFO
	.align		4
.L_150:
        /*0058*/ 	.byte	0x04, 0x17
        /*005a*/ 	.short	(.L_152 - .L_151)
.L_151:
        /*005c*/ 	.word	0x00000000
        /*0060*/ 	.short	0x0001
        /*0062*/ 	.short	0x0008
        /*0064*/ 	.byte	0x00, 0xf0, 0x21, 0x00


	//----- nvinfo : EIATTR_KPARAM_INFO
	.align		4
.L_152:
        /*0068*/ 	.byte	0x04, 0x17
        /*006a*/ 	.short	(.L_154 - .L_153)
.L_153:
        /*006c*/ 	.word	0x00000000
        /*0070*/ 	.short	0x0000
        /*0072*/ 	.short	0x0000
        /*0074*/ 	.byte	0x00, 0xf0, 0x21, 0x00


	//----- nvinfo : EIATTR_SPARSE_MMA_MASK
	.align		4
.L_154:
        /*0078*/ 	.byte	0x03, 0x50
        /*007a*/ 	.short	0x0000


	//----- nvinfo : EIATTR_MAXREG_COUNT
	.align		4
        /*007c*/ 	.byte	0x03, 0x1b
        /*007e*/ 	.short	0x00a8


	//----- nvinfo : EIATTR_NUM_BARRIERS
	.align		4
        /*0080*/ 	.byte	0x02, 0x4c
        /*0082*/ 	.byte	0x01
	.zero		1


	//----- nvinfo : EIATTR_MERCURY_ISA_VERSION
	.align		4
        /*0084*/ 	.byte	0x03, 0x5f
        /*0086*/ 	.short	0x0101


	//----- nvinfo : EIATTR_UNUSED_LOAD_BYTE_OFFSET
	.align		4
        /*0088*/ 	.byte	0x04, 0x44
        /*008a*/ 	.short	(.L_156 - .L_155)


	//   ....[0]....
.L_155:
        /*008c*/ 	.word	0x00002a80
        /*0090*/ 	.word	0x00000fff


	//----- nvinfo : EIATTR_COOP_GROUP_MASK_REGIDS
	.align		4
.L_156:
        /*0094*/ 	.byte	0x04, 0x29
        /*0096*/ 	.short	(.L_158 - .L_157)


	//   ....[0]....
.L_157:
        /*0098*/ 	.word	0xffffffff


	//   ....[1]....
        /*009c*/ 	.word	0xffffffff


	//   ....[2]....
        /*00a0*/ 	.word	0xffffffff


	//   ....[3]....
        /*00a4*/ 	.word	0xffffffff


	//   ....[4]....
        /*00a8*/ 	.word	0xffffffff


	//   ....[5]....
        /*00ac*/ 	.word	0xffffffff


	//   ....[6]....
        /*00b0*/ 	.word	0xffffffff


	//   ....[7]....
        /*00b4*/ 	.word	0xffffffff


	//   ....[8]....
        /*00b8*/ 	.word	0xffffffff


	//   ....[9]....
        /*00bc*/ 	.word	0xffffffff


	//   ....[10]....
        /*00c0*/ 	.word	0xffffffff


	//   ....[11]....
        /*00c4*/ 	.word	0xffffffff


	//   ....[12]....
        /*00c8*/ 	.word	0xffffffff


	//   ....[13]....
        /*00cc*/ 	.word	0xffffffff


	//   ....[14]....
        /*00d0*/ 	.word	0xffffffff


	//   ....[15]....
        /*00d4*/ 	.word	0xffffffff


	//   ....[16]....
        /*00d8*/ 	.word	0xffffffff


	//   ....[17]....
        /*00dc*/ 	.word	0xffffffff


	//   ....[18]....
        /*00e0*/ 	.word	0xffffffff


	//   ....[19]....
        /*00e4*/ 	.word	0xffffffff


	//   ....[20]....
        /*00e8*/ 	.word	0xffffffff


	//   ....[21]....
        /*00ec*/ 	.word	0xffffffff


	//   ....[22]....
        /*00f0*/ 	.word	0xffffffff


	//   ....[23]....
        /*00f4*/ 	.word	0xffffffff


	//   ....[24]....
        /*00f8*/ 	.word	0xffffffff


	//   ....[25]....
        /*00fc*/ 	.word	0xffffffff


	//   ....[26]....
        /*0100*/ 	.word	0xffffffff


	//   ....[27]....
        /*0104*/ 	.word	0xffffffff


	//   ....[28]....
        /*0108*/ 	.word	0xffffffff


	//   ....[29]....
        /*010c*/ 	.word	0xffffffff


	//   ....[30]....
        /*0110*/ 	.word	0xffffffff


	//   ....[31]....
        /*0114*/ 	.word	0xffffffff


	//   ....[32]....
        /*0118*/ 	.word	0xffffffff


	//   ....[33]....
        /*011c*/ 	.word	0xffffffff


	//   ....[34]....
        /*0120*/ 	.word	0xffffffff


	//   ....[35]....
        /*0124*/ 	.word	0xffffffff


	//   ....[36]....
        /*0128*/ 	.word	0xffffffff


	//   ....[37]....
        /*012c*/ 	.word	0xffffffff


	//   ....[38]....
        /*0130*/ 	.word	0xffffffff


	//   ....[39]....
        /*0134*/ 	.word	0xffffffff


	//   ....[40]....
        /*0138*/ 	.word	0xffffffff


	//   ....[41]....
        /*013c*/ 	.word	0xffffffff


	//   ....[42]....
        /*0140*/ 	.word	0xffffffff


	//   ....[43]....
        /*0144*/ 	.word	0xffffffff


	//   ....[44]....
        /*0148*/ 	.word	0xffffffff


	//   ....[45]....
        /*014c*/ 	.word	0xffffffff


	//   ....[46]....
        /*0150*/ 	.word	0xffffffff


	//   ....[47]....
        /*0154*/ 	.word	0xffffffff


	//   ....[48]....
        /*0158*/ 	.word	0xffffffff


	//   ....[49]....
        /*015c*/ 	.word	0xffffffff


	//   ....[50]....
        /*0160*/ 	.word	0xffffffff


	//   ....[51]....
        /*0164*/ 	.word	0xffffffff


	//   ....[52]....
        /*0168*/ 	.word	0xffffffff


	//   ....[53]....
        /*016c*/ 	.word	0xffffffff


	//   ....[54]....
        /*0170*/ 	.word	0xffffffff


	//   ....[55]....
        /*0174*/ 	.word	0xffffffff


	//   ....[56]....
        /*0178*/ 	.word	0xffffffff


	//   ....[57]....
        /*017c*/ 	.word	0xffffffff


	//   ....[58]....
        /*0180*/ 	.word	0xffffffff


	//   ....[59]....
        /*0184*/ 	.word	0xffffffff


	//   ....[60]....
        /*0188*/ 	.word	0x05000015


	//   ....[61]....
        /*018c*/ 	.word	0x05000015


	//   ....[62]....
        /*0190*/ 	.word	0x05000015


	//   ....[63]....
        /*0194*/ 	.word	0x05000015


	//   ....[64]....
        /*0198*/ 	.word	0x05000015


	//   ....[65]....
        /*019c*/ 	.word	0x05000015


	//   ....[66]....
        /*01a0*/ 	.word	0x05000015


	//   ....[67]....
        /*01a4*/ 	.word	0x05000015


	//   ....[68]....
        /*01a8*/ 	.word	0x05000015


	//   ....[69]....
        /*01ac*/ 	.word	0x05000015


	//   ....[70]....
        /*01b0*/ 	.word	0x05000015


	//   ....[71]....
        /*01b4*/ 	.word	0x05000015


	//   ....[72]....
        /*01b8*/ 	.word	0x05000015


	//   ....[73]....
        /*01bc*/ 	.word	0x05000015


	//   ....[74]....
        /*01c0*/ 	.word	0x05000015


	//   ....[75]....
        /*01c4*/ 	.word	0x05000015


	//   ....[76]....
        /*01c8*/ 	.word	0x05000015


	//   ....[77]....
        /*01cc*/ 	.word	0x05000015


	//   ....[78]....
        /*01d0*/ 	.word	0x05000015


	//   ....[79]....
        /*01d4*/ 	.word	0x05000015


	//   ....[80]....
        /*01d8*/ 	.word	0x05000015


	//   ....[81]....
        /*01dc*/ 	.word	0x05000015


	//   ....[82]....
        /*01e0*/ 	.word	0x05000015


	//   ....[83]....
        /*01e4*/ 	.word	0x05000015


	//   ....[84]....
        /*01e8*/ 	.word	0x05000015


	//   ....[85]....
        /*01ec*/ 	.word	0x05000015


	//   ....[86]....
        /*01f0*/ 	.word	0x05000015


	//   ....[87]....
        /*01f4*/ 	.word	0x05000015


	//   ....[88]....
        /*01f8*/ 	.word	0x05000015


	//   ....[89]....
        /*01fc*/ 	.word	0x05000015


	//   ....[90]....
        /*0200*/ 	.word	0x05000015


	//   ....[91]....
        /*0204*/ 	.word	0x05000015


	//   ....[92]....
        /*0208*/ 	.word	0x05000015


	//   ....[93]....
        /*020c*/ 	.word	0x05000015


	//   ....[94]....
        /*0210*/ 	.word	0x05000015


	//   ....[95]....
        /*0214*/ 	.word	0x05000015


	//----- nvinfo : EIATTR_COOP_GROUP_INSTR_OFFSETS
	.align		4
.L_158:
        /*0218*/ 	.byte	0x04, 0x28
        /*021a*/ 	.short	(.L_160 - .L_159)


	//   ....[0]....
.L_159:
        /*021c*/ 	.word	0x00000510


	//   ....[1]....
        /*0220*/ 	.word	0x000006d0


	//   ....[2]....
        /*0224*/ 	.word	0x000006f0


	//   ....[3]....
        /*0228*/ 	.word	0x00000710


	//   ....[4]....
        /*022c*/ 	.word	0x00000730


	//   ....[5]....
        /*0230*/ 	.word	0x00000750


	//   ....[6]....
        /*0234*/ 	.word	0x00000b40


	//   ....[7]....
        /*0238*/ 	.word	0x00000b60


	//   ....[8]....
        /*023c*/ 	.word	0x00000b80


	//   ....[9]....
        /*0240*/ 	.word	0x00000ba0


	//   ....[10]....
        /*0244*/ 	.word	0x00000bc0


	//   ....[11]....
        /*0248*/ 	.word	0x00000f70


	//   ....[12]....
        /*024c*/ 	.word	0x00001140


	//   ....[13]....
        /*0250*/ 	.word	0x000011a0


	//   ....[14]....
        /*0254*/ 	.word	0x00001240


	//   ....[15]....
        /*0258*/ 	.word	0x000012b0


	//   ....[16]....
        /*025c*/ 	.word	0x00001300


	//   ....[17]....
        /*0260*/ 	.word	0x00001340


	//   ....[18]....
        /*0264*/ 	.word	0x00001380


	//   ....[19]....
        /*0268*/ 	.word	0x00001390


	//   ....[20]....
        /*026c*/ 	.word	0x00001470


	//   ....[21]....
        /*0270*/ 	.word	0x00001640


	//   ....[22]....
        /*0274*/ 	.word	0x00001690


	//   ....[23]....
        /*0278*/ 	.word	0x000016f0


	//   ....[24]....
        /*027c*/ 	.word	0x00001750


	//   ....[25]....
        /*0280*/ 	.word	0x00001790


	//   ....[26]....
        /*0284*/ 	.word	0x000017d0


	//   ....[27]....
        /*0288*/ 	.word	0x00001810


	//   ....[28]....
        /*028c*/ 	.word	0x00001820


	//   ....[29]....
        /*0290*/ 	.word	0x00001cd0


	//   ....[30]....
        /*0294*/ 	.word	0x000027b0


	//   ....[31]....
        /*0298*/ 	.word	0x00002970


	//   ....[32]....
        /*029c*/ 	.word	0x00002990


	//   ....[33]....
        /*02a0*/ 	.word	0x000029b0


	//   ....[34]....
        /*02a4*/ 	.word	0x000029d0


	//   ....[35]....
        /*02a8*/ 	.word	0x000029f0


	//   ....[36]....
        /*02ac*/ 	.word	0x00002d70


	//   ....[37]....
        /*02b0*/ 	.word	0x00002d90


	//   ....[38]....
        /*02b4*/ 	.word	0x00002db0


	//   ....[39]....
        /*02b8*/ 	.word	0x00002dd0


	//   ....[40]....
        /*02bc*/ 	.word	0x00002df0


	//   ....[41]....
        /*02c0*/ 	.word	0x000031a0


	//   ....[42]....
        /*02c4*/ 	.word	0x00003370


	//   ....[43]....
        /*02c8*/ 	.word	0x000033d0


	//   ....[44]....
        /*02cc*/ 	.word	0x00003440


	//   ....[45]....
        /*02d0*/ 	.word	0x000034b0


	//   ....[46]....
        /*02d4*/ 	.word	0x00003500


	//   ....[47]....
        /*02d8*/ 	.word	0x00003550


	//   ....[48]....
        /*02dc*/ 	.word	0x000035b0


	//   ....[49]....
        /*02e0*/ 	.word	0x000035c0


	//   ....[50]....
        /*02e4*/ 	.word	0x00003680


	//   ....[51]....
        /*02e8*/ 	.word	0x00003850


	//   ....[52]....
        /*02ec*/ 	.word	0x000038a0


	//   ....[53]....
        /*02f0*/ 	.word	0x00003910


	//   ....[54]....
        /*02f4*/ 	.word	0x00003970


	//   ....[55]....
        /*02f8*/ 	.word	0x000039c0


	//   ....[56]....
        /*02fc*/ 	.word	0x00003a20


	//   ....[57]....
        /*0300*/ 	.word	0x00003a60


	//   ....[58]....
        /*0304*/ 	.word	0x00003a70


	//   ....[59]....
        /*0308*/ 	.word	0x00003ee0


	//   ....[60]....
        /*030c*/ 	.word	0x00004560


	//   ....[61]....
        /*0310*/ 	.word	0x000045e0


	//   ....[62]....
        /*0314*/ 	.word	0x00004670


	//   ....[63]....
        /*0318*/ 	.word	0x00004760


	//   ....[64]....
        /*031c*/ 	.word	0x00004800


	//   ....[65]....
        /*0320*/ 	.word	0x00004880


	//   ....[66]....
        /*0324*/ 	.word	0x00004910


	//   ....[67]....
        /*0328*/ 	.word	0x00004990


	//   ....[68]....
        /*032c*/ 	.word	0x000049c0


	//   ....[69]....
        /*0330*/ 	.word	0x00004a70


	//   ....[70]....
        /*0334*/ 	.word	0x00004af0


	//   ....[71]....
        /*0338*/ 	.word	0x00004b70


	//   ....[72]....
        /*033c*/ 	.word	0x00004c30


	//   ....[73]....
        /*0340*/ 	.word	0x00004cc0


	//   ....[74]....
        /*0344*/ 	.word	0x00004d40


	//   ....[75]....
        /*0348*/ 	.word	0x00004dc0


	//   ....[76]....
        /*034c*/ 	.word	0x00004e40


	//   ....[77]....
        /*0350*/ 	.word	0x00004ea0


	//   ....[78]....
        /*0354*/ 	.word	0x00004f10


	//   ....[79]....
        /*0358*/ 	.word	0x00004f90


	//   ....[80]....
        /*035c*/ 	.word	0x00005020


	//   ....[81]....
        /*0360*/ 	.word	0x000050d0


	//   ....[82]....
        /*0364*/ 	.word	0x00005180


	//   ....[83]....
        /*0368*/ 	.word	0x00005210


	//   ....[84]....
        /*036c*/ 	.word	0x000052a0


	//   ....[85]....
        /*0370*/ 	.word	0x00005340


	//   ....[86]....
        /*0374*/ 	.word	0x00005370


	//   ....[87]....
        /*0378*/ 	.word	0x00005420


	//   ....[88]....
        /*037c*/ 	.word	0x000054a0


	//   ....[89]....
        /*0380*/ 	.word	0x00005520


	//   ....[90]....
        /*0384*/ 	.word	0x000055e0


	//   ....[91]....
        /*0388*/ 	.word	0x00005690


	//   ....[92]....
        /*038c*/ 	.word	0x00005720


	//   ....[93]....
        /*0390*/ 	.word	0x000057a0


	//   ....[94]....
        /*0394*/ 	.word	0x00005830


	//   ....[95]....
        /*0398*/ 	.word	0x00005890


	//----- nvinfo : EIATTR_VRC_CTA_INIT_COUNT
	.align		4
.L_160:
        /*039c*/ 	.byte	0x02, 0x4a
	.zero		1
	.zero		1


	//----- nvinfo : EIATTR_EXIT_INSTR_OFFSETS
	.align		4
        /*03a0*/ 	.byte	0x04, 0x1c
        /*03a2*/ 	.short	(.L_162 - .L_161)


	//   ....[0]....
.L_161:
        /*03a4*/ 	.word	0x00001fa0


	//   ....[1]....
        /*03a8*/ 	.word	0x00001fc0


	//   ....[2]....
        /*03ac*/ 	.word	0x000044f0


	//   ....[3]....
        /*03b0*/ 	.word	0x00004510


	//----- nvinfo : EIATTR_MAX_THREADS
	.align		4
.L_162:
        /*03b4*/ 	.byte	0x04, 0x05
        /*03b6*/ 	.short	(.L_164 - .L_163)
.L_163:
        /*03b8*/ 	.word	0x00000180
        /*03bc*/ 	.word	0x00000001
        /*03c0*/ 	.word	0x00000001


	//----- nvinfo : EIATTR_CRS_STACK_SIZE
	.align		4
.L_164:
        /*03c4*/ 	.byte	0x04, 0x1e
        /*03c6*/ 	.short	(.L_166 - .L_165)
.L_165:
        /*03c8*/ 	.word	0x00000000


	//----- nvinfo : EIATTR_CBANK_PARAM_SIZE
	.align		4
.L_166:
        /*03cc*/ 	.byte	0x03, 0x19
        /*03ce*/ 	.short	0x0034


	//----- nvinfo : EIATTR_PARAM_CBANK
	.align		4
        /*03d0*/ 	.byte	0x04, 0x0a
        /*03d2*/ 	.short	(.L_168 - .L_167)
	.align		4
.L_167:
        /*03d4*/ 	.word	index@(.nv.constant0._ZN3cub18CUB_300001_SM_10006detail4scan16DeviceScanKernelINS2_10policy_hubIiiijN4cuda3std3__44plusIvEEE10Policy1000EN6thrust24THRUST_300001_SM_1000_NS10device_ptrIiEESF_NS0_13ScanTileStateIiLb1EEES9_NS1_10InputValueIiPiEEjiLb0EiEEvT0_T1_T2_iT3_T4_T5_)
        /*03d8*/ 	.short	0x0380
        /*03da*/ 	.short	0x0034


	//----- nvinfo : EIATTR_SW_WAR
	.align		4
.L_168:
        /*03dc*/ 	.byte	0x04, 0x36
        /*03de*/ 	.short	(.L_170 - .L_169)
.L_169:
        /*03e0*/ 	.word	0x00000008
.L_170:


//--------------------- .nv.info._ZN3cub18CUB_300001_SM_10006detail4scan20DeviceScanInitKernelINS0_13ScanTileStateIiLb1EEEEEvT_i --------------------------
	.section	.nv.info._ZN3cub18CUB_300001_SM_10006detail4scan20DeviceScanInitKernelINS0_13ScanTileStateIiLb1EEEEEvT_i,"",@"SHT_CUDA_INFO"
	.sectionflags	@""
	.align	4


	//----- nvinfo : EIATTR_CUDA_API_VERSION
	.align		4
        /*0000*/ 	.byte	0x04, 0x37
        /*0002*/ 	.short	(.L_172 - .L_171)
.L_171:
        /*0004*/ 	.word	0x00000082


	//----- nvinfo : EIATTR_KPARAM_INFO
	.align		4
.L_172:
        /*0008*/ 	.byte	0x04, 0x17
        /*000a*/ 	.short	(.L_174 - .L_173)
.L_173:
        /*000c*/ 	.word	0x00000000
        /*0010*/ 	.short	0x0001
        /*0012*/ 	.short	0x0008
        /*0014*/ 	.byte	0x00, 0xf0, 0x11, 0x00


	//----- nvinfo : EIATTR_KPARAM_INFO
	.align		4
.L_174:
        /*0018*/ 	.byte	0x04, 0x17
        /*001a*/ 	.short	(.L_176 - .L_175)
.L_175:
        /*001c*/ 	.word	0x00000000
        /*0020*/ 	.short	0x0000
        /*0022*/ 	.short	0x0000
        /*0024*/ 	.byte	0x00, 0xf0, 0x21, 0x00


	//----- nvinfo : EIATTR_SPARSE_MMA_MASK
	.align		4
.L_176:
        /*0028*/ 	.byte	0x03, 0x50
        /*002a*/ 	.short	0x0000


	//----- nvinfo : EIATTR_MAXREG_COUNT
	.align		4
        /*002c*/ 	.byte	0x03, 0x1b
        /*002e*/ 	.short	0x00ff


	//----- nvinfo : EIATTR_MERCURY_ISA_VERSION
	.align		4
        /*0030*/ 	.byte	0x03, 0x5f
        /*0032*/ 	.short	0x0101


	//----- nvinfo : EIATTR_VRC_CTA_INIT_COUNT
	.align		4
        /*0034*/ 	.byte	0x02, 0x4a
	.zero		1
	.zero		1


	//----- nvinfo : EIATTR_EXIT_INSTR_OFFSETS
	.align		4
        /*0038*/ 	.byte	0x04, 0x1c
        /*003a*/ 	.short	(.L_178 - .L_177)


	//   ....[0]....
.L_177:
        /*003c*/ 	.word	0x000000f0


	//   ....[1]....
        /*0040*/ 	.word	0x00000130


	//----- nvinfo : EIATTR_CBANK_PARAM_SIZE
	.align		4
.L_178:
        /*0044*/ 	.byte	0x03, 0x19
        /*0046*/ 	.short	0x000c


	//----- nvinfo : EIATTR_PARAM_CBANK
	.align		4
        /*0048*/ 	.byte	0x04, 0x0a
        /*004a*/ 	.short	(.L_180 - .L_179)
	.align		4
.L_179:
        /*004c*/ 	.word	index@(.nv.constant0._ZN3cub18CUB_300001_SM_10006detail4scan20DeviceScanInitKernelINS0_13ScanTileStateIiLb1EEEEEvT_i)
        /*0050*/ 	.short	0x0380
        /*0052*/ 	.short	0x000c


	//----- nvinfo : EIATTR_SW_WAR
	.align		4
.L_180:
        /*0054*/ 	.byte	0x04, 0x36
        /*0056*/ 	.short	(.L_182 - .L_181)
.L_181:
        /*0058*/ 	.word	0x00000008
.L_182:


//--------------------- .nv.info._ZN3cub18CUB_300001_SM_10006detail11EmptyKernelIvEEvv --------------------------
	.section	.nv.info._ZN3cub18CUB_300001_SM_10006detail11EmptyKernelIvEEvv,"",@"SHT_CUDA_INFO"
	.sectionflags	@""
	.align	4


	//----- nvinfo : EIATTR_CUDA_API_VERSION
	.align		4
        /*0000*/ 	.byte	0x04, 0x37
        /*0002*/ 	.short	(.L_184 - .L_183)
.L_183:
        /*0004*/ 	.word	0x00000082


	//----- nvinfo : EIATTR_SPARSE_MMA_MASK
	.align		4
.L_184:
        /*0008*/ 	.byte	0x03, 0x50
        /*000a*/ 	.short	0x0000


	//----- nvinfo : EIATTR_MAXREG_COUNT
	.align		4
        /*000c*/ 	.byte	0x03, 0x1b
        /*000e*/ 	.short	0x00ff


	//----- nvinfo : EIATTR_MERCURY_ISA_VERSION
	.align		4
        /*0010*/ 	.byte	0x03, 0x5f
        /*0012*/ 	.short	0x0101


	//----- nvinfo : EIATTR_VRC_CTA_INIT_COUNT
	.align		4
        /*0014*/ 	.byte	0x02, 0x4a
	.zero		1
	.zero		1


	//----- nvinfo : EIATTR_EXIT_INSTR_OFFSETS
	.align		4
        /*0018*/ 	.byte	0x04, 0x1c
        /*001a*/ 	.short	(.L_186 - .L_185)


	//   ....[0]....
.L_185:
        /*001c*/ 	.word	0x00000010


	//----- nvinfo : EIATTR_SW_WAR
	.align		4
.L_186:
        /*0020*/ 	.byte	0x04, 0x36
        /*0022*/ 	.short	(.L_188 - .L_187)
.L_187:
        /*0024*/ 	.word	0x00000008
.L_188:


//--------------------- .nv.info._Z19buildClusterMatrixPPfS_S_PiS0_S0_iif --------------------------
	.section	.nv.info._Z19buildClusterMatrixPPfS_S_PiS0_S0_iif,"",@"SHT_CUDA_INFO"
	.sectionflags	@""
	.align	4


	//----- nvinfo : EIATTR_CUDA_API_VERSION
	.align		4
        /*0000*/ 	.byte	0x04, 0x37
        /*0002*/ 	.short	(.L_190 - .L_189)
.L_189:
        /*0004*/ 	.word	0x00000082


	//----- nvinfo : EIATTR_KPARAM_INFO
	.align		4
.L_190:
        /*0008*/ 	.byte	0x04, 0x17
        /*000a*/ 	.short	(.L_192 - .L_191)
.L_191:
        /*000c*/ 	.word	0x00000000
        /*0010*/ 	.short	0x0008
        /*0012*/ 	.short	0x0038
        /*0014*/ 	.byte	0x00, 0xf0, 0x11, 0x00


	//----- nvinfo : EIATTR_KPARAM_INFO
	.align		4
.L_192:
        /*0018*/ 	.byte	0x04, 0x17
        /*001a*/ 	.short	(.L_194 - .L_193)
.L_193:
        /*001c*/ 	.word	0x00000000
        /*0020*/ 	.short	0x0007
        /*0022*/ 	.short	0x0034
        /*0024*/ 	.byte	0x00, 0xf0, 0x11, 0x00


	//----- nvinfo : EIATTR_KPARAM_INFO
	.align		4
.L_194:
        /*0028*/ 	.byte	0x04, 0x17
        /*002a*/ 	.short	(.L_196 - .L_195)
.L_195:
        /*002c*/ 	.word	0x00000000
        /*0030*/ 	.short	0x0006
        /*0032*/ 	.short	0x0030
        /*0034*/ 	.byte	0x00, 0xf0, 0x11, 0x00


	//----- nvinfo : EIATTR_KPARAM_INFO
	.align		4
.L_196:
        /*0038*/ 	.byte	0x04, 0x17
        /*003a*/ 	.short	(.L_198 - .L_197)
.L_197:
        /*003c*/ 	.word	0x00000000
        /*0040*/ 	.short	0x0005
        /*0042*/ 	.short	0x0028
        /*0044*/ 	.byte	0x00, 0xf5, 0x21, 0x00


	//----- nvinfo : EIATTR_KPARAM_INFO
	.align		4
.L_198:
        /*0048*/ 	.byte	0x04, 0x17
        /*004a*/ 	.short	(.L_200 - .L_199)
.L_199:
        /*004c*/ 	.word	0x00000000
        /*0050*/ 	.short	0x0004
        /*0052*/ 	.short	0x0020
        /*0054*/ 	.byte	0x00, 0xf5, 0x21, 0x00


	//----- nvinfo : EIATTR_KPARAM_INFO
	.align		4
.L_200:
        /*0058*/ 	.byte	0x04, 0x17
        /*005a*/ 	.short	(.L_202 - .L_201)
.L_201:
        /*005c*/ 	.word	0x00000000
        /*0060*/ 	.short	0x0003
        /*0062*/ 	.short	0x0018
        /*0064*/ 	.byte	0x00, 0xf5, 0x21, 0x00


	//----- nvinfo : EIATTR_KPARAM_INFO
	.align		4
.L_202:
        /*0068*/ 	.byte	0x04, 0x17
        /*006a*/ 	.short	(.L_204 - .L_203)
.L_203:
        /*006c*/ 	.word	0x00000000
        /*0070*/ 	.short	0x0002
        /*0072*/ 	.short	0x0010
        /*0074*/ 	.byte	0x00, 0xf5, 0x21, 0x00


	//----- nvinfo : EIATTR_KPARAM_INFO
	.align		4
.L_204:
        /*0078*/ 	.byte	0x04, 0x17
        /*007a*/ 	.short	(.L_206 - .L_205)
.L_205:
        /*007c*/ 	.word	0x00000000
        /*0080*/ 	.short	0x0001
        /*0082*/ 	.short	0x0008
        /*0084*/ 	.byte	0x00, 0xf5, 0x21, 0x00


	//----- nvinfo : EIATTR_KPARAM_INFO
	.align		4
.L_206:
        /*0088*/ 	.byte	0x04, 0x17
        /*008a*/ 	.short	(.L_208 - .L_207)
.L_207:
        /*008c*/ 	.word	0x00000000
        /*0090*/ 	.short	0x0000
        /*0092*/ 	.short	0x0000
        /*0094*/ 	.byte	0x00, 0xf5, 0x21, 0x00


	//----- nvinfo : EIATTR_SPARSE_MMA_MASK
	.align		4
.L_208:
        /*0098*/ 	.byte	0x03, 0x50
        /*009a*/ 	.short	0x0000


	//----- nvinfo : EIATTR_MAXREG_COUNT
	.align		4
        /*009c*/ 	.byte	0x03, 0x1b
        /*009e*/ 	.short	0x00ff


	//----- nvinfo : EIATTR_NUM_BARRIERS
	.align		4
        /*00a0*/ 	.byte	0x02, 0x4c
        /*00a2*/ 	.byte	0x01
	.zero		1


	//----- nvinfo : EIATTR_MERCURY_ISA_VERSION
	.align		4
        /*00a4*/ 	.byte	0x03, 0x5f
        /*00a6*/ 	.short	0x0101


	//----- nvinfo : EIATTR_VRC_CTA_INIT_COUNT
	.align		4
        /*00a8*/ 	.byte	0x02, 0x4a
	.zero		1
	.zero		1


	//----- nvinfo : EIATTR_EXIT_INSTR_OFFSETS
	.align		4
        /*00ac*/ 	.byte	0x04, 0x1c
        /*00ae*/ 	.short	(.L_210 - .L_209)


	//   ....[0]....
.L_209:
        /*00b0*/ 	.word	0x00000070


	//   ....[1]....
        /*00b4*/ 	.word	0x00000f40


	//----- nvinfo : EIATTR_CRS_STACK_SIZE
	.align		4
.L_210:
        /*00b8*/ 	.byte	0x04, 0x1e
        /*00ba*/ 	.short	(.L_212 - .L_211)
.L_211:
        /*00bc*/ 	.word	0x00000000


	//----- nvinfo : EIATTR_CBANK_PARAM_SIZE
	.align		4
.L_212:
        /*00c0*/ 	.byte	0x03, 0x19
        /*00c2*/ 	.short	0x003c


	//----- nvinfo : EIATTR_PARAM_CBANK
	.align		4
        /*00c4*/ 	.byte	0x04, 0x0a
        /*00c6*/ 	.short	(.L_214 - .L_213)
	.align		4
.L_213:
        /*00c8*/ 	.word	index@(.nv.constant0._Z19buildClusterMatrixPPfS_S_PiS0_S0_iif)
        /*00cc*/ 	.short	0x0380
        /*00ce*/ 	.short	0x003c


	//----- nvinfo : EIATTR_SW_WAR
	.align		4
.L_214:
        /*00d0*/ 	.byte	0x04, 0x36
        /*00d2*/ 	.short	(.L_216 - .L_215)
.L_215:
        /*00d4*/ 	.word	0x00000008
.L_216:


//--------------------- .nv.info._Z18buildClusterMatrixPfS_S_PiS0_S0_iif --------------------------
	.section	.nv.info._Z18buildClusterMatrixPfS_S_PiS0_S0_iif,"",@"SHT_CUDA_INFO"
	.sectionflags	@""
	.align	4


	//----- nvinfo : EIATTR_CUDA_API_VERSION
	.align		4
        /*0000*/ 	.byte	0x04, 0x37
        /*0002*/ 	.short	(.L_218 - .L_217)
.L_217:
        /*0004*/ 	.word	0x00000082


	//----- nvinfo : EIATTR_KPARAM_INFO
	.align		4
.L_218:
        /*0008*/ 	.byte	0x04, 0x17
        /*000a*/ 	.short	(.L_220 - .L_219)
.L_219:
        /*000c*/ 	.word	0x00000000
        /*0010*/ 	.short	0x0008
        /*0012*/ 	.short	0x0038
        /*0014*/ 	.byte	0x00, 0xf0, 0x11, 0x00


	//----- nvinfo : EIATTR_KPARAM_INFO
	.align		4
.L_220:
        /*0018*/ 	.byte	0x04, 0x17
        /*001a*/ 	.short	(.L_222 - .L_221)
.L_221:
        /*001c*/ 	.word	0x00000000
        /*0020*/ 	.short	0x0007
        /*0022*/ 	.short	0x0034
        /*0024*/ 	.byte	0x00, 0xf0, 0x11, 0x00


	//----- nvinfo : EIATTR_KPARAM_INFO
	.align		4
.L_222:
        /*0028*/ 	.byte	0x04, 0x17
        /*002a*/ 	.short	(.L_224 - .L_223)
.L_223:
        /*002c*/ 	.word	0x00000000
        /*0030*/ 	.short	0x0006
        /*0032*/ 	.short	0x0030
        /*0034*/ 	.byte	0x00, 0xf0, 0x11, 0x00


	//----- nvinfo : EIATTR_KPARAM_INFO
	.align		4
.L_224:
        /*0038*/ 	.byte	0x04, 0x17
        /*003a*/ 	.short	(.L_226 - .L_225)
.L_225:
        /*003c*/ 	.word	0x00000000
        /*0040*/ 	.short	0x0005
        /*0042*/ 	.short	0x0028
        /*0044*/ 	.byte	0x00, 0xf5, 0x21, 0x00


	//----- nvinfo : EIATTR_KPARAM_INFO
	.align		4
.L_226:
        /*0048*/ 	.byte	0x04, 0x17
        /*004a*/ 	.short	(.L_228 - .L_227)
.L_227:
        /*004c*/ 	.word	0x00000000
        /*0050*/ 	.short	0x0004
        /*0052*/ 	.short	0x0020
        /*0054*/ 	.byte	0x00, 0xf5, 0x21, 0x00


	//----- nvinfo : EIATTR_KPARAM_INFO
	.align		4
.L_228:
        /*0058*/ 	.byte	0x04, 0x17
        /*005a*/ 	.short	(.L_230 - .L_229)
.L_229:
        /*005c*/ 	.word	0x00000000
        /*0060*/ 	.short	0x0003
        /*0062*/ 	.short	0x0018
        /*0064*/ 	.byte	0x00, 0xf5, 0x21, 0x00


	//----- nvinfo : EIATTR_KPARAM_INFO
	.align		4
.L_230:
        /*0068*/ 	.byte	0x04, 0x17
        /*006a*/ 	.short	(.L_232 - .L_231)
.L_231:
        /*006c*/ 	.word	0x00000000
        /*0070*/ 	.short	0x0002
        /*0072*/ 	.short	0x0010
        /*0074*/ 	.byte	0x00, 0xf5, 0x21, 0x00


	//----- nvinfo : EIATTR_KPARAM_INFO
	.align		4
.L_232:
        /*0078*/ 	.byte	0x04, 0x17
        /*007a*/ 	.short	(.L_234 - .L_233)
.L_233:
        /*007c*/ 	.word	0x00000000
        /*0080*/ 	.short	0x0001
        /*0082*/ 	.short	0x0008
        /*0084*/ 	.byte	0x00, 0xf5, 0x21, 0x00


	//----- nvinfo : EIATTR_KPARAM_INFO
	.align		4
.L_234:
        /*0088*/ 	.byte	0x04, 0x17
        /*008a*/ 	.short	(.L_236 - .L_235)
.L_235:
        /*008c*/ 	.word	0x00000000
        /*0090*/ 	.short	0x0000
        /*0092*/ 	.short	0x0000
        /*0094*/ 	.byte	0x00, 0xf5, 0x21, 0x00


	//----- nvinfo : EIATTR_SPARSE_MMA_MASK
	.align		4
.L_236:
        /*0098*/ 	.byte	0x03, 0x50
        /*009a*/ 	.short	0x0000


	//----- nvinfo : EIATTR_MAXREG_COUNT
	.align		4
        /*009c*/ 	.byte	0x03, 0x1b
        /*009e*/ 	.short	0x00ff


	//----- nvinfo : EIATTR_NUM_BARRIERS
	.align		4
        /*00a0*/ 	.byte	0x02, 0x4c
        /*00a2*/ 	.byte	0x01
	.zero		1


	//----- nvinfo : EIATTR_MERCURY_ISA_VERSION
	.align		4
        /*00a4*/ 	.byte	0x03, 0x5f
        /*00a6*/ 	.short	0x0101


	//----- nvinfo : EIATTR_VRC_CTA_INIT_COUNT
	.align		4
        /*00a8*/ 	.byte	0x02, 0x4a
	.zero		1
	.zero		1


	//----- nvinfo : EIATTR_EXIT_INSTR_OFFSETS
	.align		4
        /*00ac*/ 	.byte	0x04, 0x1c
        /*00ae*/ 	.short	(.L_238 - .L_237)


	//   ....[0]....
.L_237:
        /*00b0*/ 	.word	0x00000090


	//   ....[1]....
        /*00b4*/ 	.word	0x00001060


	//----- nvinfo : EIATTR_CRS_STACK_SIZE
	.align		4
.L_238:
        /*00b8*/ 	.byte	0x04, 0x1e
        /*00ba*/ 	.short	(.L_240 - .L_239)
.L_239:
        /*00bc*/ 	.word	0x00000000


	//----- nvinfo : EIATTR_CBANK_PARAM_SIZE
	.align		4
.L_240:
        /*00c0*/ 	.byte	0x03, 0x19
        /*00c2*/ 	.short	0x003c


	//----- nvinfo : EIATTR_PARAM_CBANK
	.align		4
        /*00c4*/ 	.byte	0x04, 0x0a
        /*00c6*/ 	.short	(.L_242 - .L_241)
	.align		4
.L_241:
        /*00c8*/ 	.word	index@(.nv.constant0._Z18buildClusterMatrixPfS_S_PiS0_S0_iif)
        /*00cc*/ 	.short	0x0380
        /*00ce*/ 	.short	0x003c


	//----- nvinfo : EIATTR_SW_WAR
	.align		4
.L_242:
        /*00d0*/ 	.byte	0x04, 0x36
        /*00d2*/ 	.short	(.L_244 - .L_243)
.L_243:
        /*00d4*/ 	.word	0x00000008
.L_244:


//--------------------- .nv.info._Z16clusterCollectorPiS_S_i --------------------------
	.section	.nv.info._Z16clusterCollectorPiS_S_i,"",@"SHT_CUDA_INFO"
	.sectionflags	@""
	.align	4


	//----- nvinfo : EIATTR_CUDA_API_VERSION
	.align		4
        /*0000*/ 	.byte	0x04, 0x37
        /*0002*/ 	.short	(.L_246 - .L_245)
.L_245:
        /*0004*/ 	.word	0x00000082


	//----- nvinfo : EIATTR_KPARAM_INFO
	.align		4
.L_246:
        /*0008*/ 	.byte	0x04, 0x17
        /*000a*/ 	.short	(.L_248 - .L_247)
.L_247:
        /*000c*/ 	.word	0x00000000
        /*0010*/ 	.short	0x0003
        /*0012*/ 	.short	0x0018
        /*0014*/ 	.byte	0x00, 0xf0, 0x11, 0x00


	//----- nvinfo : EIATTR_KPARAM_INFO
	.align		4
.L_248:
        /*0018*/ 	.byte	0x04, 0x17
        /*001a*/ 	.short	(.L_250 - .L_249)
.L_249:
        /*001c*/ 	.word	0x00000000
        /*0020*/ 	.short	0x0002
        /*0022*/ 	.short	0x0010
        /*0024*/ 	.byte	0x00, 0xf5, 0x21, 0x00


	//----- nvinfo : EIATTR_KPARAM_INFO
	.align		4
.L_250:
        /*0028*/ 	.byte	0x04, 0x17
        /*002a*/ 	.short	(.L_252 - .L_251)
.L_251:
        /*002c*/ 	.word	0x00000000
        /*0030*/ 	.short	0x0001
        /*0032*/ 	.short	0x0008
        /*0034*/ 	.byte	0x00, 0xf5, 0x21, 0x00


	//----- nvinfo : EIATTR_KPARAM_INFO
	.align		4
.L_252:
        /*0038*/ 	.byte	0x04, 0x17
        /*003a*/ 	.short	(.L_254 - .L_253)
.L_253:
        /*003c*/ 	.word	0x00000000
        /*0040*/ 	.short	0x0000
        /*0042*/ 	.short	0x0000
        /*0044*/ 	.byte	0x00, 0xf5, 0x21, 0x00


	//----- nvinfo : EIATTR_SPARSE_MMA_MASK
	.align		4
.L_254:
        /*0048*/ 	.byte	0x03, 0x50
        /*004a*/ 	.short	0x0000


	//----- nvinfo : EIATTR_MAXREG_COUNT
	.align		4
        /*004c*/ 	.byte	0x03, 0x1b
        /*004e*/ 	.short	0x00ff


	//----- nvinfo : EIATTR_MERCURY_ISA_VERSION
	.align		4
        /*0050*/ 	.byte	0x03, 0x5f
        /*0052*/ 	.short	0x0101


	//----- nvinfo : EIATTR_VRC_CTA_INIT_COUNT
	.align		4
        /*0054*/ 	.byte	0x02, 0x4a
	.zero		1
	.zero		1


	//----- nvinfo : EIATTR_EXIT_INSTR_OFFSETS
	.align		4
        /*0058*/ 	.byte	0x04, 0x1c
        /*005a*/ 	.short	(.L_256 - .L_255)


	//   ....[0]....
.L_255:
        /*005c*/ 	.word	0x00000070


	//   ....[1]....
        /*0060*/ 	.word	0x00000170


	//----- nvinfo : EIATTR_CRS_STACK_SIZE
	.align		4
.L_256:
        /*0064*/ 	.byte	0x04, 0x1e
        /*0066*/ 	.short	(.L_258 - .L_257)
.L_257:
        /*0068*/ 	.word	0x00000000


	//----- nvinfo : EIATTR_CBANK_PARAM_SIZE
	.align		4
.L_258:
        /*006c*/ 	.byte	0x03, 0x19
        /*006e*/ 	.short	0x001c


	//----- nvinfo : EIATTR_PARAM_CBANK
	.align		4
        /*0070*/ 	.byte	0x04, 0x0a
        /*0072*/ 	.short	(.L_260 - .L_259)
	.align		4
.L_259:
        /*0074*/ 	.word	index@(.nv.constant0._Z16clusterCollectorPiS_S_i)
        /*0078*/ 	.short	0x0380
        /*007a*/ 	.short	0x001c


	//----- nvinfo : EIATTR_SW_WAR
	.align		4
.L_260:
        /*007c*/ 	.byte	0x04, 0x36
        /*007e*/ 	.short	(.L_262 - .L_261)
.L_261:
        /*0080*/ 	.word	0x00000008
.L_262:


//--------------------- .nv.info._Z11clusterMarkPiS_i --------------------------
	.section	.nv.info._Z11clusterMarkPiS_i,"",@"SHT_CUDA_INFO"
	.sectionflags	@""
	.align	4


	//----- nvinfo : EIATTR_CUDA_API_VERSION
	.align		4
        /*0000*/ 	.byte	0x04, 0x37
        /*0002*/ 	.short	(.L_264 - .L_263)
.L_263:
        /*0004*/ 	.word	0x00000082


	//----- nvinfo : EIATTR_KPARAM_INFO
	.align		4
.L_264:
        /*0008*/ 	.byte	0x04, 0x17
        /*000a*/ 	.short	(.L_266 - .L_265)
.L_265:
        /*000c*/ 	.word	0x00000000
        /*0010*/ 	.short	0x0002
        /*0012*/ 	.short	0x0010
        /*0014*/ 	.byte	0x00, 0xf0, 0x11, 0x00


	//----- nvinfo : EIATTR_KPARAM_INFO
	.align		4
.L_266:
        /*0018*/ 	.byte	0x04, 0x17
        /*001a*/ 	.short	(.L_268 - .L_267)
.L_267:
        /*001c*/ 	.word	0x00000000
        /*0020*/ 	.short	0x0001
        /*0022*/ 	.short	0x0008
        /*0024*/ 	.byte	0x00, 0xf5, 0x21, 0x00


	//----- nvinfo : EIATTR_KPARAM_INFO
	.align		4
.L_268:
        /*0028*/ 	.byte	0x04, 0x17
        /*002a*/ 	.short	(.L_270 - .L_269)
.L_269:
        /*002c*/ 	.word	0x00000000
        /*0030*/ 	.short	0x0000
        /*0032*/ 	.short	0x0000
        /*0034*/ 	.byte	0x00, 0xf5, 0x21, 0x00


	//----- nvinfo : EIATTR_SPARSE_MMA_MASK
	.align		4
.L_270:
        /*0038*/ 	.byte	0x03, 0x50
        /*003a*/ 	.short	0x0000


	//----- nvinfo : EIATTR_MAXREG_COUNT
	.align		4
        /*003c*/ 	.byte	0x03, 0x1b
        /*003e*/ 	.short	0x00ff


	//----- nvinfo : EIATTR_MERCURY_ISA_VERSION
	.align		4
        /*0040*/ 	.byte	0x03, 0x5f
        /*0042*/ 	.short	0x0101


	//----- nvinfo : EIATTR_VRC_CTA_INIT_COUNT
	.align		4
        /*0044*/ 	.byte	0x02, 0x4a
	.zero		1
	.zero		1


	//----- nvinfo : EIATTR_EXIT_INSTR_OFFSETS
	.align		4
        /*0048*/ 	.byte	0x04, 0x1c
        /*004a*/ 	.short	(.L_272 - .L_271)


	//   ....[0]....
.L_271:
        /*004c*/ 	.word	0x00000070


	//   ....[1]....
        /*0050*/ 	.word	0x00000150


	//----- nvinfo : EIATTR_CRS_STACK_SIZE
	.align		4
.L_272:
        /*0054*/ 	.byte	0x04, 0x1e
        /*0056*/ 	.short	(.L_274 - .L_273)
.L_273:
        /*0058*/ 	.word	0x00000000


	//----- nvinfo : EIATTR_CBANK_PARAM_SIZE
	.align		4
.L_274:
        /*005c*/ 	.byte	0x03, 0x19
        /*005e*/ 	.short	0x0014


	//----- nvinfo : EIATTR_PARAM_CBANK
	.align		4
        /*0060*/ 	.byte	0x04, 0x0a
        /*0062*/ 	.short	(.L_276 - .L_275)
	.align		4
.L_275:
        /*0064*/ 	.word	index@(.nv.constant0._Z11clusterMarkPiS_i)
        /*0068*/ 	.short	0x0380
        /*006a*/ 	.short	0x0014


	//----- nvinfo : EIATTR_SW_WAR
	.align		4
.L_276:
        /*006c*/ 	.byte	0x04, 0x36
        /*006e*/ 	.short	(.L_278 - .L_277)
.L_277:
        /*0070*/ 	.word	0x00000008
.L_278:


//--------------------- .nv.info._Z14blockLabellingPfS_S_Piif --------------------------
	.section	.nv.info._Z14blockLabellingPfS_S_Piif,"",@"SHT_CUDA_INFO"
	.sectionflags	@""
	.align	4


	//----- nvinfo : EIATTR_CUDA_API_VERSION
	.align		4
        /*0000*/ 	.byte	0x04, 0x37
        /*0002*/ 	.short	(.L_280 - .L_279)
.L_279:
        /*0004*/ 	.word	0x00000082


	//----- nvinfo : EIATTR_KPARAM_INFO
	.align		4
.L_280:
        /*0008*/ 	.byte	0x04, 0x17
        /*000a*/ 	.short	(.L_282 - .L_281)
.L_281:
        /*000c*/ 	.word	0x00000000
        /*0010*/ 	.short	0x0005
        /*0012*/ 	.short	0x0024
        /*0014*/ 	.byte	0x00, 0xf0, 0x11, 0x00


	//----- nvinfo : EIATTR_KPARAM_INFO
	.align		4
.L_282:
        /*0018*/ 	.byte	0x04, 0x17
        /*001a*/ 	.short	(.L_284 - .L_283)
.L_283:
        /*001c*/ 	.word	0x00000000
        /*0020*/ 	.short	0x0004
        /*0022*/ 	.short	0x0020
        /*0024*/ 	.byte	0x00, 0xf0, 0x11, 0x00


	//----- nvinfo : EIATTR_KPARAM_INFO
	.align		4
.L_284:
        /*0028*/ 	.byte	0x04, 0x17
        /*002a*/ 	.short	(.L_286 - .L_285)
.L_285:
        /*002c*/ 	.word	0x00000000
        /*0030*/ 	.short	0x0003
        /*0032*/ 	.short	0x0018
        /*0034*/ 	.byte	0x00, 0xf5, 0x21, 0x00


	//----- nvinfo : EIATTR_KPARAM_INFO
	.align		4
.L_286:
        /*0038*/ 	.byte	0x04, 0x17
        /*003a*/ 	.short	(.L_288 - .L_287)
.L_287:
        /*003c*/ 	.word	0x00000000
        /*0040*/ 	.short	0x0002
        /*0042*/ 	.short	0x0010
        /*0044*/ 	.byte	0x00, 0xf5, 0x21, 0x00


	//----- nvinfo : EIATTR_KPARAM_INFO
	.align		4
.L_288:
        /*0048*/ 	.byte	0x04, 0x17
        /*004a*/ 	.short	(.L_290 - .L_289)
.L_289:
        /*004c*/ 	.word	0x00000000
        /*0050*/ 	.short	0x0001
        /*0052*/ 	.short	0x0008
        /*0054*/ 	.byte	0x00, 0xf5, 0x21, 0x00


	//----- nvinfo : EIATTR_KPARAM_INFO
	.align		4
.L_290:
        /*0058*/ 	.byte	0x04, 0x17
        /*005a*/ 	.short	(.L_292 - .L_291)
.L_291:
        /*005c*/ 	.word	0x00000000
        /*0060*/ 	.short	0x0000
        /*0062*/ 	.short	0x0000
        /*0064*/ 	.byte	0x00, 0xf5, 0x21, 0x00


	//----- nvinfo : EIATTR_SPARSE_MMA_MASK
	.align		4
.L_292:
        /*0068*/ 	.byte	0x03, 0x50
        /*006a*/ 	.short	0x0000


	//----- nvinfo : EIATTR_MAXREG_COUNT
	.align		4
        /*006c*/ 	.byte	0x03, 0x1b
        /*006e*/ 	.short	0x00ff


	//----- nvinfo : EIATTR_NUM_BARRIERS
	.align		4
        /*0070*/ 	.byte	0x02, 0x4c
        /*0072*/ 	.byte	0x01
	.zero		1


	//----- nvinfo : EIATTR_MERCURY_ISA_VERSION
	.align		4
        /*0074*/ 	.byte	0x03, 0x5f
        /*0076*/ 	.short	0x0101


	//----- nvinfo : EIATTR_VRC_CTA_INIT_COUNT
	.align		4
        /*0078*/ 	.byte	0x02, 0x4a
	.zero		1
	.zero		1


	//----- nvinfo : EIATTR_EXIT_INSTR_OFFSETS
	.align		4
        /*007c*/ 	.byte	0x04, 0x1c
        /*007e*/ 	.short	(.L_294 - .L_293)


	//   ....[0]....
.L_293:
        /*0080*/ 	.word	0x00000090


	//   ....[1]....
        /*0084*/ 	.word	0x00001050


	//----- nvinfo : EIATTR_CRS_STACK_SIZE
	.align		4
.L_294:
        /*0088*/ 	.byte	0x04, 0x1e
        /*008a*/ 	.short	(.L_296 - .L_295)
.L_295:
        /*008c*/ 	.word	0x00000000


	//----- nvinfo : EIATTR_CBANK_PARAM_SIZE
	.align		4
.L_296:
        /*0090*/ 	.byte	0x03, 0x19
        /*0092*/ 	.short	0x0028


	//----- nvinfo : EIATTR_PARAM_CBANK
	.align		4
        /*0094*/ 	.byte	0x04, 0x0a
        /*0096*/ 	.short	(.L_298 - .L_297)
	.align		4
.L_297:
        /*0098*/ 	.word	index@(.nv.constant0._Z14blockLabellingPfS_S_Piif)
        /*009c*/ 	.short	0x0380
        /*009e*/ 	.short	0x0028


	//----- nvinfo : EIATTR_SW_WAR
	.align		4
.L_298:
        /*00a0*/ 	.byte	0x04, 0x36
        /*00a2*/ 	.short	(.L_300 - .L_299)
.L_299:
        /*00a4*/ 	.word	0x00000008
.L_300:


//--------------------- .nv.info._Z22pclEuclideanInitializePii --------------------------
	.section	.nv.info._Z22pclEuclideanInitializePii,"",@"SHT_CUDA_INFO"
	.sectionflags	@""
	.align	4


	//----- nvinfo : EIATTR_CUDA_API_VERSION
	.align		4
        /*0000*/ 	.byte	0x04, 0x37
        /*0002*/ 	.short	(.L_302 - .L_301)
.L_301:
        /*0004*/ 	.word	0x00000082


	//----- nvinfo : EIATTR_KPARAM_INFO
	.align		4
.L_302:
        /*0008*/ 	.byte	0x04, 0x17
        /*000a*/ 	.short	(.L_304 - .L_303)
.L_303:
        /*000c*/ 	.word	0x00000000
        /*0010*/ 	.short	0x0001
        /*0012*/ 	.short	0x0008
        /*0014*/ 	.byte	0x00, 0xf0, 0x11, 0x00


	//----- nvinfo : EIATTR_KPARAM_INFO
	.align		4
.L_304:
        /*0018*/ 	.byte	0x04, 0x17
        /*001a*/ 	.short	(.L_306 - .L_305)
.L_305:
        /*001c*/ 	.word	0x00000000
        /*0020*/ 	.short	0x0000
        /*0022*/ 	.short	0x0000
        /*0024*/ 	.byte	0x00, 0xf5, 0x21, 0x00


	//----- nvinfo : EIATTR_SPARSE_MMA_MASK
	.align		4
.L_306:
        /*0028*/ 	.byte	0x03, 0x50
        /*002a*/ 	.short	0x0000


	//----- nvinfo : EIATTR_MAXREG_COUNT
	.align		4
        /*002c*/ 	.byte	0x03, 0x1b
        /*002e*/ 	.short	0x00ff


	//----- nvinfo : EIATTR_MERCURY_ISA_VERSION
	.align		4
        /*0030*/ 	.byte	0x03, 0x5f
        /*0032*/ 	.short	0x0101


	//----- nvinfo : EIATTR_VRC_CTA_INIT_COUNT
	.align		4
        /*0034*/ 	.byte	0x02, 0x4a
	.zero		1
	.zero		1


	//----- nvinfo : EIATTR_EXIT_INSTR_OFFSETS
	.align		4
        /*0038*/ 	.byte	0x04, 0x1c
        /*003a*/ 	.short	(.L_308 - .L_307)


	//   ....[0]....
.L_307:
        /*003c*/ 	.word	0x00000070


	//   ....[1]....
        /*0040*/ 	.word	0x00000110


	//----- nvinfo : EIATTR_CRS_STACK_SIZE
	.align		4
.L_308:
        /*0044*/ 	.byte	0x04, 0x1e
        /*0046*/ 	.short	(.L_310 - .L_309)
.L_309:
        /*0048*/ 	.word	0x00000000


	//----- nvinfo : EIATTR_CBANK_PARAM_SIZE
	.align		4
.L_310:
        /*004c*/ 	.byte	0x03, 0x19
        /*004e*/ 	.short	0x000c


	//----- nvinfo : EIATTR_PARAM_CBANK
	.align		4
        /*0050*/ 	.byte	0x04, 0x0a
        /*0052*/ 	.short	(.L_312 - .L_311)
	.align		4
.L_311:
        /*0054*/ 	.word	index@(.nv.constant0._Z22pclEuclideanInitializePii)
        /*0058*/ 	.short	0x0380
        /*005a*/ 	.short	0x000c


	//----- nvinfo : EIATTR_SW_WAR
	.align		4
.L_312:
        /*005c*/ 	.byte	0x04, 0x36
        /*005e*/ 	.short	(.L_314 - .L_313)
.L_313:
        /*0060*/ 	.word	0x00000008
.L_314:


//--------------------- .nv.callgraph             --------------------------
	.section	.nv.callgraph,"",@"SHT_CUDA_CALLGRAPH"
	.align	4
	.sectionentsize	8
	.align		4
        /*0000*/ 	.word	0x00000000
	.align		4
        /*0004*/ 	.word	0xffffffff
	.align		4
        /*0008*/ 	.word	0x00000000
	.align		4
        /*000c*/ 	.word	0xfffffffe
	.align		4
        /*0010*/ 	.word	0x00000000
	.align		4
        /*0014*/ 	.word	0xfffffffd
	.align		4
        /*0018*/ 	.word	0x00000000
	.align		4
        /*001c*/ 	.word	0xfffffffc


//--------------------- .nv.constant4             --------------------------
	.section	.nv.constant4,"a",@progbits
	.align	8
	.align		8
.nv.constant4:
        /*0000*/ 	.dword	_ZN34_INTERNAL_a093aab3_4_k_cu_38d5c9c94cuda3std3__45__cpo5beginE
	.align		8
        /*0008*/ 	.dword	_ZN34_INTERNAL_a093aab3_4_k_cu_38d5c9c94cuda3std3__45__cpo3endE
	.align		8
        /*0010*/ 	.dword	_ZN34_INTERNAL_a093aab3_4_k_cu_38d5c9c94cuda3std3__45__cpo6cbeginE
	.align		8
        /*0018*/ 	.dword	_ZN34_INTERNAL_a093aab3_4_k_cu_38d5c9c94cuda3std3__45__cpo4cendE
	.align		8
        /*0020*/ 	.dword	_ZN34_INTERNAL_a093aab3_4_k_cu_38d5c9c94cuda3std3__45__cpo6rbeginE
	.align		8
        /*0028*/ 	.dword	_ZN34_INTERNAL_a093aab3_4_k_cu_38d5c9c94cuda3std3__45__cpo4rendE
	.align		8
        /*0030*/ 	.dword	_ZN34_INTERNAL_a093aab3_4_k_cu_38d5c9c94cuda3std3__45__cpo7crbeginE
	.align		8
        /*0038*/ 	.dword	_ZN34_INTERNAL_a093aab3_4_k_cu_38d5c9c94cuda3std3__45__cpo5crendE
	.align		8
        /*0040*/ 	.dword	_ZN34_INTERNAL_a093aab3_4_k_cu_38d5c9c94cuda3std3__436_GLOBAL__N__a093aab3_4_k_cu_38d5c9c96ignoreE
	.align		8
        /*0048*/ 	.dword	_ZN34_INTERNAL_a093aab3_4_k_cu_38d5c9c94cuda3std3__419piecewise_constructE
	.align		8
        /*0050*/ 	.dword	_ZN34_INTERNAL_a093aab3_4_k_cu_38d5c9c94cuda3std3__48in_placeE
	.align		8
        /*0058*/ 	.dword	_ZN34_INTERNAL_a093aab3_4_k_cu_38d5c9c94cuda3std3__420unreachable_sentinelE
	.align		8
        /*0060*/ 	.dword	_ZN34_INTERNAL_a093aab3_4_k_cu_38d5c9c94cuda3std3__47nulloptE
	.align		8
        /*0068*/ 	.dword	_ZN34_INTERNAL_a093aab3_4_k_cu_38d5c9c94cuda3std3__48unexpectE
	.align		8
        /*0070*/ 	.dword	_ZN34_INTERNAL_a093aab3_4_k_cu_38d5c9c94cuda3std6ranges3__45__cpo4swapE
	.align		8
        /*0078*/ 	.dword	_ZN34_INTERNAL_a093aab3_4_k_cu_38d5c9c94cuda3std6ranges3__45__cpo9iter_moveE
	.align		8
        /*0080*/ 	.dword	_ZN34_INTERNAL_a093aab3_4_k_cu_38d5c9c94cuda3std6ranges3__45__cpo5beginE
	.align		8
        /*0088*/ 	.dword	_ZN34_INTERNAL_a093aab3_4_k_cu_38d5c9c94cuda3std6ranges3__45__cpo3endE
	.align		8
        /*0090*/ 	.dword	_ZN34_INTERNAL_a093aab3_4_k_cu_38d5c9c94cuda3std6ranges3__45__cpo6cbeginE
	.align		8
        /*0098*/ 	.dword	_ZN34_INTERNAL_a093aab3_4_k_cu_38d5c9c94cuda3std6ranges3__45__cpo4cendE
	.align		8
        /*00a0*/ 	.dword	_ZN34_INTERNAL_a093aab3_4_k_cu_38d5c9c94cuda3std6ranges3__45__cpo7advanceE
	.align		8
        /*00a8*/ 	.dword	_ZN34_INTERNAL_a093aab3_4_k_cu_38d5c9c94cuda3std6ranges3__45__cpo9iter_swapE
	.align		8
        /*00b0*/ 	.dword	_ZN34_INTERNAL_a093aab3_4_k_cu_38d5c9c94cuda3std6ranges3__45__cpo4nextE
	.align		8
        /*00b8*/ 	.dword	_ZN34_INTERNAL_a093aab3_4_k_cu_38d5c9c94cuda3std6ranges3__45__cpo4prevE
	.align		8
        /*00c0*/ 	.dword	_ZN34_INTERNAL_a093aab3_4_k_cu_38d5c9c94cuda3std6ranges3__45__cpo4dataE
	.align		8
        /*00c8*/ 	.dword	_ZN34_INTERNAL_a093aab3_4_k_cu_38d5c9c94cuda3std6ranges3__45__cpo5cdataE
	.align		8
        /*00d0*/ 	.dword	_ZN34_INTERNAL_a093aab3_4_k_cu_38d5c9c94cuda3std6ranges3__45__cpo4sizeE
	.align		8
        /*00d8*/ 	.dword	_ZN34_INTERNAL_a093aab3_4_k_cu_38d5c9c94cuda3std6ranges3__45__cpo5ssizeE
	.align		8
        /*00e0*/ 	.dword	_ZN34_INTERNAL_a093aab3_4_k_cu_38d5c9c94cuda3std6ranges3__45__cpo8distanceE
	.align		8
        /*00e8*/ 	.dword	_ZN34_INTERNAL_a093aab3_4_k_cu_38d5c9c96thrust24THRUST_300001_SM_1000_NS8cuda_cub3parE
	.align		8
        /*00f0*/ 	.dword	_ZN34_INTERNAL_a093aab3_4_k_cu_38d5c9c96thrust24THRUST_300001_SM_1000_NS8cuda_cub10par_nosyncE
	.align		8
        /*00f8*/ 	.dword	_ZN34_INTERNAL_a093aab3_4_k_cu_38d5c9c96thrust24THRUST_300001_SM_1000_NS6system6detail10sequential3seqE
	.align		8
        /*0100*/ 	.dword	_ZN34_INTERNAL_a093aab3_4_k_cu_38d5c9c96thrust24THRUST_300001_SM_1000_NS12placeholders2_1E
	.align		8
        /*0108*/ 	.dword	_ZN34_INTERNAL_a093aab3_4_k_cu_38d5c9c96thrust24THRUST_300001_SM_1000_NS12placeholders2_2E
	.align		8
        /*0110*/ 	.dword	_ZN34_INTERNAL_a093aab3_4_k_cu_38d5c9c96thrust24THRUST_300001_SM_1000_NS12placeholders2_3E
	.align		8
        /*0118*/ 	.dword	_ZN34_INTERNAL_a093aab3_4_k_cu_38d5c9c96thrust24THRUST_300001_SM_1000_NS12placeholders2_4E
	.align		8
        /*0120*/ 	.dword	_ZN34_INTERNAL_a093aab3_4_k_cu_38d5c9c96thrust24THRUST_300001_SM_1000_NS12placeholders2_5E
	.align		8
        /*0128*/ 	.dword	_ZN34_INTERNAL_a093aab3_4_k_cu_38d5c9c96thrust24THRUST_300001_SM_1000_NS12placeholders2_6E
	.align		8
        /*0130*/ 	.dword	_ZN34_INTERNAL_a093aab3_4_k_cu_38d5c9c96thrust24THRUST_300001_SM_1000_NS12placeholders2_7E
	.align		8
        /*0138*/ 	.dword	_ZN34_INTERNAL_a093aab3_4_k_cu_38d5c9c96thrust24THRUST_300001_SM_1000_NS12placeholders2_8E
	.align		8
        /*0140*/ 	.dword	_ZN34_INTERNAL_a093aab3_4_k_cu_38d5c9c96thrust24THRUST_300001_SM_1000_NS12placeholders2_9E
	.align		8
        /*0148*/ 	.dword	_ZN34_INTERNAL_a093aab3_4_k_cu_38d5c9c96thrust24THRUST_300001_SM_1000_NS12placeholders3_10E
	.align		8
        /*0150*/ 	.dword	_ZN34_INTERNAL_a093aab3_4_k_cu_38d5c9c96thrust24THRUST_300001_SM_1000_NS3seqE


//--------------------- .text._ZN3cub18CUB_300001_SM_10006detail4scan16DeviceScanKernelINS2_10policy_hubIiiimN4cuda3std3__44plusIvEEE10Policy1000EN6thrust24THRUST_300001_SM_1000_NS10device_ptrIiEESF_NS0_13ScanTileStateIiLb1EEES9_NS1_10InputValueIiPiEEmiLb0EiEEvT0_T1_T2_iT3_T4_T5_ --------------------------
	.section	.text._ZN3cub18CUB_300001_SM_10006detail4scan16DeviceScanKernelINS2_10policy_hubIiiimN4cuda3std3__44plusIvEEE10Policy1000EN6thrust24THRUST_300001_SM_1000_NS10device_ptrIiEESF_NS0_13ScanTileStateIiLb1EEES9_NS1_10InputValueIiPiEEmiLb0EiEEvT0_T1_T2_iT3_T4_T5_,"ax",@progbits
	.align	128
        .global         _ZN3cub18CUB_300001_SM_10006detail4scan16DeviceScanKernelINS2_10policy_hubIiiimN4cuda3std3__44plusIvEEE10Policy1000EN6thrust24THRUST_300001_SM_1000_NS10device_ptrIiEESF_NS0_13ScanTileStateIiLb1EEES9_NS1_10InputValueIiPiEEmiLb0EiEEvT0_T1_T2_iT3_T4_T5_
        .type           _ZN3cub18CUB_300001_SM_10006detail4scan16DeviceScanKernelINS2_10policy_hubIiiimN4cuda3std3__44plusIvEEE10Policy1000EN6thrust24THRUST_300001_SM_1000_NS10device_ptrIiEESF_NS0_13ScanTileStateIiLb1EEES9_NS1_10InputValueIiPiEEmiLb0EiEEvT0_T1_T2_iT3_T4_T5_,@function
        .size           _ZN3cub18CUB_300001_SM_10006detail4scan16DeviceScanKernelINS2_10policy_hubIiiimN4cuda3std3__44plusIvEEE10Policy1000EN6thrust24THRUST_300001_SM_1000_NS10device_ptrIiEESF_NS0_13ScanTileStateIiLb1EEES9_NS1_10InputValueIiPiEEmiLb0EiEEvT0_T1_T2_iT3_T4_T5_,(.L_x_257 - _ZN3cub18CUB_300001_SM_10006detail4scan16DeviceScanKernelINS2_10policy_hubIiiimN4cuda3std3__44plusIvEEE10Policy1000EN6thrust24THRUST_300001_SM_1000_NS10device_ptrIiEESF_NS0_13ScanTileStateIiLb1EEES9_NS1_10InputValueIiPiEEmiLb0EiEEvT0_T1_T2_iT3_T4_T5_)
        .other          _ZN3cub18CUB_300001_SM_10006detail4scan16DeviceScanKernelINS2_10policy_hubIiiimN4cuda3std3__44plusIvEEE10Policy1000EN6thrust24THRUST_300001_SM_1000_NS10device_ptrIiEESF_NS0_13ScanTileStateIiLb1EEES9_NS1_10InputValueIiPiEEmiLb0EiEEvT0_T1_T2_iT3_T4_T5_,@"STO_CUDA_ENTRY STV_DEFAULT"
_ZN3cub18CUB_300001_SM_10006detail4scan16DeviceScanKernelINS2_10policy_hubIiiimN4cuda3std3__44plusIvEEE10Policy1000EN6thrust24THRUST_300001_SM_1000_NS10device_ptrIiEESF_NS0_13ScanTileStateIiLb1EEES9_NS1_10InputValueIiPiEEmiLb0EiEEvT0_T1_T2_iT3_T4_T5_:
.text._ZN3cub18CUB_300001_SM_10006detail4scan16DeviceScanKernelINS2_10policy_hubIiiimN4cuda3std3__44plusIvEEE10Policy1000EN6thrust24THRUST_300001_SM_1000_NS10device_ptrIiEESF_NS0_13ScanTileStateIiLb1EEES9_NS1_10InputValueIiPiEEmiLb0EiEEvT0_T1_T2_iT3_T4_T5_:
[----:B------:R-:W-:Y:S01]  /*0000*/  LDC R1, c[0x0][0x37c] ;  /* 0x0000df00ff017b82 */ /* 0x000fe20000000800 */
[----:B------:R-:W0:Y:S01]  /*0010*/  LDCU UR4, c[0x0][0x3a0] ;  /* 0x00007400ff0477ac */ /* 0x000e220008000800 */
[----:B------:R-:W1:Y:S06]  /*0020*/  LDCU.64 UR12, c[0x0][0x358] ;  /* 0x00006b00ff0c77ac */ /* 0x000e6c0008000a00 */
[----:B------:R-:W2:Y:S01]  /*0030*/  S2UR UR6, SR_CTAID.X ;  /* 0x00000000000679c3 */ /* 0x000ea20000002500 */
[----:B------:R-:W3:Y:S01]  /*0040*/  LDCU.64 UR8, c[0x0][0x3b0] ;  /* 0x00007600ff0877ac */ /* 0x000ee20008000a00 */
[----:B0-----:R-:W-:-:S06]  /*0050*/  UPRMT UR4, UR4, 0x7770, URZ ;  /* 0x0000777004047896 */ /* 0x001fcc00080000ff */
[----:B------:R-:W-:-:S05]  /*0060*/  ISETP.NE.AND P0, PT, RZ, UR4, PT ;  /* 0x00000004ff007c0c */ /* 0x000fca000bf05270 */
[----:B------:R-:W2:Y:S08]  /*0070*/  LDCU UR4, c[0x0][0x398] ;  /* 0x00007300ff0477ac */ /* 0x000eb00008000800 */
[----:B------:R-:W1:Y:S02]  /*0080*/  @P0 LDC.64 R2, c[0x0][0x3a8] ;  /* 0x0000ea00ff020b82 */ /* 0x000e640000000a00 */
[----:B-1----:R0:W5:Y:S01]  /*0090*/  @P0 LDG.E R39, desc[UR12][R2.64] ;  /* 0x0000000c02270981 */ /* 0x002162000c1e1900 */
[----:B--2---:R-:W-:-:S04]  /*00a0*/  UIADD3 UR6, UPT, UPT, UR6, UR4, URZ ;  /* 0x0000000406067290 */ /* 0x004fc8000fffe0ff */
[----:B------:R-:W-:-:S04]  /*00b0*/  UIMAD.WIDE UR10, UR6, 0x1ee0, URZ ;  /* 0x00001ee0060a78a5 */ /* 0x000fc8000f8e02ff */
[----:B---3--:R-:W-:-:S04]  /*00c0*/  UIADD3 UR7, UP0, UPT, -UR10, UR8, URZ ;  /* 0x000000080a077290 */ /* 0x008fc8000ff1e1ff */
[----:B------:R-:W-:Y:S02]  /*00d0*/  UIADD3.X UR4, UPT, UPT, ~UR11, UR9, URZ, UP0, !UPT ;  /* 0x000000090b047290 */ /* 0x000fe400087fe5ff */
[----:B------:R-:W-:-:S04]  /*00e0*/  UISETP.GE.U32.AND UP0, UPT, UR7, 0x1ee1, UPT ;  /* 0x00001ee10700788c */ /* 0x000fc8000bf06070 */
[----:B------:R-:W-:Y:S01]  /*00f0*/  UISETP.GE.U32.AND.EX UP0, UPT, UR4, URZ, UPT, UP0 ;  /* 0x000000ff0400728c */ /* 0x000fe2000bf06100 */
[----:B------:R-:W1:Y:S08]  /*0100*/  @!P0 LDC R39, c[0x0][0x3a8] ;  /* 0x0000ea00ff278b82 */ /* 0x000e700000000800 */
[----:B0-----:R-:W-:Y:S05]  /*0110*/  BRA.U !UP0, `(.L_x_0) ;  /* 0x0000001908f47547 */ /* 0x001fea000b800000 */
[----:B------:R-:W0:Y:S01]  /*0120*/  S2R R35, SR_TID.X ;  /* 0x0000000000237919 */ /* 0x000e220000002100 */
[----:B------:R-:W2:Y:S01]  /*0130*/  LDCU.64 UR4, c[0x0][0x380] ;  /* 0x00007000ff0477ac */ /* 0x000ea20008000a00 */
[C---:B0-----:R-:W-:Y:S02]  /*0140*/  LOP3.LUT R0, R35.reuse, 0x1f, RZ, 0xc0, !PT ;  /* 0x0000001f23007812 */ /* 0x041fe400078ec0ff */
[----:B------:R-:W-:-:S05]  /*0150*/  LOP3.LUT R3, R35, 0x3e0, RZ, 0xc0, !PT ;  /* 0x000003e023037812 */ /* 0x000fca00078ec0ff */
[----:B------:R-:W-:-:S05]  /*0160*/  IMAD R0, R3, 0x13, R0 ;  /* 0x0000001303007824 */ /* 0x000fca00078e0200 */
[----:B------:R-:W-:-:S05]  /*0170*/  IADD3 R0, P0, PT, R0, UR10, RZ ;  /* 0x0000000a00007c10 */ /* 0x000fca000ff1e0ff */
[----:B------:R-:W-:Y:S02]  /*0180*/  IMAD.X R3, RZ, RZ, UR11, P0 ;  /* 0x0000000bff037e24 */ /* 0x000fe400080e06ff */
[----:B------:R-:W-:-:S03]  /*0190*/  IMAD.SHL.U32 R31, R0, 0x4, RZ ;  /* 0x00000004001f7824 */ /* 0x000fc600078e00ff */
[----:B------:R-:W-:Y:S02]  /*01a0*/  SHF.L.U64.HI R30, R0, 0x2, R3 ;  /* 0x00000002001e7819 */ /* 0x000fe40000010203 */
[----:B--2---:R-:W-:-:S04]  /*01b0*/  IADD3 R2, P0, PT, R31, UR4, RZ ;  /* 0x000000041f027c10 */ /* 0x004fc8000ff1e0ff */
[----:B------:R-:W-:-:S05]  /*01c0*/  IADD3.X R3, PT, PT, R30, UR5, RZ, P0, !PT ;  /* 0x000000051e037c10 */ /* 0x000fca00087fe4ff */
[----:B------:R-:W2:Y:S04]  /*01d0*/  LDG.E R5, desc[UR12][R2.64] ;  /* 0x0000000c02057981 */ /* 0x000ea8000c1e1900 */
[----:B------:R-:W3:Y:S04]  /*01e0*/  LDG.E R7, desc[UR12][R2.64+0x80] ;  /* 0x0000800c02077981 */ /* 0x000ee8000c1e1900 */
[----:B------:R-:W4:Y:S04]  /*01f0*/  LDG.E R9, desc[UR12][R2.64+0x100] ;  /* 0x0001000c02097981 */ /* 0x000f28000c1e1900 */
        /* <DEDUP_REMOVED lines=15> */
[----:B------:R-:W4:Y:S01]  /*02f0*/  LDG.E R8, desc[UR12][R2.64+0x900] ;  /* 0x0009000c02087981 */ /* 0x000f22000c1e1900 */
[----:B------:R-:W0:Y:S01]  /*0300*/  S2UR UR5, SR_CgaCtaId ;  /* 0x00000000000579c3 */ /* 0x000e220000008800 */
[----:B------:R-:W-:Y:S01]  /*0310*/  SHF.R.U32.HI R36, RZ, 0x5, R35 ;  /* 0x00000005ff247819 */ /* 0x000fe20000011623 */
[----:B------:R-:W-:Y:S01]  /*0320*/  UMOV UR4, 0x400 ;  /* 0x0000040000047882 */ /* 0x000fe20000000000 */
[----:B------:R-:W1:Y:S01]  /*0330*/  S2R R37, SR_LANEID ;  /* 0x0000000000257919 */ /* 0x000e620000000000 */
[----:B------:R-:W-:Y:S01]  /*0340*/  UISETP.NE.AND UP0, UPT, UR6, URZ, UPT ;  /* 0x000000ff0600728c */ /* 0x000fe2000bf05270 */
[----:B------:R-:W-:Y:S01]  /*0350*/  BSSY.RECONVERGENT B0, `(.L_x_1) ;  /* 0x0000148000007945 */ /* 0x000fe20003800200 */
[----:B0-----:R-:W-:Y:S01]  /*0360*/  ULEA UR4, UR5, UR4, 0x18 ;  /* 0x0000000405047291 */ /* 0x001fe2000f8ec0ff */
[----:B-1----:R-:W-:-:S05]  /*0370*/  IMAD R34, R36, 0x260, R37 ;  /* 0x0000026024227824 */ /* 0x002fca00078e0225 */
[----:B------:R-:W-:-:S05]  /*0380*/  LEA R34, R34, UR4, 0x2 ;  /* 0x0000000422227c11 */ /* 0x000fca000f8e10ff */
[----:B------:R-:W-:Y:S01]  /*0390*/  IMAD R33, R37, 0x48, R34 ;  /* 0x0000004825217824 */ /* 0x000fe200078e0222 */
[----:B--2---:R0:W-:Y:S04]  /*03a0*/  STS [R34], R5 ;  /* 0x0000000522007388 */ /* 0x0041e80000000800 */
[----:B---3--:R0:W-:Y:S04]  /*03b0*/  STS [R34+0x80], R7 ;  /* 0x0000800722007388 */ /* 0x0081e80000000800 */
[----:B----4-:R0:W-:Y:S04]  /*03c0*/  STS [R34+0x100], R9 ;  /* 0x0001000922007388 */ /* 0x0101e80000000800 */
[----:B------:R0:W-:Y:S04]  /*03d0*/  STS [R34+0x180], R11 ;  /* 0x0001800b22007388 */ /* 0x0001e80000000800 */
        /* <DEDUP_REMOVED lines=14> */
[----:B------:R0:W-:Y:S01]  /*04c0*/  STS [R34+0x900], R8 ;  /* 0x0009000822007388 */ /* 0x0001e20000000800 */
[----:B------:R-:W-:-:S03]  /*04d0*/  NOP ;  /* 0x0000000000007918 */ /* 0x000fc60000000000 */
[----:B------:R0:W1:Y:S04]  /*04e0*/  LDS R32, [R33] ;  /* 0x0000000021207984 */ /* 0x0000680000000800 */
[----:B------:R0:W2:Y:S04]  /*04f0*/  LDS R29, [R33+0x4] ;  /* 0x00000400211d7984 */ /* 0x0000a80000000800 */
[----:B------:R0:W3:Y:S04]  /*0500*/  LDS R28, [R33+0x8] ;  /* 0x00000800211c7984 */ /* 0x0000e80000000800 */
[----:B------:R0:W4:Y:S04]  /*0510*/  LDS R27, [R33+0xc] ;  /* 0x00000c00211b7984 */ /* 0x0001280000000800 */
[----:B------:R0:W0:Y:S04]  /*0520*/  LDS R26, [R33+0x10] ;  /* 0x00001000211a7984 */ /* 0x0000280000000800 */
        /* <DEDUP_REMOVED lines=13> */
[----:B------:R0:W0:Y:S01]  /*0600*/  LDS R9, [R33+0x48] ;  /* 0x0000480021097984 */ /* 0x0000220000000800 */
[----:B------:R-:W-:Y:S06]  /*0610*/  BAR.SYNC.DEFER_BLOCKING 0x0 ;  /* 0x0000000000007b1d */ /* 0x000fec0000010000 */
[----:B-1234-:R-:W-:Y:S05]  /*0620*/  BRA.U UP0, `(.L_x_2) ;  /* 0x0000000500247547 */ /* 0x01efea000b800000 */
[----:B0-----:R-:W-:Y:S02]  /*0630*/  IADD3 R8, PT, PT, R28, R29, R32 ;  /* 0x0000001d1c087210 */ /* 0x001fe40007ffe020 */
[C---:B------:R-:W-:Y:S02]  /*0640*/  ISETP.NE.AND P1, PT, R37.reuse, 0x1f, PT ;  /* 0x0000001f2500780c */ /* 0x040fe40003f25270 */
[----:B------:R-:W-:Y:S02]  /*0650*/  IADD3 R8, PT, PT, R26, R27, R8 ;  /* 0x0000001b1a087210 */ /* 0x000fe40007ffe008 */
[----:B------:R-:W-:Y:S02]  /*0660*/  ISETP.NE.AND P2, PT, R37, RZ, PT ;  /* 0x000000ff2500720c */ /* 0x000fe40003f45270 */
[----:B------:R-:W-:-:S04]  /*0670*/  IADD3 R8, PT, PT, R24, R25, R8 ;  /* 0x0000001918087210 */ /* 0x000fc80007ffe008 */
[----:B------:R-:W-:-:S03]  /*0680*/  IADD3 R8, PT, PT, R22, R23, R8 ;  /* 0x0000001716087210 */ /* 0x000fc60007ffe008 */
[----:B------:R-:W-:Y:S02]  /*0690*/  @!P1 LEA R42, R36, UR4, 0x2 ;  /* 0x00000004242a9c11 */ /* 0x000fe4000f8e10ff */
[----:B------:R-:W-:-:S04]  /*06a0*/  IADD3 R8, PT, PT, R20, R21, R8 ;  /* 0x0000001514087210 */ /* 0x000fc80007ffe008 */
[----:B------:R-:W-:-:S04]  /*06b0*/  IADD3 R8, PT, PT, R6, R7, R8 ;  /* 0x0000000706087210 */ /* 0x000fc80007ffe008 */
[----:B------:R-:W-:-:S04]  /*06c0*/  IADD3 R8, PT, PT, R4, R5, R8 ;  /* 0x0000000504087210 */ /* 0x000fc80007ffe008 */
[----:B------:R-:W-:-:S04]  /*06d0*/  IADD3 R8, PT, PT, R2, R3, R8 ;  /* 0x0000000302087210 */ /* 0x000fc80007ffe008 */
[----:B------:R-:W-:-:S05]  /*06e0*/  IADD3 R38, PT, PT, R9, R0, R8 ;  /* 0x0000000009267210 */ /* 0x000fca0007ffe008 */
[----:B------:R-:W0:Y:S02]  /*06f0*/  SHFL.UP P0, R9, R38, 0x1, RZ ;  /* 0x0420000026097989 */ /* 0x000e2400000000ff */
[----:B0-----:R-:W-:-:S05]  /*0700*/  @P0 IMAD.IADD R9, R38, 0x1, R9 ;  /* 0x0000000126090824 */ /* 0x001fca00078e0209 */
[----:B------:R-:W0:Y:S02]  /*0710*/  SHFL.UP P0, R12, R9, 0x2, RZ ;  /* 0x04400000090c7989 */ /* 0x000e2400000000ff */
[----:B0-----:R-:W-:-:S05]  /*0720*/  @P0 IMAD.IADD R12, R9, 0x1, R12 ;  /* 0x00000001090c0824 */ /* 0x001fca00078e020c */
[----:B------:R-:W0:Y:S02]  /*0730*/  SHFL.UP P0, R17, R12, 0x4, RZ ;  /* 0x048000000c117989 */ /* 0x000e2400000000ff */
[----:B0-----:R-:W-:-:S05]  /*0740*/  @P0 IMAD.IADD R17, R12, 0x1, R17 ;  /* 0x000000010c110824 */ /* 0x001fca00078e0211 */
[----:B------:R-:W0:Y:S02]  /*0750*/  SHFL.UP P0, R40, R17, 0x8, RZ ;  /* 0x0500000011287989 */ /* 0x000e2400000000ff */
[----:B0-----:R-:W-:-:S05]  /*0760*/  @P0 IMAD.IADD R40, R17, 0x1, R40 ;  /* 0x0000000111280824 */ /* 0x001fca00078e0228 */
[----:B------:R-:W0:Y:S02]  /*0770*/  SHFL.UP P0, R41, R40, 0x10, RZ ;  /* 0x0600000028297989 */ /* 0x000e2400000000ff */
[----:B0-----:R-:W-:Y:S01]  /*0780*/  @P0 IMAD.IADD R41, R40, 0x1, R41 ;  /* 0x0000000128290824 */ /* 0x001fe200078e0229 */
[----:B------:R-:W-:-:S03]  /*0790*/  ISETP.NE.AND P0, PT, R36, 0x2, PT ;  /* 0x000000022400780c */ /* 0x000fc60003f05270 */
[----:B------:R-:W-:Y:S01]  /*07a0*/  IMAD.IADD R38, R41, 0x1, -R38 ;  /* 0x0000000129267824 */ /* 0x000fe200078e0a26 */
[----:B------:R-:W-:Y:S01]  /*07b0*/  @!P1 STS [R42+0x10], R41 ;  /* 0x000010292a009388 */ /* 0x000fe20000000800 */
[----:B------:R-:W-:Y:S01]  /*07c0*/  BAR.SYNC.DEFER_BLOCKING 0x0 ;  /* 0x0000000000007b1d */ /* 0x000fe20000010000 */
[----:B------:R-:W-:Y:S02]  /*07d0*/  ISETP.NE.AND P1, PT, R36, 0xc, PT ;  /* 0x0000000c2400780c */ /* 0x000fe40003f25270 */
[----:B------:R-:W-:-:S03]  /*07e0*/  SEL R38, R38, RZ, P2 ;  /* 0x000000ff26267207 */ /* 0x000fc60001000000 */
[----:B------:R-:W0:Y:S04]  /*07f0*/  LDS.128 R8, [UR4+0x10] ;  /* 0x00001004ff087984 */ /* 0x000e280008000c00 */
[----:B------:R-:W1:Y:S04]  /*0800*/  LDS.128 R12, [UR4+0x20] ;  /* 0x00002004ff0c7984 */ /* 0x000e680008000c00 */
[----:B------:R-:W2:Y:S01]  /*0810*/  LDS.128 R16, [UR4+0x30] ;  /* 0x00003004ff107984 */ /* 0x000ea20008000c00 */
[----:B0-----:R-:W-:-:S04]  /*0820*/  IMAD.IADD R9, R8, 0x1, R9 ;  /* 0x0000000108097824 */ /* 0x001fc800078e0209 */
[----:B------:R-:W-:Y:S01]  /*0830*/  IMAD.IADD R10, R10, 0x1, R9 ;  /* 0x000000010a0a7824 */ /* 0x000fe200078e0209 */
[----:B------:R-:W-:Y:S02]  /*0840*/  SEL R8, R9, R8, !P0 ;  /* 0x0000000809087207 */ /* 0x000fe40004000000 */
[----:B------:R-:W-:Y:S01]  /*0850*/  ISETP.NE.AND P0, PT, R36, 0x3, PT ;  /* 0x000000032400780c */ /* 0x000fe20003f05270 */
[----:B------:R-:W-:-:S03]  /*0860*/  IMAD.IADD R11, R11, 0x1, R10 ;  /* 0x000000010b0b7824 */ /* 0x000fc600078e020a */
[----:B------:R-:W-:Y:S01]  /*0870*/  SEL R8, R10, R8, !P0 ;  /* 0x000000080a087207 */ /* 0x000fe20004000000 */
[----:B-1----:R-:W-:Y:S01]  /*0880*/  IMAD.IADD R12, R11, 0x1, R12 ;  /* 0x000000010b0c7824 */ /* 0x002fe200078e020c */
[----:B------:R-:W-:-:S03]  /*0890*/  ISETP.NE.AND P0, PT, R36, 0x4, PT ;  /* 0x000000042400780c */ /* 0x000fc60003f05270 */
[----:B------:R-:W-:Y:S01]  /*08a0*/  IMAD.IADD R13, R13, 0x1, R12 ;  /* 0x000000010d0d7824 */ /* 0x000fe200078e020c */
[----:B------:R-:W-:Y:S02]  /*08b0*/  SEL R8, R11, R8, !P0 ;  /* 0x000000080b087207 */ /* 0x000fe40004000000 */
[----:B------:R-:W-:Y:S01]  /*08c0*/  ISETP.NE.AND P0, PT, R36, 0x5, PT ;  /* 0x000000052400780c */ /* 0x000fe20003f05270 */
[----:B------:R-:W-:-:S03]  /*08d0*/  IMAD.IADD R14, R14, 0x1, R13 ;  /* 0x000000010e0e7824 */ /* 0x000fc600078e020d */
[----:B------:R-:W-:Y:S01]  /*08e0*/  SEL R8, R12, R8, !P0 ;  /* 0x000000080c087207 */ /* 0x000fe20004000000 */
[----:B------:R-:W-:Y:S01]  /*08f0*/  IMAD.IADD R15, R15, 0x1, R14 ;  /* 0x000000010f0f7824 */ /* 0x000fe200078e020e */
[----:B------:R-:W-:-:S03]  /*0900*/  ISETP.NE.AND P0, PT, R36, 0x6, PT ;  /* 0x000000062400780c */ /* 0x000fc60003f05270 */
[----:B--2---:R-:W-:Y:S01]  /*0910*/  IMAD.IADD R16, R15, 0x1, R16 ;  /* 0x000000010f107824 */ /* 0x004fe200078e0210 */
[----:B------:R-:W-:Y:S02]  /*0920*/  SEL R9, R13, R8, !P0 ;  /* 0x000000080d097207 */ /* 0x000fe40004000000 */
[----:B------:R-:W-:Y:S01]  /*0930*/  ISETP.NE.AND P0, PT, R36, 0x7, PT ;  /* 0x000000072400780c */ /* 0x000fe20003f05270 */
[----:B------:R-:W0:Y:S01]  /*0940*/  LDS R8, [UR4+0x40] ;  /* 0x00004004ff087984 */ /* 0x000e220008000800 */
[----:B------:R-:W-:Y:S02]  /*0950*/  IMAD.IADD R17, R17, 0x1, R16 ;  /* 0x0000000111117824 */ /* 0x000fe400078e0210 */
[----:B------:R-:W-:Y:S02]  /*0960*/  SEL R9, R14, R9, !P0 ;  /* 0x000000090e097207 */ /* 0x000fe40004000000 */
[----:B------:R-:W-:Y:S01]  /*0970*/  ISETP.NE.AND P0, PT, R36, 0x8, PT ;  /* 0x000000082400780c */ /* 0x000fe20003f05270 */
[----:B------:R-:W-:-:S03]  /*0980*/  IMAD.IADD R18, R18, 0x1, R17 ;  /* 0x0000000112127824 */ /* 0x000fc600078e0211 */
[----:B------:R-:W-:Y:S02]  /*0990*/  SEL R9, R15, R9, !P0 ;  /* 0x000000090f097207 */ /* 0x000fe40004000000 */
[----:B------:R-:W-:-:S04]  /*09a0*/  ISETP.NE.AND P0, PT, R36, 0x9, PT ;  /* 0x000000092400780c */ /* 0x000fc80003f05270 */
[----:B------:R-:W-:Y:S02]  /*09b0*/  SEL R9, R16, R9, !P0 ;  /* 0x0000000910097207 */ /* 0x000fe40004000000 */
[----:B------:R-:W-:-:S04]  /*09c0*/  ISETP.NE.AND P0, PT, R36, 0xa, PT ;  /* 0x0000000a2400780c */ /* 0x000fc80003f05270 */
[----:B------:R-:W-:Y:S02]  /*09d0*/  SEL R9, R17, R9, !P0 ;  /* 0x0000000911097207 */ /* 0x000fe40004000000 */
[----:B------:R-:W-:-:S04]  /*09e0*/  ISETP.NE.AND P0, PT, R36, 0xb, PT ;  /* 0x0000000b2400780c */ /* 0x000fc80003f05270 */
[----:B------:R-:W-:Y:S01]  /*09f0*/  SEL R9, R18, R9, !P0 ;  /* 0x0000000912097207 */ /* 0x000fe20004000000 */
[----:B------:R-:W-:Y:S01]  /*0a00*/  IMAD.IADD R18, R19, 0x1, R18 ;  /* 0x0000000113127824 */ /* 0x000fe200078e0212 */
[----:B------:R-:W-:-:S04]  /*0a10*/  ISETP.GE.U32.AND P0, PT, R35, 0x20, PT ;  /* 0x000000202300780c */ /* 0x000fc80003f06070 */
[C---:B------:R-:W-:Y:S02]  /*0a20*/  SEL R9, R18.reuse, R9, !P1 ;  /* 0x0000000912097207 */ /* 0x040fe40004800000 */
[----:B------:R-:W-:Y:S02]  /*0a30*/  ISETP.NE.AND P1, PT, R35, RZ, PT ;  /* 0x000000ff2300720c */ /* 0x000fe40003f25270 */
[----:B------:R-:W-:Y:S02]  /*0a40*/  SEL R10, R9, RZ, P0 ;  /* 0x000000ff090a7207 */ /* 0x000fe40000000000 */
[--C-:B0----5:R-:W-:Y:S02]  /*0a50*/  IADD3 R9, PT, PT, R18, R8, R39.reuse ;  /* 0x0000000812097210 */ /* 0x121fe40007ffe027 */
[----:B------:R-:W-:-:S07]  /*0a60*/  IADD3 R38, PT, PT, R10, R38, R39 ;  /* 0x000000260a267210 */ /* 0x000fce0007ffe027 */
[----:B------:R-:W-:Y:S05]  /*0a70*/  @P1 BRA `(.L_x_3) ;  /* 0x0000000c00541947 */ /* 0x000fea0003800000 */
[----:B------:R-:W0:Y:S01]  /*0a80*/  LDC.64 R10, c[0x0][0x390] ;  /* 0x0000e400ff0a7b82 */ /* 0x000e220000000a00 */
[----:B------:R-:W-:-:S05]  /*0a90*/  IMAD.MOV.U32 R8, RZ, RZ, 0x65 ;  /* 0x00000065ff087424 */ /* 0x000fca00078e00ff */
[----:B0-----:R0:W-:Y:S01]  /*0aa0*/  ST.E.64.STRONG.GPU desc[UR12][R10.64+0x100], R8 ;  /* 0x000100080a007985 */ /* 0x0011e2000c10fb0c */
[----:B------:R-:W-:Y:S05]  /*0ab0*/  BRA `(.L_x_3) ;  /* 0x0000000c00447947 */ /* 0x000fea0003800000 */
.L_x_2:
        /* <DEDUP_REMOVED lines=20> */
[----:B-----5:R-:W0:Y:S02]  /*0c00*/  SHFL.UP P0, R39, R40, 0x10, RZ ;  /* 0x0600000028277989 */ /* 0x020e2400000000ff */
[----:B0-----:R-:W-:Y:S01]  /*0c10*/  @P0 IMAD.IADD R39, R40, 0x1, R39 ;  /* 0x0000000128270824 */ /* 0x001fe200078e0227 */
[----:B------:R-:W-:-:S04]  /*0c20*/  ISETP.NE.AND P0, PT, R36, 0x2, PT ;  /* 0x000000022400780c */ /* 0x000fc80003f05270 */
[----:B------:R-:W-:Y:S01]  /*0c30*/  @!P1 STS [R42+0x10], R39 ;  /* 0x000010272a009388 */ /* 0x000fe20000000800 */
[----:B------:R-:W-:Y:S01]  /*0c40*/  BAR.SYNC.DEFER_BLOCKING 0x0 ;  /* 0x0000000000007b1d */ /* 0x000fe20000010000 */
[----:B------:R-:W-:-:S05]  /*0c50*/  ISETP.NE.AND P1, PT, R36, 0xc, PT ;  /* 0x0000000c2400780c */ /* 0x000fca0003f25270 */
[----:B------:R-:W0:Y:S04]  /*0c60*/  LDS.128 R8, [UR4+0x10] ;  /* 0x00001004ff087984 */ /* 0x000e280008000c00 */
[----:B------:R-:W1:Y:S04]  /*0c70*/  LDS.128 R12, [UR4+0x20] ;  /* 0x00002004ff0c7984 */ /* 0x000e680008000c00 */
[----:B------:R-:W2:Y:S01]  /*0c80*/  LDS.128 R16, [UR4+0x30] ;  /* 0x00003004ff107984 */ /* 0x000ea20008000c00 */
[----:B0-----:R-:W-:-:S04]  /*0c90*/  IMAD.IADD R9, R8, 0x1, R9 ;  /* 0x0000000108097824 */ /* 0x001fc800078e0209 */
[----:B------:R-:W-:Y:S01]  /*0ca0*/  IMAD.IADD R10, R10, 0x1, R9 ;  /* 0x000000010a0a7824 */ /* 0x000fe200078e0209 */
[----:B------:R-:W-:Y:S02]  /*0cb0*/  SEL R8, R9, R8, !P0 ;  /* 0x0000000809087207 */ /* 0x000fe40004000000 */
[----:B------:R-:W-:Y:S01]  /*0cc0*/  ISETP.NE.AND P0, PT, R36, 0x3, PT ;  /* 0x000000032400780c */ /* 0x000fe20003f05270 */
[----:B------:R-:W-:Y:S01]  /*0cd0*/  IMAD.IADD R11, R11, 0x1, R10 ;  /* 0x000000010b0b7824 */ /* 0x000fe200078e020a */
[----:B------:R-:W0:Y:S02]  /*0ce0*/  LDS R9, [UR4+0x40] ;  /* 0x00004004ff097984 */ /* 0x000e240008000800 */
        /* <DEDUP_REMOVED lines=13> */
[----:B------:R-:W-:-:S03]  /*0dc0*/  IMAD.IADD R17, R17, 0x1, R16 ;  /* 0x0000000111117824 */ /* 0x000fc600078e0210 */
[----:B------:R-:W-:Y:S01]  /*0dd0*/  SEL R8, R14, R8, !P0 ;  /* 0x000000080e087207 */ /* 0x000fe20004000000 */
[----:B------:R-:W-:Y:S01]  /*0de0*/  IMAD.IADD R18, R18, 0x1, R17 ;  /* 0x0000000112127824 */ /* 0x000fe200078e0211 */
[----:B------:R-:W-:-:S03]  /*0df0*/  ISETP.NE.AND P0, PT, R36, 0x8, PT ;  /* 0x000000082400780c */ /* 0x000fc60003f05270 */
[----:B------:R-:W-:Y:S01]  /*0e00*/  IMAD.IADD R19, R19, 0x1, R18 ;  /* 0x0000000113137824 */ /* 0x000fe200078e0212 */
[----:B------:R-:W-:Y:S02]  /*0e10*/  SEL R8, R15, R8, !P0 ;  /* 0x000000080f087207 */ /* 0x000fe40004000000 */
[----:B------:R-:W-:-:S04]  /*0e20*/  ISETP.NE.AND P0, PT, R36, 0x9, PT ;  /* 0x000000092400780c */ /* 0x000fc80003f05270 */
[----:B------:R-:W-:Y:S02]  /*0e30*/  SEL R8, R16, R8, !P0 ;  /* 0x0000000810087207 */ /* 0x000fe40004000000 */
[----:B------:R-:W-:Y:S01]  /*0e40*/  ISETP.NE.AND P0, PT, R36, 0xa, PT ;  /* 0x0000000a2400780c */ /* 0x000fe20003f05270 */
[----:B0-----:R-:W-:-:S03]  /*0e50*/  IMAD.IADD R9, R19, 0x1, R9 ;  /* 0x0000000113097824 */ /* 0x001fc600078e0209 */
[----:B------:R-:W-:Y:S01]  /*0e60*/  SEL R8, R17, R8, !P0 ;  /* 0x0000000811087207 */ /* 0x000fe20004000000 */
[----:B------:R-:W-:Y:S01]  /*0e70*/  IMAD.IADD R17, R39, 0x1, -R38 ;  /* 0x0000000127117824 */ /* 0x000fe200078e0a26 */
[----:B------:R-:W-:-:S04]  /*0e80*/  ISETP.NE.AND P0, PT, R36, 0xb, PT ;  /* 0x0000000b2400780c */ /* 0x000fc80003f05270 */
[----:B------:R-:W-:Y:S02]  /*0e90*/  SEL R8, R18, R8, !P0 ;  /* 0x0000000812087207 */ /* 0x000fe40004000000 */
[----:B------:R-:W-:Y:S02]  /*0ea0*/  ISETP.GT.U32.AND P0, PT, R35, 0x1f, PT ;  /* 0x0000001f2300780c */ /* 0x000fe40003f04070 */
[----:B------:R-:W-:Y:S02]  /*0eb0*/  SEL R11, R17, RZ, P2 ;  /* 0x000000ff110b7207 */ /* 0x000fe40001000000 */
[----:B------:R-:W-:Y:S02]  /*0ec0*/  SEL R8, R19, R8, !P1 ;  /* 0x0000000813087207 */ /* 0x000fe40004800000 */
[----:B------:R-:W-:-:S03]  /*0ed0*/  ISETP.GE.U32.AND P1, PT, R35, 0x20, PT ;  /* 0x000000202300780c */ /* 0x000fc60003f26070 */
[----:B------:R-:W-:-:S05]  /*0ee0*/  IMAD.IADD R38, R8, 0x1, R11 ;  /* 0x0000000108267824 */ /* 0x000fca00078e020b */
[----:B------:R-:W-:Y:S01]  /*0ef0*/  SEL R17, R17, R38, !P1 ;  /* 0x0000002611117207 */ /* 0x000fe20004800000 */
[----:B------:R-:W-:Y:S06]  /*0f00*/  @P0 BRA `(.L_x_4) ;  /* 0x00000008000c0947 */ /* 0x000fec0003800000 */
[----:B------:R-:W0:Y:S01]  /*0f10*/  LDC.64 R14, c[0x0][0x390] ;  /* 0x0000e400ff0e7b82 */ /* 0x000e220000000a00 */
[----:B------:R-:W-:Y:S01]  /*0f20*/  ISETP.NE.AND P1, PT, R35, RZ, PT ;  /* 0x000000ff2300720c */ /* 0x000fe20003f25270 */
[----:B------:R-:W-:Y:S01]  /*0f30*/  IMAD.U32 R45, RZ, RZ, UR6 ;  /* 0x00000006ff2d7e24 */ /* 0x000fe2000f8e00ff */
[----:B------:R-:W-:-:S05]  /*0f40*/  LOP3.LUT R18, RZ, R35, RZ, 0x33, !PT ;  /* 0x00000023ff127212 */ /* 0x000fca00078e33ff */
[----:B------:R-:W-:-:S06]  /*0f50*/  VIADD R18, R18, UR6 ;  /* 0x0000000612127c36 */ /* 0x000fcc0008000000 */
[----:B------:R-:W-:Y:S01]  /*0f60*/  @!P1 IMAD.MOV.U32 R8, RZ, RZ, 0x64 ;  /* 0x00000064ff089424 */ /* 0x000fe200078e00ff */
[----:B------:R1:W-:Y:S01]  /*0f70*/  @!P1 STS [UR4+0xc], R9 ;  /* 0x00000c09ff009988 */ /* 0x0003e20008000804 */
[----:B0-----:R-:W-:-:S04]  /*0f80*/  IMAD.WIDE R44, R45, 0x8, R14 ;  /* 0x000000082d2c7825 */ /* 0x001fc800078e020e */
[----:B------:R-:W-:Y:S01]  /*0f90*/  IMAD.WIDE R14, R18, 0x8, R14 ;  /* 0x00000008120e7825 */ /* 0x000fe200078e020e */
[----:B------:R1:W-:Y:S01]  /*0fa0*/  @!P1 ST.E.64.STRONG.GPU desc[UR12][R44.64+0x100], R8 ;  /* 0x000100082c009985 */ /* 0x0003e2000c10fb0c */
[----:B------:R-:W-:Y:S05]  /*0fb0*/  NANOSLEEP 0x226 ;  /* 0x000002260000795d */ /* 0x000fea0003800000 */
[----:B------:R-:W2:Y:S01]  /*0fc0*/  LD.E.64.STRONG.GPU R12, desc[UR12][R14.64+0x100] ;  /* 0x0001000c0e0c7980 */ /* 0x000ea2000c10fb00 */
[----:B------:R-:W-:Y:S01]  /*0fd0*/  UMOV UR5, 0xffffffff ;  /* 0xffffffff00057882 */ /* 0x000fe20000000000 */
[----:B--2---:R-:W-:Y:S02]  /*0fe0*/  ISETP.NE.AND P0, PT, R12, 0x63, PT ;  /* 0x000000630c00780c */ /* 0x004fe40003f05270 */
[----:B-1----:R-:W-:Y:S11]  /*0ff0*/  BRA.DIV UR5, `(.L_x_5) ;  /* 0x0000002e05bc7947 */ /* 0x002ff6000b800000 */
[----:B------:R-:W-:-:S13]  /*1000*/  VOTE.ANY P0, !P0 ;  /* 0x0000000000ff7806 */ /* 0x000fda0004000100 */
.L_x_34:
[----:B------:R-:W-:Y:S05]  /*1010*/  @!P0 BRA `(.L_x_6) ;  /* 0x0000000000248947 */ /* 0x000fea0003800000 */
[----:B------:R-:W-:-:S07]  /*1020*/  IMAD.MOV.U32 R8, RZ, RZ, 0x1de ;  /* 0x000001deff087424 */ /* 0x000fce00078e00ff */
.L_x_8:
[----:B------:R-:W-:Y:S05]  /*1030*/  NANOSLEEP R8 ;  /* 0x000000080000735d */ /* 0x000fea0003800000 */
[----:B------:R-:W2:Y:S01]  /*1040*/  LD.E.64.STRONG.GPU R12, desc[UR12][R14.64+0x100] ;  /* 0x0001000c0e0c7980 */ /* 0x000ea2000c10fb00 */
[----:B------:R-:W-:Y:S01]  /*1050*/  UMOV UR5, 0xffffffff ;  /* 0xffffffff00057882 */ /* 0x000fe20000000000 */
[----:B------:R-:W-:Y:S02]  /*1060*/  SHF.R.U32.HI R8, RZ, 0x1, R8 ;  /* 0x00000001ff087819 */ /* 0x000fe40000011608 */
[----:B--2---:R-:W-:Y:S01]  /*1070*/  ISETP.NE.AND P0, PT, R12, 0x63, PT ;  /* 0x000000630c00780c */ /* 0x004fe20003f05270 */
[----:B------:R-:W-:-:S12]  /*1080*/  BRA.DIV UR5, `(.L_x_7) ;  /* 0x0000002e05b87947 */ /* 0x000fd8000b800000 */
[----:B------:R-:W-:-:S13]  /*1090*/  VOTE.ANY P0, !P0 ;  /* 0x0000000000ff7806 */ /* 0x000fda0004000100 */
.L_x_37:
[----:B------:R-:W-:Y:S05]  /*10a0*/  @P0 BRA `(.L_x_8) ;  /* 0xfffffffc00e00947 */ /* 0x000fea000383ffff */
.L_x_6:
[----:B------:R-:W-:Y:S01]  /*10b0*/  UMOV UR5, 0xffffffff ;  /* 0xffffffff00057882 */ /* 0x000fe20000000000 */
[----:B------:R-:W-:Y:S02]  /*10c0*/  ISETP.NE.AND P0, PT, R12, 0x65, PT ;  /* 0x000000650c00780c */ /* 0x000fe40003f05270 */
[----:B------:R-:W-:Y:S11]  /*10d0*/  BRA.DIV UR5, `(.L_x_9) ;  /* 0x0000002e05c47947 */ /* 0x000ff6000b800000 */
[----:B------:R-:W0:Y:S01]  /*10e0*/  S2R R8, SR_GEMASK ;  /* 0x0000000000087919 */ /* 0x000e220000003c00 */
[----:B------:R-:W-:Y:S01]  /*10f0*/  VOTE.ANY R10, PT, !P0 ;  /* 0x00000000000a7806 */ /* 0x000fe200040e0100 */
[C---:B------:R-:W-:Y:S02]  /*1100*/  VIADD R38, R37.reuse, 0x2 ;  /* 0x0000000225267836 */ /* 0x040fe40000000000 */
[----:B------:R-:W-:Y:S01]  /*1110*/  VIADD R39, R37, 0x10 ;  /* 0x0000001025277836 */ /* 0x000fe20000000000 */
[----:B0-----:R-:W-:-:S05]  /*1120*/  LOP3.LUT R10, R10, 0x80000000, R8, 0xec, !PT ;  /* 0x800000000a0a7812 */ /* 0x001fca00078eec08 */
[----:B------:R-:W-:-:S05]  /*1130*/  VIADD R11, R10, 0xffffffff ;  /* 0xffffffff0a0b7836 */ /* 0x000fca0000000000 */
[----:B------:R-:W-:-:S04]  /*1140*/  LOP3.LUT R11, R10, R11, RZ, 0xc, !PT ;  /* 0x0000000b0a0b7212 */ /* 0x000fc800078e0cff */
[----:B------:R-:W0:Y:S02]  /*1150*/  POPC R15, R11 ;  /* 0x0000000b000f7309 */ /* 0x000e240000000000 */
[----:B0-----:R-:W0:Y:S01]  /*1160*/  SHFL.DOWN PT, R16, R13, 0x1, R15 ;  /* 0x082000000d107989 */ /* 0x001e2200000e000f */
[-C--:B------:R-:W-:Y:S02]  /*1170*/  ISETP.GE.AND P0, PT, R37, R15.reuse, PT ;  /* 0x0000000f2500720c */ /* 0x080fe40003f06270 */
[-C--:B------:R-:W-:Y:S02]  /*1180*/  ISETP.GT.AND P2, PT, R39, R15.reuse, PT ;  /* 0x0000000f2700720c */ /* 0x080fe40003f44270 */
[----:B0-----:R-:W-:Y:S02]  /*1190*/  SEL R16, R16, RZ, !P0 ;  /* 0x000000ff10107207 */ /* 0x001fe40004000000 */
[----:B------:R-:W-:-:S03]  /*11a0*/  ISETP.GT.AND P0, PT, R38, R15, PT ;  /* 0x0000000f2600720c */ /* 0x000fc60003f04270 */
[----:B------:R-:W-:-:S05]  /*11b0*/  IMAD.IADD R36, R16, 0x1, R13 ;  /* 0x0000000110247824 */ /* 0x000fca00078e020d */
[----:B------:R-:W0:Y:S02]  /*11c0*/  SHFL.DOWN PT, R16, R36, 0x2, R15 ;  /* 0x0840000024107989 */ /* 0x000e2400000e000f */
[----:B0-----:R-:W-:-:S05]  /*11d0*/  SEL R19, R16, RZ, !P0 ;  /* 0x000000ff10137207 */ /* 0x001fca0004000000 */
[----:B------:R-:W-:Y:S02]  /*11e0*/  IMAD.IADD R40, R36, 0x1, R19 ;  /* 0x0000000124287824 */ /* 0x000fe400078e0213 */
[C---:B------:R-:W-:Y:S02]  /*11f0*/  VIADD R19, R37.reuse, 0x4 ;  /* 0x0000000425137836 */ /* 0x040fe40000000000 */
[----:B------:R-:W-:Y:S01]  /*1200*/  VIADD R36, R37, 0x8 ;  /* 0x0000000825247836 */ /* 0x000fe20000000000 */
[----:B------:R-:W0:Y:S02]  /*1210*/  SHFL.DOWN PT, R16, R40, 0x4, R15 ;  /* 0x0880000028107989 */ /* 0x000e2400000e000f */
[----:B------:R-:W-:-:S04]  /*1220*/  ISETP.GT.AND P0, PT, R19, R15, PT ;  /* 0x0000000f1300720c */ /* 0x000fc80003f04270 */
[----:B0-----:R-:W-:Y:S02]  /*1230*/  SEL R11, R16, RZ, !P0 ;  /* 0x000000ff100b7207 */ /* 0x001fe40004000000 */
[----:B------:R-:W-:-:S03]  /*1240*/  ISETP.GT.AND P0, PT, R36, R15, PT ;  /* 0x0000000f2400720c */ /* 0x000fc60003f04270 */
[----:B------:R-:W-:Y:S02]  /*1250*/  IMAD.IADD R42, R40, 0x1, R11 ;  /* 0x00000001282a7824 */ /* 0x000fe400078e020b */
[----:B------:R-:W0:Y:S03]  /*1260*/  LDC.64 R10, c[0x0][0x390] ;  /* 0x0000e400ff0a7b82 */ /* 0x000e260000000a00 */
[----:B------:R-:W1:Y:S02]  /*1270*/  SHFL.DOWN PT, R16, R42, 0x8, R15 ;  /* 0x090000002a107989 */ /* 0x000e6400000e000f */
[----:B-1----:R-:W-:Y:S02]  /*1280*/  SEL R41, R16, RZ, !P0 ;  /* 0x000000ff10297207 */ /* 0x002fe40004000000 */
[----:B------:R-:W-:-:S03]  /*1290*/  ISETP.NE.AND P0, PT, R12, 0x65, PT ;  /* 0x000000650c00780c */ /* 0x000fc60003f05270 */
[----:B------:R-:W-:Y:S01]  /*12a0*/  IMAD.IADD R41, R42, 0x1, R41 ;  /* 0x000000012a297824 */ /* 0x000fe200078e0229 */
[----:B0-----:R-:W-:-:S04]  /*12b0*/  IADD3 R42, P3, PT, R10, 0x100, RZ ;  /* 0x000001000a2a7810 */ /* 0x001fc80007f7e0ff */
[----:B------:R-:W0:Y:S01]  /*12c0*/  SHFL.DOWN PT, R16, R41, 0x10, R15 ;  /* 0x0a00000029107989 */ /* 0x000e2200000e000f */
[----:B------:R-:W-:-:S04]  /*12d0*/  IMAD.X R43, RZ, RZ, R11, P3 ;  /* 0x000000ffff2b7224 */ /* 0x000fc800018e060b */
[----:B------:R-:W-:Y:S02]  /*12e0*/  VOTE.ALL P0, P0 ;  /* 0x0000000000ff7806 */ /* 0x000fe40000000000 */
[----:B0-----:R-:W-:-:S05]  /*12f0*/  SEL R16, R16, RZ, !P2 ;  /* 0x000000ff10107207 */ /* 0x001fca0005000000 */
[----:B------:R-:W-:-:S07]  /*1300*/  IMAD.IADD R40, R41, 0x1, R16 ;  /* 0x0000000129287824 */ /* 0x000fce00078e0210 */
.L_x_46:
[----:B------:R-:W-:Y:S05]  /*1310*/  @!P0 BRA `(.L_x_10) ;  /* 0x0000000000cc8947 */ /* 0x000fea0003800000 */
[----:B------:R-:W-:-:S07]  /*1320*/  IMAD.MOV.U32 R11, RZ, RZ, 0x1de ;  /* 0x000001deff0b7424 */ /* 0x000fce00078e00ff */
.L_x_16:
[----:B------:R-:W-:-:S05]  /*1330*/  IMAD.WIDE R14, R18, 0x8, R42 ;  /* 0x00000008120e7825 */ /* 0x000fca00078e022a */
[----:B------:R-:W2:Y:S01]  /*1340*/  LD.E.64.STRONG.GPU R12, desc[UR12][R14.64+-0x100] ;  /* 0xffff000c0e0c7980 */ /* 0x000ea2000c10fb00 */
[----:B------:R-:W-:Y:S05]  /*1350*/  YIELD ;  /* 0x0000000000007946 */ /* 0x000fea0003800000 */
[----:B------:R-:W-:Y:S01]  /*1360*/  UMOV UR5, 0xffffffff ;  /* 0xffffffff00057882 */ /* 0x000fe20000000000 */
[----:B------:R-:W-:Y:S02]  /*1370*/  SHF.R.U32.HI R11, RZ, 0x1, R11 ;  /* 0x00000001ff0b7819 */ /* 0x000fe4000001160b */
[----:B--2---:R-:W-:Y:S01]  /*1380*/  ISETP.NE.AND P0, PT, R12, 0x63, PT ;  /* 0x000000630c00780c */ /* 0x004fe20003f05270 */
[----:B------:R-:W-:-:S12]  /*1390*/  BRA.DIV UR5, `(.L_x_11) ;  /* 0x0000003205147947 */ /* 0x000fd8000b800000 */
[----:B------:R-:W-:-:S13]  /*13a0*/  VOTE.ANY P0, !P0 ;  /* 0x0000000000ff7806 */ /* 0x000fda0004000100 */
.L_x_49:
[----:B------:R-:W-:Y:S05]  /*13b0*/  @!P0 BRA `(.L_x_12) ;  /* 0x0000000000248947 */ /* 0x000fea0003800000 */
[----:B------:R-:W-:-:S07]  /*13c0*/  IMAD.MOV.U32 R16, RZ, RZ, R11 ;  /* 0x000000ffff107224 */ /* 0x000fce00078e000b */
.L_x_14:
[----:B------:R-:W-:Y:S05]  /*13d0*/  NANOSLEEP R16 ;  /* 0x000000100000735d */ /* 0x000fea0003800000 */
[----:B------:R-:W2:Y:S01]  /*13e0*/  LD.E.64.STRONG.GPU R12, desc[UR12][R14.64+-0x100] ;  /* 0xffff000c0e0c7980 */ /* 0x000ea2000c10fb00 */
[----:B------:R-:W-:Y:S01]  /*13f0*/  UMOV UR5, 0xffffffff ;  /* 0xffffffff00057882 */ /* 0x000fe20000000000 */
[----:B------:R-:W-:Y:S02]  /*1400*/  SHF.R.U32.HI R16, RZ, 0x1, R16 ;  /* 0x00000001ff107819 */ /* 0x000fe40000011610 */
[----:B--2---:R-:W-:Y:S01]  /*1410*/  ISETP.NE.AND P0, PT, R12, 0x63, PT ;  /* 0x000000630c00780c */ /* 0x004fe20003f05270 */
[----:B------:R-:W-:-:S12]  /*1420*/  BRA.DIV UR5, `(.L_x_13) ;  /* 0x0000003205107947 */ /* 0x000fd8000b800000 */
[----:B------:R-:W-:-:S13]  /*1430*/  VOTE.ANY P0, !P0 ;  /* 0x0000000000ff7806 */ /* 0x000fda0004000100 */
.L_x_52:
[----:B------:R-:W-:Y:S05]  /*1440*/  @P0 BRA `(.L_x_14) ;  /* 0xfffffffc00e00947 */ /* 0x000fea000383ffff */
.L_x_12:
[----:B------:R-:W-:Y:S01]  /*1450*/  UMOV UR5, 0xffffffff ;  /* 0xffffffff00057882 */ /* 0x000fe20000000000 */
[----:B------:R-:W-:Y:S02]  /*1460*/  ISETP.NE.AND P0, PT, R12, 0x65, PT ;  /* 0x000000650c00780c */ /* 0x000fe40003f05270 */
[----:B------:R-:W-:Y:S11]  /*1470*/  BRA.DIV UR5, `(.L_x_15) ;  /* 0x00000032051c7947 */ /* 0x000ff6000b800000 */
[----:B------:R-:W-:Y:S01]  /*1480*/  VOTE.ANY R10, PT, !P0 ;  /* 0x00000000000a7806 */ /* 0x000fe200040e0100 */
[----:B------:R-:W-:-:S03]  /*1490*/  VIADD R18, R18, 0xffffffe0 ;  /* 0xffffffe012127836 */ /* 0x000fc60000000000 */
[----:B------:R-:W-:-:S05]  /*14a0*/  LOP3.LUT R10, R10, 0x80000000, R8, 0xec, !PT ;  /* 0x800000000a0a7812 */ /* 0x000fca00078eec08 */
[----:B------:R-:W-:-:S05]  /*14b0*/  VIADD R15, R10, 0xffffffff ;  /* 0xffffffff0a0f7836 */ /* 0x000fca0000000000 */
[----:B------:R-:W-:-:S06]  /*14c0*/  LOP3.LUT R15, R10, R15, RZ, 0xc, !PT ;  /* 0x0000000f0a0f7212 */ /* 0x000fcc00078e0cff */
        /* <DEDUP_REMOVED lines=17> */
[----:B------:R-:W-:-:S03]  /*15e0*/  ISETP.NE.AND P0, PT, R12, 0x65, PT ;  /* 0x000000650c00780c */ /* 0x000fc60003f05270 */
[----:B------:R-:W-:-:S05]  /*15f0*/  IMAD.IADD R41, R13, 0x1, R16 ;  /* 0x000000010d297824 */ /* 0x000fca00078e0210 */
[----:B------:R-:W0:Y:S05]  /*1600*/  SHFL.DOWN PT, R16, R41, 0x10, R15 ;  /* 0x0a00000029107989 */ /* 0x000e2a00000e000f */
[----:B------:R-:W-:Y:S02]  /*1610*/  VOTE.ALL P0, P0 ;  /* 0x0000000000ff7806 */ /* 0x000fe40000000000 */
[----:B0-----:R-:W-:-:S04]  /*1620*/  SEL R16, R16, RZ, !P2 ;  /* 0x000000ff10107207 */ /* 0x001fc80005000000 */
[----:B------:R-:W-:-:S07]  /*1630*/  IADD3 R40, PT, PT, R41, R16, R40 ;  /* 0x0000001029287210 */ /* 0x000fce0007ffe028 */
.L_x_61:
[----:B------:R-:W-:Y:S05]  /*1640*/  @P0 BRA `(.L_x_16) ;  /* 0xfffffffc00380947 */ /* 0x000fea000383ffff */
.L_x_10:
[----:B------:R-:W-:Y:S01]  /*1650*/  ISETP.NE.AND P0, PT, R37, RZ, PT ;  /* 0x000000ff2500720c */ /* 0x000fe20003f05270 */
[----:B------:R-:W0:Y:S01]  /*1660*/  @!P1 S2R R11, SR_CgaCtaId ;  /* 0x00000000000b9919 */ /* 0x000e220000008800 */
[----:B------:R-:W-:Y:S01]  /*1670*/  @!P1 MOV R10, 0x400 ;  /* 0x00000400000a9802 */ /* 0x000fe20000000f00 */
[----:B------:R-:W-:Y:S02]  /*1680*/  @!P1 IMAD.IADD R9, R9, 0x1, R40 ;  /* 0x0000000109099824 */ /* 0x000fe400078e0228 */
[----:B------:R-:W-:Y:S02]  /*1690*/  @!P1 IMAD.MOV.U32 R8, RZ, RZ, 0x65 ;  /* 0x00000065ff089424 */ /* 0x000fe400078e00ff */
[----:B------:R-:W-:-:S03]  /*16a0*/  IMAD.MOV.U32 R38, RZ, RZ, R17 ;  /* 0x000000ffff267224 */ /* 0x000fc600078e0011 */
[----:B------:R1:W-:Y:S03]  /*16b0*/  @!P1 ST.E.64.STRONG.GPU desc[UR12][R44.64+0x100], R8 ;  /* 0x000100082c009985 */ /* 0x0003e6000c10fb0c */
[----:B------:R-:W-:Y:S01]  /*16c0*/  @!P0 MOV R12, 0x400 ;  /* 0x00000400000c8802 */ /* 0x000fe20000000f00 */
[----:B------:R-:W2:Y:S01]  /*16d0*/  @!P0 S2R R13, SR_CgaCtaId ;  /* 0x00000000000d8919 */ /* 0x000ea20000008800 */
[----:B------:R-:W-:Y:S01]  /*16e0*/  @!P0 IMAD.MOV.U32 R38, RZ, RZ, R40 ;  /* 0x000000ffff268224 */ /* 0x000fe200078e0028 */
[----:B0-----:R-:W-:-:S05]  /*16f0*/  @!P1 LEA R10, R11, R10, 0x18 ;  /* 0x0000000a0b0a9211 */ /* 0x001fca00078ec0ff */
[----:B------:R1:W-:Y:S04]  /*1700*/  @!P1 STS [R10+0x8], R9 ;  /* 0x000008090a009388 */ /* 0x0003e80000000800 */
[----:B------:R1:W-:Y:S01]  /*1710*/  @!P1 STS [R10+0x4], R40 ;  /* 0x000004280a009388 */ /* 0x0003e20000000800 */
[----:B--2---:R-:W-:-:S05]  /*1720*/  @!P0 LEA R13, R13, R12, 0x18 ;  /* 0x0000000c0d0d8211 */ /* 0x004fca00078ec0ff */
[----:B------:R1:W-:Y:S02]  /*1730*/  @!P0 STS [R13+0x54], R40 ;  /* 0x000054280d008388 */ /* 0x0003e40000000800 */
.L_x_4:
[----:B------:R-:W-:Y:S05]  /*1740*/  WARPSYNC.ALL ;  /* 0x0000000000007948 */ /* 0x000fea0003800000 */
[----:B------:R-:W0:Y:S08]  /*1750*/  S2UR UR7, SR_CgaCtaId ;  /* 0x00000000000779c3 */ /* 0x000e300000008800 */
[----:B------:R-:W-:Y:S01]  /*1760*/  BAR.SYNC.DEFER_BLOCKING 0x0 ;  /* 0x0000000000007b1d */ /* 0x000fe20000010000 */
[----:B------:R-:W-:-:S05]  /*1770*/  ISETP.NE.AND P0, PT, R35, RZ, PT ;  /* 0x000000ff2300720c */ /* 0x000fca0003f05270 */
[----:B------:R-:W-:Y:S02]  /*1780*/  UMOV UR5, 0x400 ;  /* 0x0000040000057882 */ /* 0x000fe40000000000 */
[----:B0-----:R-:W-:-:S09]  /*1790*/  ULEA UR5, UR7, UR5, 0x18 ;  /* 0x0000000507057291 */ /* 0x001fd2000f8ec0ff */
[----:B-1----:R-:W0:Y:S02]  /*17a0*/  LDS R8, [UR5+0x54] ;  /* 0x00005405ff087984 */ /* 0x002e240008000800 */
[----:B0-----:R-:W-:-:S05]  /*17b0*/  SEL R9, R8, RZ, P0 ;  /* 0x000000ff08097207 */ /* 0x001fca0000000000 */
[----:B------:R-:W-:-:S07]  /*17c0*/  IMAD.IADD R38, R9, 0x1, R38 ;  /* 0x0000000109267824 */ /* 0x000fce00078e0226 */
.L_x_3:
[----:B------:R-:W-:Y:S05]  /*17d0*/  BSYNC.RECONVERGENT B0 ;  /* 0x0000000000007941 */ /* 0x000fea0003800200 */
.L_x_1:
[----:B------:R-:W-:Y:S01]  /*17e0*/  IMAD.IADD R32, R32, 0x1, R38 ;  /* 0x0000000120207824 */ /* 0x000fe200078e0226 */
[----:B------:R-:W-:Y:S03]  /*17f0*/  BAR.SYNC.DEFER_BLOCKING 0x0 ;  /* 0x0000000000007b1d */ /* 0x000fe60000010000 */
[----:B------:R-:W-:-:S03]  /*1800*/  IMAD.IADD R29, R29, 0x1, R32 ;  /* 0x000000011d1d7824 */ /* 0x000fc600078e0220 */
[----:B------:R-:W1:Y:S01]  /*1810*/  LDCU.64 UR8, c[0x0][0x388] ;  /* 0x00007100ff0877ac */ /* 0x000e620008000a00 */
[----:B------:R-:W-:-:S04]  /*1820*/  IMAD.IADD R28, R28, 0x1, R29 ;  /* 0x000000011c1c7824 */ /* 0x000fc800078e021d */
[----:B------:R-:W-:-:S04]  /*1830*/  IMAD.IADD R27, R27, 0x1, R28 ;  /* 0x000000011b1b7824 */ /* 0x000fc800078e021c */
[----:B------:R-:W-:-:S04]  /*1840*/  IMAD.IADD R26, R26, 0x1, R27 ;  /* 0x000000011a1a7824 */ /* 0x000fc800078e021b */
[----:B------:R-:W-:-:S04]  /*1850*/  IMAD.IADD R25, R25, 0x1, R26 ;  /* 0x0000000119197824 */ /* 0x000fc800078e021a */
[----:B------:R-:W-:Y:S01]  /*1860*/  IMAD.IADD R24, R24, 0x1, R25 ;  /* 0x0000000118187824 */ /* 0x000fe200078e0219 */
[----:B------:R-:W-:Y:S03]  /*1870*/  STS [R33], R38 ;  /* 0x0000002621007388 */ /* 0x000fe60000000800 */
[----:B------:R-:W-:Y:S01]  /*1880*/  IMAD.IADD R23, R23, 0x1, R24 ;  /* 0x0000000117177824 */ /* 0x000fe200078e0218 */
[----:B------:R-:W-:Y:S03]  /*1890*/  STS [R33+0x4], R32 ;  /* 0x0000042021007388 */ /* 0x000fe60000000800 */
        /* <DEDUP_REMOVED lines=19> */
[----:B------:R-:W-:Y:S04]  /*19d0*/  STS [R33+0x2c], R20 ;  /* 0x00002c1421007388 */ /* 0x000fe80000000800 */
[----:B------:R-:W-:Y:S04]  /*19e0*/  STS [R33+0x30], R7 ;  /* 0x0000300721007388 */ /* 0x000fe80000000800 */
[----:B------:R-:W-:Y:S04]  /*19f0*/  STS [R33+0x34], R6 ;  /* 0x0000340621007388 */ /* 0x000fe80000000800 */
[----:B------:R-:W-:Y:S04]  /*1a00*/  STS [R33+0x38], R5 ;  /* 0x0000380521007388 */ /* 0x000fe80000000800 */
[----:B------:R-:W-:Y:S04]  /*1a10*/  STS [R33+0x3c], R4 ;  /* 0x00003c0421007388 */ /* 0x000fe80000000800 */
[----:B------:R-:W-:Y:S04]  /*1a20*/  STS [R33+0x40], R3 ;  /* 0x0000400321007388 */ /* 0x000fe80000000800 */
[----:B------:R1:W-:Y:S04]  /*1a30*/  STS [R33+0x44], R2 ;  /* 0x0000440221007388 */ /* 0x0003e80000000800 */
[----:B------:R-:W-:Y:S01]  /*1a40*/  STS [R33+0x48], R0 ;  /* 0x0000480021007388 */ /* 0x000fe20000000800 */
[----:B------:R-:W-:-:S03]  /*1a50*/  NOP ;  /* 0x0000000000007918 */ /* 0x000fc60000000000 */
[----:B0-----:R-:W0:Y:S01]  /*1a60*/  LDS R9, [R34] ;  /* 0x0000000022097984 */ /* 0x001e220000000800 */
[----:B-1----:R-:W-:-:S03]  /*1a70*/  IADD3 R2, P0, PT, R31, UR8, RZ ;  /* 0x000000081f027c10 */ /* 0x002fc6000ff1e0ff */
[----:B------:R-:W1:Y:S01]  /*1a80*/  LDS R7, [R34+0x80] ;  /* 0x0000800022077984 */ /* 0x000e620000000800 */
[----:B------:R-:W-:-:S03]  /*1a90*/  IADD3.X R3, PT, PT, R30, UR9, RZ, P0, !PT ;  /* 0x000000091e037c10 */ /* 0x000fc600087fe4ff */
[----:B------:R-:W2:Y:S04]  /*1aa0*/  LDS R11, [R34+0x100] ;  /* 0x00010000220b7984 */ /* 0x000ea80000000800 */
[----:B------:R-:W3:Y:S04]  /*1ab0*/  LDS R13, [R34+0x180] ;  /* 0x00018000220d7984 */ /* 0x000ee80000000800 */
[----:B------:R-:W4:Y:S04]  /*1ac0*/  LDS R5, [R34+0x200] ;  /* 0x0002000022057984 */ /* 0x000f280000000800 */
[----:B------:R-:W5:Y:S04]  /*1ad0*/  LDS R15, [R34+0x280] ;  /* 0x00028000220f7984 */ /* 0x000f680000000800 */
        /* <DEDUP_REMOVED lines=13> */
[----:B0-----:R-:W-:Y:S04]  /*1bb0*/  STG.E desc[UR12][R2.64], R9 ;  /* 0x0000000902007986 */ /* 0x001fe8000c10190c */
[----:B-1----:R-:W-:Y:S04]  /*1bc0*/  STG.E desc[UR12][R2.64+0x80], R7 ;  /* 0x0000800702007986 */ /* 0x002fe8000c10190c */
[----:B--2---:R-:W-:Y:S04]  /*1bd0*/  STG.E desc[UR12][R2.64+0x100], R11 ;  /* 0x0001000b02007986 */ /* 0x004fe8000c10190c */
[----:B---3--:R-:W-:Y:S04]  /*1be0*/  STG.E desc[UR12][R2.64+0x180], R13 ;  /* 0x0001800d02007986 */ /* 0x008fe8000c10190c */
[----:B----4-:R-:W-:Y:S04]  /*1bf0*/  STG.E desc[UR12][R2.64+0x200], R5 ;  /* 0x0002000502007986 */ /* 0x010fe8000c10190c */
[----:B-----5:R-:W-:Y:S04]  /*1c00*/  STG.E desc[UR12][R2.64+0x280], R15 ;  /* 0x0002800f02007986 */ /* 0x020fe8000c10190c */
[----:B------:R-:W-:Y:S04]  /*1c10*/  STG.E desc[UR12][R2.64+0x300], R17 ;  /* 0x0003001102007986 */ /* 0x000fe8000c10190c */
        /* <DEDUP_REMOVED lines=11> */
[----:B------:R-:W-:Y:S01]  /*1cd0*/  STG.E desc[UR12][R2.64+0x900], R43 ;  /* 0x0009002b02007986 */ /* 0x000fe2000c10190c */
[----:B------:R-:W-:Y:S05]  /*1ce0*/  EXIT ;  /* 0x000000000000794d */ /* 0x000fea0003800000 */
.L_x_0:
[----:B------:R-:W-:-:S04]  /*1cf0*/  ISETP.NE.U32.AND P0, PT, RZ, UR7, PT ;  /* 0x00000007ff007c0c */ /* 0x000fc8000bf05070 */
[----:B------:R-:W-:-:S13]  /*1d00*/  ISETP.NE.AND.EX P0, PT, RZ, UR4, PT, P0 ;  /* 0x00000004ff007c0c */ /* 0x000fda000bf05300 */
[----:B------:R-:W-:Y:S05]  /*1d10*/  @!P0 EXIT ;  /* 0x000000000000894d */ /* 0x000fea0003800000 */
[----:B------:R-:W0:Y:S02]  /*1d20*/  LDCU.64 UR4, c[0x0][0x380] ;  /* 0x00007000ff0477ac */ /* 0x000e240008000a00 */
[----:B0-----:R-:W-:-:S06]  /*1d30*/  UIMAD.WIDE UR4, UR6, 0x7b80, UR4 ;  /* 0x00007b80060478a5 */ /* 0x001fcc000f8e0204 */
[----:B------:R-:W-:Y:S02]  /*1d40*/  IMAD.U32 R2, RZ, RZ, UR4 ;  /* 0x00000004ff027e24 */ /* 0x000fe4000f8e00ff */
[----:B------:R-:W-:-:S05]  /*1d50*/  IMAD.U32 R3, RZ, RZ, UR5 ;  /* 0x00000005ff037e24 */ /* 0x000fca000f8e00ff */
[----:B------:R0:W2:Y:S01]  /*1d60*/  LDG.E R0, desc[UR12][R2.64] ;  /* 0x0000000c02007981 */ /* 0x0000a2000c1e1900 */
[----:B------:R-:W3:Y:S02]  /*1d70*/  S2R R31, SR_TID.X ;  /* 0x00000000001f7919 */ /* 0x000ee40000002100 */
[C---:B---3--:R-:W-:Y:S02]  /*1d80*/  LOP3.LUT R30, R31.reuse, 0x1f, RZ, 0xc0, !PT ;  /* 0x0000001f1f1e7812 */ /* 0x048fe400078ec0ff */
[----:B------:R-:W-:-:S05]  /*1d90*/  LOP3.LUT R5, R31, 0x3e0, RZ, 0xc0, !PT ;  /* 0x000003e01f057812 */ /* 0x000fca00078ec0ff */
[----:B------:R-:W-:-:S04]  /*1da0*/  IMAD R30, R5, 0x13, R30 ;  /* 0x00000013051e7824 */ /* 0x000fc800078e021e */
[C---:B------:R-:W-:Y:S01]  /*1db0*/  VIADD R4, R30.reuse, 0x20 ;  /* 0x000000201e047836 */ /* 0x040fe20000000000 */
[C---:B------:R-:W-:Y:S01]  /*1dc0*/  ISETP.GE.U32.AND P1, PT, R30.reuse, UR7, PT ;  /* 0x000000071e007c0c */ /* 0x040fe2000bf26070 */
[C---:B------:R-:W-:Y:S01]  /*1dd0*/  VIADD R5, R30.reuse, 0x40 ;  /* 0x000000401e057836 */ /* 0x040fe20000000000 */
[C---:B0-----:R-:W-:Y:S01]  /*1de0*/  LEA R2, P0, R30.reuse, UR4, 0x2 ;  /* 0x000000041e027c11 */ /* 0x041fe2000f8010ff */
[----:B------:R-:W-:Y:S01]  /*1df0*/  VIADD R3, R30, 0x80 ;  /* 0x000000801e037836 */ /* 0x000fe20000000000 */
[----:B------:R-:W-:Y:S01]  /*1e00*/  ISETP.GE.U32.AND P2, PT, R4, UR7, PT ;  /* 0x0000000704007c0c */ /* 0x000fe2000bf46070 */
[C---:B------:R-:W-:Y:S01]  /*1e10*/  VIADD R4, R30.reuse, 0xa0 ;  /* 0x000000a01e047836 */ /* 0x040fe20000000000 */
[----:B------:R-:W-:Y:S01]  /*1e20*/  ISETP.GE.U32.AND P3, PT, R5, UR7, PT ;  /* 0x0000000705007c0c */ /* 0x000fe2000bf66070 */
[----:B------:R-:W-:Y:S01]  /*1e30*/  VIADD R5, R30, 0xc0 ;  /* 0x000000c01e057836 */ /* 0x000fe20000000000 */
[----:B------:R-:W-:Y:S01]  /*1e40*/  ISETP.GE.U32.AND P5, PT, R3, UR7, PT ;  /* 0x0000000703007c0c */ /* 0x000fe2000bfa6070 */
[----:B------:R-:W-:Y:S01]  /*1e50*/  IMAD.X R3, RZ, RZ, UR5, P0 ;  /* 0x00000005ff037e24 */ /* 0x000fe200080e06ff */
[----:B------:R-:W-:Y:S01]  /*1e60*/  ISETP.GE.U32.AND P6, PT, R4, UR7, PT ;  /* 0x0000000704007c0c */ /* 0x000fe2000bfc6070 */
[C---:B------:R-:W-:Y:S01]  /*1e70*/  VIADD R6, R30.reuse, 0x60 ;  /* 0x000000601e067836 */ /* 0x040fe20000000000 */
[----:B------:R-:W-:Y:S01]  /*1e80*/  ISETP.GE.U32.AND P0, PT, R5, UR7, PT ;  /* 0x0000000705007c0c */ /* 0x000fe2000bf06070 */
[----:B------:R-:W-:-:S02]  /*1e90*/  VIADD R5, R30, 0xe0 ;  /* 0x000000e01e057836 */ /* 0x000fc40000000000 */
[----:B------:R-:W-:Y:S01]  /*1ea0*/  VIADD R37, R30, 0x100 ;  /* 0x000001001e257836 */ /* 0x000fe20000000000 */
[----:B------:R-:W-:Y:S01]  /*1eb0*/  ISETP.GE.U32.AND P4, PT, R6, UR7, PT ;  /* 0x0000000706007c0c */ /* 0x000fe2000bf86070 */
[C---:B------:R-:W-:Y:S02]  /*1ec0*/  VIADD R7, R30.reuse, 0x140 ;  /* 0x000001401e077836 */ /* 0x040fe40000000000 */
[C---:B------:R-:W-:Y:S02]  /*1ed0*/  VIADD R36, R30.reuse, 0x120 ;  /* 0x000001201e247836 */ /* 0x040fe40000000000 */
[C---:B------:R-:W-:Y:S02]  /*1ee0*/  VIADD R35, R30.reuse, 0x220 ;  /* 0x000002201e237836 */ /* 0x040fe40000000000 */
[----:B------:R-:W-:Y:S02]  /*1ef0*/  VIADD R34, R30, 0x240 ;  /* 0x000002401e227836 */ /* 0x000fe40000000000 */
[----:B--2---:R-:W-:-:S02]  /*1f00*/  IMAD.MOV.U32 R4, RZ, RZ, R0 ;  /* 0x000000ffff047224 */ /* 0x004fc400078e0000 */
[----:B------:R-:W2:Y:S02]  /*1f10*/  @!P1 LDG.E R0, desc[UR12][R2.64] ;  /* 0x0000000c02009981 */ /* 0x000ea4000c1e1900 */
[--C-:B------:R-:W-:Y:S01]  /*1f20*/  IMAD.MOV.U32 R12, RZ, RZ, R4.reuse ;  /* 0x000000ffff0c7224 */ /* 0x100fe200078e0004 */
[----:B------:R-:W-:Y:S01]  /*1f30*/  ISETP.GE.U32.AND P1, PT, R5, UR7, PT ;  /* 0x0000000705007c0c */ /* 0x000fe2000bf26070 */
[--C-:B------:R-:W-:Y:S02]  /*1f40*/  IMAD.MOV.U32 R8, RZ, RZ, R4.reuse ;  /* 0x000000ffff087224 */ /* 0x100fe400078e0004 */
[C---:B------:R-:W-:Y:S02]  /*1f50*/  VIADD R5, R30.reuse, 0x160 ;  /* 0x000001601e057836 */ /* 0x040fe40000000000 */
[--C-:B------:R-:W-:Y:S01]  /*1f60*/  IMAD.MOV.U32 R6, RZ, RZ, R4.reuse ;  /* 0x000000ffff067224 */ /* 0x100fe200078e0004 */
[----:B------:R-:W3:Y:S01]  /*1f70*/  @!P5 LDG.E R12, desc[UR12][R2.64+0x200] ;  /* 0x0002000c020cd981 */ /* 0x000ee2000c1e1900 */
[--C-:B------:R-:W-:Y:S01]  /*1f80*/  IMAD.MOV.U32 R14, RZ, RZ, R4.reuse ;  /* 0x000000ffff0e7224 */ /* 0x100fe200078e0004 */
[----:B------:R-:W-:Y:S01]  /*1f90*/  ISETP.GE.U32.AND P5, PT, R37, UR7, PT ;  /* 0x0000000725007c0c */ /* 0x000fe2000bfa6070 */
[----:B------:R-:W-:Y:S01]  /*1fa0*/  IMAD.MOV.U32 R16, RZ, RZ, R4 ;  /* 0x000000ffff107224 */ /* 0x000fe200078e0004 */
[----:B------:R-:W4:Y:S01]  /*1fb0*/  @!P3 LDG.E R8, desc[UR12][R2.64+0x100] ;  /* 0x0001000c0208b981 */ /* 0x000f22000c1e1900 */
[----:B------:R-:W-:Y:S01]  /*1fc0*/  ISETP.GE.U32.AND P3, PT, R5, UR7, PT ;  /* 0x0000000705007c0c */ /* 0x000fe2000bf66070 */
[----:B------:R-:W-:-:S02]  /*1fd0*/  VIADD R5, R30, 0x1a0 ;  /* 0x000001a01e057836 */ /* 0x000fc40000000000 */
[----:B------:R-:W4:Y:S01]  /*1fe0*/  @!P2 LDG.E R6, desc[UR12][R2.64+0x80] ;  /* 0x0000800c0206a981 */ /* 0x000f22000c1e1900 */
[----:B------:R-:W-:Y:S01]  /*1ff0*/  ISETP.GE.U32.AND P2, PT, R7, UR7, PT ;  /* 0x0000000707007c0c */ /* 0x000fe2000bf46070 */
[--C-:B------:R-:W-:Y:S02]  /*2000*/  IMAD.MOV.U32 R10, RZ, RZ, R4.reuse ;  /* 0x000000ffff0a7224 */ /* 0x100fe400078e0004 */
[----:B------:R-:W4:Y:S01]  /*2010*/  @!P6 LDG.E R14, desc[UR12][R2.64+0x280] ;  /* 0x0002800c020ee981 */ /* 0x000f22000c1e1900 */
[----:B------:R-:W-:Y:S01]  /*2020*/  ISETP.GE.U32.AND P6, PT, R36, UR7, PT ;  /* 0x0000000724007c0c */ /* 0x000fe2000bfc6070 */
[----:B------:R-:W-:Y:S02]  /*2030*/  IMAD.MOV.U32 R20, RZ, RZ, R4 ;  /* 0x000000ffff147224 */ /* 0x000fe400078e0004 */
[----:B------:R-:W4:Y:S01]  /*2040*/  @!P0 LDG.E R16, desc[UR12][R2.64+0x300] ;  /* 0x0003000c02108981 */ /* 0x000f22000c1e1900 */
[----:B------:R-:W-:Y:S01]  /*2050*/  ISETP.GE.U32.AND P0, PT, R5, UR7, PT ;  /* 0x0000000705007c0c */ /* 0x000fe2000bf06070 */
[----:B------:R-:W-:-:S02]  /*2060*/  VIADD R7, R30, 0x180 ;  /* 0x000001801e077836 */ /* 0x000fc40000000000 */
[C---:B------:R-:W-:Y:S01]  /*2070*/  VIADD R5, R30.reuse, 0x1e0 ;  /* 0x000001e01e057836 */ /* 0x040fe20000000000 */
[----:B------:R-:W4:Y:S01]  /*2080*/  @!P4 LDG.E R10, desc[UR12][R2.64+0x180] ;  /* 0x0001800c020ac981 */ /* 0x000f22000c1e1900 */
[--C-:B------:R-:W-:Y:S01]  /*2090*/  IMAD.MOV.U32 R18, RZ, RZ, R4.reuse ;  /* 0x000000ffff127224 */ /* 0x100fe200078e0004 */
[----:B------:R-:W-:Y:S01]  /*20a0*/  ISETP.GE.U32.AND P4, PT, R7, UR7, PT ;  /* 0x0000000707007c0c */ /* 0x000fe2000bf86070 */
[--C-:B------:R-:W-:Y:S01]  /*20b0*/  IMAD.MOV.U32 R22, RZ, RZ, R4.reuse ;  /* 0x000000ffff167224 */ /* 0x100fe200078e0004 */
[----:B------:R-:W4:Y:S01]  /*20c0*/  @!P5 LDG.E R20, desc[UR12][R2.64+0x400] ;  /* 0x0004000c0214d981 */ /* 0x000f22000c1e1900 */
[--C-:B------:R-:W-:Y:S01]  /*20d0*/  IMAD.MOV.U32 R24, RZ, RZ, R4.reuse ;  /* 0x000000ffff187224 */ /* 0x100fe200078e0004 */
[----:B------:R-:W-:Y:S01]  /*20e0*/  ISETP.GE.U32.AND P5, PT, R5, UR7, PT ;  /* 0x0000000705007c0c */ /* 0x000fe2000bfa6070 */
[----:B------:R-:W-:Y:S01]  /*20f0*/  IMAD.MOV.U32 R26, RZ, RZ, R4 ;  /* 0x000000ffff1a7224 */ /* 0x000fe200078e0004 */
[----:B------:R-:W4:Y:S01]  /*2100*/  @!P1 LDG.E R18, desc[UR12][R2.64+0x380] ;  /* 0x0003800c02129981 */ /* 0x000f22000c1e1900 */
[----:B------:R-:W-:-:S02]  /*2110*/  VIADD R7, R30, 0x1c0 ;  /* 0x000001c01e077836 */ /* 0x000fc40000000000 */
[----:B------:R-:W-:Y:S01]  /*2120*/  VIADD R5, R30, 0x200 ;  /* 0x000002001e057836 */ /* 0x000fe20000000000 */
[----:B------:R-:W4:Y:S02]  /*2130*/  @!P6 LDG.E R22, desc[UR12][R2.64+0x480] ;  /* 0x0004800c0216e981 */ /* 0x000f24000c1e1900 */
[----:B------:R-:W-:Y:S02]  /*2140*/  ISETP.GE.U32.AND P1, PT, R7, UR7, PT ;  /* 0x0000000707007c0c */ /* 0x000fe4000bf26070 */
[----:B------:R-:W4:Y:S01]  /*2150*/  @!P2 LDG.E R24, desc[UR12][R2.64+0x500] ;  /* 0x0005000c0218a981 */ /* 0x000f22000c1e1900 */
[----:B------:R-:W-:Y:S02]  /*2160*/  ISETP.GE.U32.AND P6, PT, R5, UR7, PT ;  /* 0x0000000705007c0c */ /* 0x000fe4000bfc6070 */
[----:B------:R-:W-:Y:S01]  /*2170*/  ISETP.GE.U32.AND P2, PT, R35, UR7, PT ;  /* 0x0000000723007c0c */ /* 0x000fe2000bf46070 */
[----:B------:R-:W4:Y:S01]  /*2180*/  @!P3 LDG.E R26, desc[UR12][R2.64+0x580] ;  /* 0x0005800c021ab981 */ /* 0x000f22000c1e1900 */
[----:B------:R-:W-:Y:S01]  /*2190*/  ISETP.GE.U32.AND P3, PT, R34, UR7, PT ;  /* 0x0000000722007c0c */ /* 0x000fe2000bf66070 */
[----:B------:R-:W-:-:S02]  /*21a0*/  IMAD.MOV.U32 R28, RZ, RZ, R4 ;  /* 0x000000ffff1c7224 */ /* 0x000fc400078e0004 */
[--C-:B------:R-:W-:Y:S02]  /*21b0*/  IMAD.MOV.U32 R40, RZ, RZ, R4.reuse ;  /* 0x000000ffff287224 */ /* 0x100fe400078e0004 */
[--C-:B------:R-:W-:Y:S02]  /*21c0*/  IMAD.MOV.U32 R42, RZ, RZ, R4.reuse ;  /* 0x000000ffff2a7224 */ /* 0x100fe400078e0004 */
[--C-:B------:R-:W-:Y:S01]  /*21d0*/  IMAD.MOV.U32 R44, RZ, RZ, R4.reuse ;  /* 0x000000ffff2c7224 */ /* 0x100fe200078e0004 */
[----:B------:R-:W4:Y:S01]  /*21e0*/  @!P4 LDG.E R28, desc[UR12][R2.64+0x600] ;  /* 0x0006000c021cc981 */ /* 0x000f22000c1e1900 */
[--C-:B------:R-:W-:Y:S02]  /*21f0*/  IMAD.MOV.U32 R5, RZ, RZ, R4.reuse ;  /* 0x000000ffff057224 */ /* 0x100fe400078e0004 */
[----:B------:R-:W-:Y:S01]  /*2200*/  IMAD.MOV.U32 R7, RZ, RZ, R4 ;  /* 0x000000ffff077224 */ /* 0x000fe200078e0004 */
[----:B------:R-:W4:Y:S04]  /*2210*/  @!P0 LDG.E R40, desc[UR12][R2.64+0x680] ;  /* 0x0006800c02288981 */ /* 0x000f28000c1e1900 */
[----:B------:R-:W4:Y:S04]  /*2220*/  @!P1 LDG.E R42, desc[UR12][R2.64+0x700] ;  /* 0x0007000c022a9981 */ /* 0x000f28000c1e1900 */
[----:B------:R-:W4:Y:S04]  /*2230*/  @!P5 LDG.E R44, desc[UR12][R2.64+0x780] ;  /* 0x0007800c022cd981 */ /* 0x000f28000c1e1900 */
[----:B------:R-:W4:Y:S04]  /*2240*/  @!P6 LDG.E R5, desc[UR12][R2.64+0x800] ;  /* 0x0008000c0205e981 */ /* 0x000f28000c1e1900 */
[----:B------:R-:W4:Y:S04]  /*2250*/  @!P2 LDG.E R7, desc[UR12][R2.64+0x880] ;  /* 0x0008800c0207a981 */ /* 0x000f28000c1e1900 */
[----:B------:R-:W4:Y:S01]  /*2260*/  @!P3 LDG.E R4, desc[UR12][R2.64+0x900] ;  /* 0x0009000c0204b981 */ /* 0x000f22000c1e1900 */
[----:B------:R-:W0:Y:S01]  /*2270*/  S2R R38, SR_LANEID ;  /* 0x0000000000267919 */ /* 0x000e220000000000 */
[----:B------:R-:W1:Y:S01]  /*2280*/  S2UR UR5, SR_CgaCtaId ;  /* 0x00000000000579c3 */ /* 0x000e620000008800 */
[----:B------:R-:W-:Y:S01]  /*2290*/  SHF.R.U32.HI R41, RZ, 0x5, R31 ;  /* 0x00000005ff297819 */ /* 0x000fe2000001161f */
[----:B------:R-:W-:-:S02]  /*22a0*/  UMOV UR4, 0x400 ;  /* 0x0000040000047882 */ /* 0x000fc40000000000 */
[----:B-1----:R-:W-:Y:S02]  /*22b0*/  ULEA UR4, UR5, UR4, 0x18 ;  /* 0x0000000405047291 */ /* 0x002fe4000f8ec0ff */
[----:B0-----:R-:W-:-:S05]  /*22c0*/  IMAD R29, R41, 0x260, R38 ;  /* 0x00000260291d7824 */ /* 0x001fca00078e0226 */
[----:B------:R-:W-:Y:S01]  /*22d0*/  LEA R29, R29, UR4, 0x2 ;  /* 0x000000041d1d7c11 */ /* 0x000fe2000f8e10ff */
[----:B------:R-:W-:-:S04]  /*22e0*/  UISETP.NE.AND UP0, UPT, UR6, URZ, UPT ;  /* 0x000000ff0600728c */ /* 0x000fc8000bf05270 */
[----:B--2---:R-:W-:Y:S04]  /*22f0*/  STS [R29], R0 ;  /* 0x000000001d007388 */ /* 0x004fe80000000800 */
[----:B---3--:R-:W-:Y:S04]  /*2300*/  STS [R29+0x200], R12 ;  /* 0x0002000c1d007388 */ /* 0x008fe80000000800 */
[----:B----4-:R0:W-:Y:S04]  /*2310*/  STS [R29+0x100], R8 ;  /* 0x000100081d007388 */ /* 0x0101e80000000800 */
[----:B------:R1:W-:Y:S01]  /*2320*/  STS [R29+0x80], R6 ;  /* 0x000080061d007388 */ /* 0x0003e20000000800 */
[----:B0-----:R-:W-:-:S03]  /*2330*/  IMAD R8, R38, 0x48, R29 ;  /* 0x0000004826087824 */ /* 0x001fc600078e021d */
        /* <DEDUP_REMOVED lines=16> */
[----:B------:R1:W0:Y:S04]  /*2440*/  LDS R32, [R8] ;  /* 0x0000000008207984 */ /* 0x0002280000000800 */
        /* <DEDUP_REMOVED lines=19> */
[----:B--234-:R-:W-:Y:S05]  /*2580*/  BRA.U UP0, `(.L_x_17) ;  /* 0x0000000500047547 */ /* 0x01cfea000b800000 */
[----:B01----:R-:W-:Y:S02]  /*2590*/  IADD3 R8, PT, PT, R28, R33, R32 ;  /* 0x000000211c087210 */ /* 0x003fe40007ffe020 */
[----:B------:R-:W-:Y:S02]  /*25a0*/  ISETP.NE.AND P1, PT, R38, 0x1f, PT ;  /* 0x0000001f2600780c */ /* 0x000fe40003f25270 */
[----:B------:R-:W-:Y:S02]  /*25b0*/  IADD3 R8, PT, PT, R26, R27, R8 ;  /* 0x0000001b1a087210 */ /* 0x000fe40007ffe008 */
[----:B------:R-:W-:Y:S02]  /*25c0*/  ISETP.NE.AND P2, PT, R41, 0xc, PT ;  /* 0x0000000c2900780c */ /* 0x000fe40003f45270 */
        /* <DEDUP_REMOVED lines=47> */
[----:B------:R-:W-:-:S04]  /*28c0*/  ISETP.NE.AND P0, PT, R41, 0x8, PT ;  /* 0x000000082900780c */ /* 0x000fc80003f05270 */
[----:B------:R-:W-:Y:S02]  /*28d0*/  SEL R8, R15, R8, !P0 ;  /* 0x000000080f087207 */ /* 0x000fe40004000000 */
[C---:B------:R-:W-:Y:S02]  /*28e0*/  ISETP.NE.AND P0, PT, R41.reuse, 0xa, PT ;  /* 0x0000000a2900780c */ /* 0x040fe40003f05270 */
[----:B------:R-:W-:Y:S02]  /*28f0*/  SEL R8, R16, R8, !P1 ;  /* 0x0000000810087207 */ /* 0x000fe40004800000 */
[----:B------:R-:W-:Y:S02]  /*2900*/  ISETP.NE.AND P1, PT, R41, 0xb, PT ;  /* 0x0000000b2900780c */ /* 0x000fe40003f25270 */
[----:B------:R-:W-:Y:S02]  /*2910*/  SEL R8, R17, R8, !P0 ;  /* 0x0000000811087207 */ /* 0x000fe40004000000 */
[----:B------:R-:W-:-:S02]  /*2920*/  ISETP.GE.U32.AND P0, PT, R31, 0x20, PT ;  /* 0x000000201f00780c */ /* 0x000fc40003f06070 */
[----:B------:R-:W-:Y:S01]  /*2930*/  SEL R8, R18, R8, !P1 ;  /* 0x0000000812087207 */ /* 0x000fe20004800000 */
[----:B------:R-:W-:Y:S01]  /*2940*/  @!P2 IMAD.IADD R8, R19, 0x1, R18 ;  /* 0x000000011308a824 */ /* 0x000fe200078e0212 */
[----:B------:R-:W-:-:S04]  /*2950*/  ISETP.NE.AND P1, PT, R38, RZ, PT ;  /* 0x000000ff2600720c */ /* 0x000fc80003f25270 */
[----:B------:R-:W-:Y:S02]  /*2960*/  SEL R40, R40, RZ, P1 ;  /* 0x000000ff28287207 */ /* 0x000fe40000800000 */
[----:B------:R-:W-:-:S04]  /*2970*/  SEL R8, R8, RZ, P0 ;  /* 0x000000ff08087207 */ /* 0x000fc80000000000 */
[----:B-----5:R-:W-:Y:S01]  /*2980*/  IADD3 R39, PT, PT, R8, R40, R39 ;  /* 0x0000002808277210 */ /* 0x020fe20007ffe027 */
[----:B------:R-:W-:Y:S06]  /*2990*/  BRA `(.L_x_18) ;  /* 0x0000000c00547947 */ /* 0x000fec0003800000 */
.L_x_17:
[----:B01----:R-:W-:Y:S02]  /*29a0*/  IADD3 R8, PT, PT, R28, R33, R32 ;  /* 0x000000211c087210 */ /* 0x003fe40007ffe020 */
[----:B------:R-:W-:Y:S02]  /*29b0*/  ISETP.NE.AND P1, PT, R38, 0x1f, PT ;  /* 0x0000001f2600780c */ /* 0x000fe40003f25270 */
        /* <DEDUP_REMOVED lines=9> */
[----:B-----5:R-:W-:-:S05]  /*2a50*/  IADD3 R39, PT, PT, R9, R0, R8 ;  /* 0x0000000009277210 */ /* 0x020fca0007ffe008 */
        /* <DEDUP_REMOVED lines=28> */
[----:B------:R-:W-:Y:S01]  /*2c20*/  IMAD.IADD R14, R14, 0x1, R13 ;  /* 0x000000010e0e7824 */ /* 0x000fe200078e020d */
[----:B------:R-:W0:Y:S02]  /*2c30*/  LDS R11, [UR4+0x40] ;  /* 0x00004004ff0b7984 */ /* 0x000e240008000800 */
        /* <DEDUP_REMOVED lines=14> */
[----:B------:R-:W-:-:S04]  /*2d20*/  ISETP.NE.AND P0, PT, R41, 0xa, PT ;  /* 0x0000000a2900780c */ /* 0x000fc80003f05270 */
[----:B------:R-:W-:Y:S01]  /*2d30*/  SEL R8, R17, R8, !P0 ;  /* 0x0000000811087207 */ /* 0x000fe20004000000 */
[----:B------:R-:W-:Y:S01]  /*2d40*/  IMAD.IADD R17, R40, 0x1, -R39 ;  /* 0x0000000128117824 */ /* 0x000fe200078e0a27 */
[----:B------:R-:W-:-:S04]  /*2d50*/  ISETP.NE.AND P0, PT, R41, 0xb, PT ;  /* 0x0000000b2900780c */ /* 0x000fc80003f05270 */
[----:B------:R-:W-:Y:S02]  /*2d60*/  SEL R8, R18, R8, !P0 ;  /* 0x0000000812087207 */ /* 0x000fe40004000000 */
[----:B------:R-:W-:Y:S01]  /*2d70*/  ISETP.GT.U32.AND P0, PT, R31, 0x1f, PT ;  /* 0x0000001f1f00780c */ /* 0x000fe20003f04070 */
[----:B0-----:R-:W-:Y:S01]  /*2d80*/  IMAD.IADD R11, R19, 0x1, R11 ;  /* 0x00000001130b7824 */ /* 0x001fe200078e020b */
        /* <DEDUP_REMOVED lines=22> */
.L_x_64:
[----:B------:R-:W-:Y:S05]  /*2ef0*/  @!P0 BRA `(.L_x_21) ;  /* 0x0000000000248947 */ /* 0x000fea0003800000 */
[----:B------:R-:W-:-:S07]  /*2f00*/  IMAD.MOV.U32 R14, RZ, RZ, 0x1de ;  /* 0x000001deff0e7424 */ /* 0x000fce00078e00ff */
.L_x_23:
[----:B------:R-:W-:Y:S05]  /*2f10*/  NANOSLEEP R14 ;  /* 0x0000000e0000735d */ /* 0x000fea0003800000 */
[----:B------:R-:W2:Y:S01]  /*2f20*/  LD.E.64.STRONG.GPU R8, desc[UR12][R12.64+0x100] ;  /* 0x0001000c0c087980 */ /* 0x000ea2000c10fb00 */
[----:B------:R-:W-:Y:S01]  /*2f30*/  UMOV UR5, 0xffffffff ;  /* 0xffffffff00057882 */ /* 0x000fe20000000000 */
[----:B------:R-:W-:Y:S02]  /*2f40*/  SHF.R.U32.HI R14, RZ, 0x1, R14 ;  /* 0x00000001ff0e7819 */ /* 0x000fe4000001160e */
[----:B--2---:R-:W-:Y:S01]  /*2f50*/  ISETP.NE.AND P0, PT, R8, 0x63, PT ;  /* 0x000000630800780c */ /* 0x004fe20003f05270 */
[----:B------:R-:W-:-:S12]  /*2f60*/  BRA.DIV UR5, `(.L_x_22) ;  /* 0x0000001a05607947 */ /* 0x000fd8000b800000 */
[----:B------:R-:W-:-:S13]  /*2f70*/  VOTE.ANY P0, !P0 ;  /* 0x0000000000ff7806 */ /* 0x000fda0004000100 */
.L_x_67:
[----:B------:R-:W-:Y:S05]  /*2f80*/  @P0 BRA `(.L_x_23) ;  /* 0xfffffffc00e00947 */ /* 0x000fea000383ffff */
.L_x_21:
[----:B------:R-:W-:Y:S01]  /*2f90*/  UMOV UR5, 0xffffffff ;  /* 0xffffffff00057882 */ /* 0x000fe20000000000 */
[----:B------:R-:W-:Y:S02]  /*2fa0*/  ISETP.NE.AND P2, PT, R8, 0x65, PT ;  /* 0x000000650800780c */ /* 0x000fe40003f45270 */
[----:B------:R-:W-:Y:S11]  /*2fb0*/  BRA.DIV UR5, `(.L_x_24) ;  /* 0x0000001a056c7947 */ /* 0x000ff6000b800000 */
[----:B------:R-:W0:Y:S01]  /*2fc0*/  S2R R19, SR_GEMASK ;  /* 0x0000000000137919 */ /* 0x000e220000003c00 */
[----:B------:R-:W-:-:S04]  /*2fd0*/  VOTE.ANY R10, PT, !P2 ;  /* 0x00000000000a7806 */ /* 0x000fc800050e0100 */
[----:B0-----:R-:W-:-:S05]  /*2fe0*/  LOP3.LUT R10, R10, 0x80000000, R19, 0xec, !PT ;  /* 0x800000000a0a7812 */ /* 0x001fca00078eec13 */
[----:B------:R-:W-:-:S05]  /*2ff0*/  VIADD R13, R10, 0xffffffff ;  /* 0xffffffff0a0d7836 */ /* 0x000fca0000000000 */
[----:B------:R-:W-:Y:S01]  /*3000*/  LOP3.LUT R13, R10, R13, RZ, 0xc, !PT ;  /* 0x0000000d0a0d7212 */ /* 0x000fe200078e0cff */
[----:B------:R-:W-:-:S03]  /*3010*/  VIADD R10, R38, 0x2 ;  /* 0x00000002260a7836 */ /* 0x000fc60000000000 */
[----:B------:R-:W0:Y:S02]  /*3020*/  POPC R15, R13 ;  /* 0x0000000d000f7309 */ /* 0x000e240000000000 */
[----:B0-----:R-:W0:Y:S01]  /*3030*/  SHFL.DOWN PT, R16, R9, 0x1, R15 ;  /* 0x0820000009107989 */ /* 0x001e2200000e000f */
[----:B------:R-:W-:-:S04]  /*3040*/  ISETP.GE.AND P0, PT, R38, R15, PT ;  /* 0x0000000f2600720c */ /* 0x000fc80003f06270 */
[----:B0-----:R-:W-:Y:S02]  /*3050*/  SEL R16, R16, RZ, !P0 ;  /* 0x000000ff10107207 */ /* 0x001fe40004000000 */
[----:B------:R-:W-:Y:S01]  /*3060*/  ISETP.GT.AND P0, PT, R10, R15, PT ;  /* 0x0000000f0a00720c */ /* 0x000fe20003f04270 */
[----:B------:R-:W-:Y:S02]  /*3070*/  VIADD R10, R38, 0x4 ;  /* 0x00000004260a7836 */ /* 0x000fe40000000000 */
[----:B------:R-:W-:-:S05]  /*3080*/  IMAD.IADD R12, R16, 0x1, R9 ;  /* 0x00000001100c7824 */ /* 0x000fca00078e0209 */
[----:B------:R-:W0:Y:S02]  /*3090*/  SHFL.DOWN PT, R16, R12, 0x2, R15 ;  /* 0x084000000c107989 */ /* 0x000e2400000e000f */
[----:B0-----:R-:W-:Y:S02]  /*30a0*/  SEL R39, R16, RZ, !P0 ;  /* 0x000000ff10277207 */ /* 0x001fe40004000000 */
[----:B------:R-:W-:Y:S01]  /*30b0*/  ISETP.GT.AND P0, PT, R10, R15, PT ;  /* 0x0000000f0a00720c */ /* 0x000fe20003f04270 */
[----:B------:R-:W-:Y:S02]  /*30c0*/  VIADD R10, R38, 0x8 ;  /* 0x00000008260a7836 */ /* 0x000fe40000000000 */
[----:B------:R-:W-:Y:S02]  /*30d0*/  IMAD.IADD R40, R12, 0x1, R39 ;  /* 0x000000010c287824 */ /* 0x000fe400078e0227 */
[----:B------:R-:W0:Y:S03]  /*30e0*/  LDC.64 R12, c[0x0][0x390] ;  /* 0x0000e400ff0c7b82 */ /* 0x000e260000000a00 */
[----:B------:R-:W1:Y:S02]  /*30f0*/  SHFL.DOWN PT, R16, R40, 0x4, R15 ;  /* 0x0880000028107989 */ /* 0x000e6400000e000f */
[----:B-1----:R-:W-:-:S02]  /*3100*/  SEL R9, R16, RZ, !P0 ;  /* 0x000000ff10097207 */ /* 0x002fc40004000000 */
[----:B------:R-:W-:-:S03]  /*3110*/  ISETP.GT.AND P0, PT, R10, R15, PT ;  /* 0x0000000f0a00720c */ /* 0x000fc60003f04270 */
[----:B------:R-:W-:Y:S01]  /*3120*/  IMAD.IADD R9, R40, 0x1, R9 ;  /* 0x0000000128097824 */ /* 0x000fe200078e0209 */
[----:B0-----:R-:W-:-:S04]  /*3130*/  IADD3 R40, P3, PT, R12, 0x100, RZ ;  /* 0x000001000c287810 */ /* 0x001fc80007f7e0ff */
[----:B------:R-:W0:Y:S01]  /*3140*/  SHFL.DOWN PT, R16, R9, 0x8, R15 ;  /* 0x0900000009107989 */ /* 0x000e2200000e000f */
[----:B------:R-:W-:Y:S01]  /*3150*/  IMAD.X R41, RZ, RZ, R13, P3 ;  /* 0x000000ffff297224 */ /* 0x000fe200018e060d */
[----:B0-----:R-:W-:Y:S02]  /*3160*/  SEL R16, R16, RZ, !P0 ;  /* 0x000000ff10107207 */ /* 0x001fe40004000000 */
[----:B------:R-:W-:Y:S01]  /*3170*/  ISETP.NE.AND P0, PT, R8, 0x65, PT ;  /* 0x000000650800780c */ /* 0x000fe20003f05270 */
[----:B------:R-:W-:Y:S02]  /*3180*/  VIADD R8, R38, 0x10 ;  /* 0x0000001026087836 */ /* 0x000fe40000000000 */
[----:B------:R-:W-:-:S03]  /*3190*/  IMAD.IADD R44, R9, 0x1, R16 ;  /* 0x00000001092c7824 */ /* 0x000fc600078e0210 */
[----:B------:R-:W-:Y:S02]  /*31a0*/  ISETP.GT.AND P2, PT, R8, R15, PT ;  /* 0x0000000f0800720c */ /* 0x000fe40003f44270 */
[----:B------:R-:W0:Y:S05]  /*31b0*/  SHFL.DOWN PT, R16, R44, 0x10, R15 ;  /* 0x0a0000002c107989 */ /* 0x000e2a00000e000f */
[----:B------:R-:W-:Y:S02]  /*31c0*/  VOTE.ALL P0, P0 ;  /* 0x0000000000ff7806 */ /* 0x000fe40000000000 */
[----:B0-----:R-:W-:-:S05]  /*31d0*/  SEL R9, R16, RZ, !P2 ;  /* 0x000000ff10097207 */ /* 0x001fca0005000000 */
[----:B------:R-:W-:-:S07]  /*31e0*/  IMAD.IADD R12, R44, 0x1, R9 ;  /* 0x000000012c0c7824 */ /* 0x000fce00078e0209 */
.L_x_76:
[----:B------:R-:W-:Y:S05]  /*31f0*/  @!P0 BRA `(.L_x_25) ;  /* 0x0000000000dc8947 */ /* 0x000fea0003800000 */
[----:B------:R-:W-:-:S07]  /*3200*/  IMAD.MOV.U32 R39, RZ, RZ, 0x1de ;  /* 0x000001deff277424 */ /* 0x000fce00078e00ff */
.L_x_31:
        /* <DEDUP_REMOVED lines=8> */
.L_x_79:
[----:B------:R-:W-:Y:S05]  /*3290*/  @!P0 BRA `(.L_x_27) ;  /* 0x0000000000248947 */ /* 0x000fea0003800000 */
[----:B------:R-:W-:-:S07]  /*32a0*/  IMAD.MOV.U32 R13, RZ, RZ, R39 ;  /* 0x000000ffff0d7224 */ /* 0x000fce00078e0027 */
.L_x_29:
[----:B------:R-:W-:Y:S05]  /*32b0*/  NANOSLEEP R13 ;  /* 0x0000000d0000735d */ /* 0x000fea0003800000 */
[----:B------:R-:W2:Y:S01]  /*32c0*/  LD.E.64.STRONG.GPU R8, desc[UR12][R14.64+-0x100] ;  /* 0xffff000c0e087980 */ /* 0x000ea2000c10fb00 */
[----:B------:R-:W-:Y:S01]  /*32d0*/  UMOV UR5, 0xffffffff ;  /* 0xffffffff00057882 */ /* 0x000fe20000000000 */
[----:B------:R-:W-:Y:S02]  /*32e0*/  SHF.R.U32.HI R13, RZ, 0x1, R13 ;  /* 0x00000001ff0d7819 */ /* 0x000fe4000001160d */
[----:B--2---:R-:W-:Y:S01]  /*32f0*/  ISETP.NE.AND P0, PT, R8, 0x63, PT ;  /* 0x000000630800780c */ /* 0x004fe20003f05270 */
[----:B------:R-:W-:-:S12]  /*3300*/  BRA.DIV UR5, `(.L_x_28) ;  /* 0x0000001a05bc7947 */ /* 0x000fd8000b800000 */
[----:B------:R-:W-:-:S13]  /*3310*/  VOTE.ANY P0, !P0 ;  /* 0x0000000000ff7806 */ /* 0x000fda0004000100 */
.L_x_82:
[----:B------:R-:W-:Y:S05]  /*3320*/  @P0 BRA `(.L_x_29) ;  /* 0xfffffffc00e00947 */ /* 0x000fea000383ffff */
.L_x_27:
[----:B------:R-:W-:Y:S01]  /*3330*/  UMOV UR5, 0xffffffff ;  /* 0xffffffff00057882 */ /* 0x000fe20000000000 */
[----:B------:R-:W-:Y:S02]  /*3340*/  ISETP.NE.AND P0, PT, R8, 0x65, PT ;  /* 0x000000650800780c */ /* 0x000fe40003f05270 */
[----:B------:R-:W-:Y:S11]  /*3350*/  BRA.DIV UR5, `(.L_x_30) ;  /* 0x0000001a05c87947 */ /* 0x000ff6000b800000 */
[----:B------:R-:W-:Y:S01]  /*3360*/  VOTE.ANY R10, PT, !P0 ;  /* 0x00000000000a7806 */ /* 0x000fe200040e0100 */
[----:B------:R-:W-:-:S03]  /*3370*/  VIADD R18, R18, 0xffffffe0 ;  /* 0xffffffe012127836 */ /* 0x000fc60000000000 */
[----:B------:R-:W-:-:S05]  /*3380*/  LOP3.LUT R10, R10, 0x80000000, R19, 0xec, !PT ;  /* 0x800000000a0a7812 */ /* 0x000fca00078eec13 */
        /* <DEDUP_REMOVED lines=14> */
[----:B------:R-:W-:-:S05]  /*3470*/  IMAD.IADD R45, R44, 0x1, R45 ;  /* 0x000000012c2d7824 */ /* 0x000fca00078e022d */
[----:B------:R-:W0:Y:S02]  /*3480*/  SHFL.DOWN PT, R16, R45, 0x4, R15 ;  /* 0x088000002d107989 */ /* 0x000e2400000e000f */
[----:B0-----:R-:W-:Y:S02]  /*3490*/  SEL R16, R16, RZ, !P0 ;  /* 0x000000ff10107207 */ /* 0x001fe40004000000 */
[----:B------:R-:W-:-:S03]  /*34a0*/  ISETP.GT.AND P0, PT, R10, R15, PT ;  /* 0x0000000f0a00720c */ /* 0x000fc60003f04270 */
[----:B------:R-:W-:-:S05]  /*34b0*/  IMAD.IADD R9, R45, 0x1, R16 ;  /* 0x000000012d097824 */ /* 0x000fca00078e0210 */
[----:B------:R-:W0:Y:S02]  /*34c0*/  SHFL.DOWN PT, R16, R9, 0x8, R15 ;  /* 0x0900000009107989 */ /* 0x000e2400000e000f */
[----:B0-----:R-:W-:Y:S02]  /*34d0*/  SEL R16, R16, RZ, !P0 ;  /* 0x000000ff10107207 */ /* 0x001fe40004000000 */
[----:B------:R-:W-:Y:S01]  /*34e0*/  ISETP.NE.AND P0, PT, R8, 0x65, PT ;  /* 0x000000650800780c */ /* 0x000fe20003f05270 */
[----:B------:R-:W-:Y:S02]  /*34f0*/  VIADD R8, R38, 0x10 ;  /* 0x0000001026087836 */ /* 0x000fe40000000000 */
[----:B------:R-:W-:-:S03]  /*3500*/  IMAD.IADD R44, R9, 0x1, R16 ;  /* 0x00000001092c7824 */ /* 0x000fc600078e0210 */
[----:B------:R-:W-:Y:S02]  /*3510*/  ISETP.GT.AND P2, PT, R8, R15, PT ;  /* 0x0000000f0800720c */ /* 0x000fe40003f44270 */
[----:B------:R-:W0:Y:S05]  /*3520*/  SHFL.DOWN PT, R16, R44, 0x10, R15 ;  /* 0x0a0000002c107989 */ /* 0x000e2a00000e000f */
[----:B------:R-:W-:Y:S02]  /*3530*/  VOTE.ALL P0, P0 ;  /* 0x0000000000ff7806 */ /* 0x000fe40000000000 */
[----:B0-----:R-:W-:-:S04]  /*3540*/  SEL R13, R16, RZ, !P2 ;  /* 0x000000ff100d7207 */ /* 0x001fc80005000000 */
[----:B------:R-:W-:-:S07]  /*3550*/  IADD3 R12, PT, PT, R44, R13, R12 ;  /* 0x0000000d2c0c7210 */ /* 0x000fce0007ffe00c */
.L_x_91:
[----:B------:R-:W-:Y:S05]  /*3560*/  @P0 BRA `(.L_x_31) ;  /* 0xfffffffc00280947 */ /* 0x000fea000383ffff */
.L_x_25:
[----:B------:R-:W-:Y:S01]  /*3570*/  ISETP.NE.AND P0, PT, R38, RZ, PT ;  /* 0x000000ff2600720c */ /* 0x000fe20003f05270 */
[----:B------:R-:W0:Y:S01]  /*3580*/  @!P1 S2R R9, SR_CgaCtaId ;  /* 0x0000000000099919 */ /* 0x000e220000008800 */
[----:B------:R-:W-:Y:S01]  /*3590*/  @!P1 MOV R8, 0x400 ;  /* 0x0000040000089802 */ /* 0x000fe20000000f00 */
[----:B------:R-:W-:Y:S02]  /*35a0*/  @!P1 IMAD.IADD R11, R11, 0x1, R12 ;  /* 0x000000010b0b9824 */ /* 0x000fe400078e020c */
[----:B------:R-:W-:-:S05]  /*35b0*/  @!P1 IMAD.MOV.U32 R10, RZ, RZ, 0x65 ;  /* 0x00000065ff0a9424 */ /* 0x000fca00078e00ff */
[----:B------:R1:W-:Y:S03]  /*35c0*/  @!P1 ST.E.64.STRONG.GPU desc[UR12][R42.64+0x100], R10 ;  /* 0x0001000a2a009985 */ /* 0x0003e6000c10fb0c */
[----:B------:R-:W-:Y:S01]  /*35d0*/  @!P0 MOV R13, 0x400 ;  /* 0x00000400000d8802 */ /* 0x000fe20000000f00 */
[----:B------:R-:W2:Y:S01]  /*35e0*/  @!P0 S2R R14, SR_CgaCtaId ;  /* 0x00000000000e8919 */ /* 0x000ea20000008800 */
[----:B0-----:R-:W-:Y:S01]  /*35f0*/  @!P1 LEA R9, R9, R8, 0x18 ;  /* 0x0000000809099211 */ /* 0x001fe200078ec0ff */
[----:B------:R-:W-:Y:S02]  /*3600*/  IMAD.MOV.U32 R8, RZ, RZ, R17 ;  /* 0x000000ffff087224 */ /* 0x000fe400078e0011 */
[----:B------:R-:W-:Y:S02]  /*3610*/  @!P0 IMAD.MOV.U32 R8, RZ, RZ, R12 ;  /* 0x000000ffff088224 */ /* 0x000fe400078e000c */
[----:B------:R1:W-:Y:S04]  /*3620*/  @!P1 STS [R9+0x8], R11 ;  /* 0x0000080b09009388 */ /* 0x0003e80000000800 */
[----:B------:R1:W-:Y:S01]  /*3630*/  @!P1 STS [R9+0x4], R12 ;  /* 0x0000040c09009388 */ /* 0x0003e20000000800 */
[----:B--2---:R-:W-:-:S05]  /*3640*/  @!P0 LEA R13, R14, R13, 0x18 ;  /* 0x0000000d0e0d8211 */ /* 0x004fca00078ec0ff */
[----:B------:R1:W-:Y:S02]  /*3650*/  @!P0 STS [R13+0x54], R12 ;  /* 0x0000540c0d008388 */ /* 0x0003e40000000800 */
.L_x_19:
        /* <DEDUP_REMOVED lines=9> */
.L_x_18:
[----:B------:R-:W-:Y:S01]  /*36f0*/  IMAD.IADD R32, R32, 0x1, R39 ;  /* 0x0000000120207824 */ /* 0x000fe200078e0227 */
[----:B------:R-:W0:Y:S01]  /*3700*/  S2R R8, SR_LANEID ;  /* 0x0000000000087919 */ /* 0x000e220000000000 */
[----:B------:R-:W-:Y:S02]  /*3710*/  BAR.SYNC.DEFER_BLOCKING 0x0 ;  /* 0x0000000000007b1d */ /* 0x000fe40000010000 */
[----:B------:R-:W-:Y:S01]  /*3720*/  IMAD.IADD R33, R33, 0x1, R32 ;  /* 0x0000000121217824 */ /* 0x000fe200078e0220 */
[----:B------:R-:W-:Y:S01]  /*3730*/  ISETP.NE.AND P0, PT, R31, RZ, PT ;  /* 0x000000ff1f00720c */ /* 0x000fe20003f05270 */
[----:B------:R-:W-:Y:S02]  /*3740*/  IMAD.U32 R12, RZ, RZ, UR7 ;  /* 0x00000007ff0c7e24 */ /* 0x000fe4000f8e00ff */
[----:B------:R-:W-:Y:S01]  /*3750*/  IMAD.IADD R28, R28, 0x1, R33 ;  /* 0x000000011c1c7824 */ /* 0x000fe200078e0221 */
[----:B------:R-:W1:Y:S03]  /*3760*/  LDCU.64 UR8, c[0x0][0x388] ;  /* 0x00007100ff0877ac */ /* 0x000e660008000a00 */
[----:B------:R-:W-:-:S04]  /*3770*/  IMAD.IADD R27, R27, 0x1, R28 ;  /* 0x000000011b1b7824 */ /* 0x000fc800078e021c */
[----:B------:R-:W-:-:S04]  /*3780*/  IMAD.IADD R26, R26, 0x1, R27 ;  /* 0x000000011a1a7824 */ /* 0x000fc800078e021b */
[----:B------:R-:W-:-:S04]  /*3790*/  IMAD.IADD R25, R25, 0x1, R26 ;  /* 0x0000000119197824 */ /* 0x000fc800078e021a */
[----:B------:R-:W-:-:S04]  /*37a0*/  IMAD.IADD R24, R24, 0x1, R25 ;  /* 0x0000000118187824 */ /* 0x000fc800078e0219 */
[----:B------:R-:W-:Y:S02]  /*37b0*/  IMAD.IADD R23, R23, 0x1, R24 ;  /* 0x0000000117177824 */ /* 0x000fe400078e0218 */
[----:B0-----:R-:W-:Y:S02]  /*37c0*/  IMAD R8, R8, 0x48, R29 ;  /* 0x0000004808087824 */ /* 0x001fe400078e021d */
[----:B------:R-:W-:-:S03]  /*37d0*/  IMAD.IADD R22, R22, 0x1, R23 ;  /* 0x0000000116167824 */ /* 0x000fc600078e0217 */
[----:B------:R-:W-:Y:S01]  /*37e0*/  STS [R8], R39 ;  /* 0x0000002708007388 */ /* 0x000fe20000000800 */
[----:B------:R-:W-:-:S03]  /*37f0*/  IMAD.IADD R21, R21, 0x1, R22 ;  /* 0x0000000115157824 */ /* 0x000fc600078e0216 */
[----:B------:R-:W-:Y:S01]  /*3800*/  STS [R8+0x4], R32 ;  /* 0x0000042008007388 */ /* 0x000fe20000000800 */
        /* <DEDUP_REMOVED lines=15> */
[----:B------:R-:W-:Y:S04]  /*3900*/  STS [R8+0x24], R22 ;  /* 0x0000241608007388 */ /* 0x000fe80000000800 */
        /* <DEDUP_REMOVED lines=8> */
[----:B------:R0:W-:Y:S01]  /*3990*/  STS [R8+0x48], R0 ;  /* 0x0000480008007388 */ /* 0x0001e20000000800 */
[----:B------:R-:W-:-:S03]  /*39a0*/  NOP ;  /* 0x0000000000007918 */ /* 0x000fc60000000000 */
[----:B------:R-:W-:Y:S04]  /*39b0*/  LDS R39, [R29] ;  /* 0x000000001d277984 */ /* 0x000fe80000000800 */
[----:B------:R-:W-:Y:S04]  /*39c0*/  LDS R41, [R29+0x80] ;  /* 0x000080001d297984 */ /* 0x000fe80000000800 */
        /* <DEDUP_REMOVED lines=17> */
[----:B------:R2:W-:Y:S01]  /*3ae0*/  @!P0 STS [UR4+0x7b80], R12 ;  /* 0x007b800cff008988 */ /* 0x0005e20008000804 */
[----:B------:R-:W-:Y:S01]  /*3af0*/  BAR.SYNC.DEFER_BLOCKING 0x0 ;  /* 0x0000000000007b1d */ /* 0x000fe20000010000 */
[----:B0-----:R-:W-:-:S05]  /*3b00*/  IADD3 R0, P0, PT, R30, UR10, RZ ;  /* 0x0000000a1e007c10 */ /* 0x001fca000ff1e0ff */
[----:B------:R-:W0:Y:S01]  /*3b10*/  S2R R2, SR_TID.X ;  /* 0x0000000000027919 */ /* 0x000e220000002100 */
[----:B------:R-:W3:Y:S01]  /*3b20*/  LDS R31, [UR4+0x7b80] ;  /* 0x007b8004ff1f7984 */ /* 0x000ee20008000800 */
[C---:B0-----:R-:W-:Y:S02]  /*3b30*/  LOP3.LUT R3, R2.reuse, 0x3e0, RZ, 0xc0, !PT ;  /* 0x000003e002037812 */ /* 0x041fe400078ec0ff */
[----:B------:R-:W-:-:S05]  /*3b40*/  LOP3.LUT R2, R2, 0x1f, RZ, 0xc0, !PT ;  /* 0x0000001f02027812 */ /* 0x000fca00078ec0ff */
[----:B------:R-:W-:Y:S02]  /*3b50*/  IMAD R8, R3, 0x13, R2 ;  /* 0x0000001303087824 */ /* 0x000fe400078e0202 */
[----:B------:R-:W-:Y:S01]  /*3b60*/  IMAD.X R3, RZ, RZ, UR11, P0 ;  /* 0x0000000bff037e24 */ /* 0x000fe200080e06ff */
[----:B-1----:R-:W-:Y:S01]  /*3b70*/  LEA R2, P0, R0, UR8, 0x2 ;  /* 0x0000000800027c11 */ /* 0x002fe2000f8010ff */
[C---:B------:R-:W-:Y:S02]  /*3b80*/  VIADD R10, R8.reuse, 0x20 ;  /* 0x00000020080a7836 */ /* 0x040fe40000000000 */
[----:B--2---:R-:W-:Y:S01]  /*3b90*/  VIADD R12, R8, 0xa0 ;  /* 0x000000a0080c7836 */ /* 0x004fe20000000000 */
[----:B------:R-:W-:Y:S01]  /*3ba0*/  LEA.HI.X R3, R0, UR9, R3, 0x2, P0 ;  /* 0x0000000900037c11 */ /* 0x000fe200080f1403 */
[----:B------:R-:W-:Y:S01]  /*3bb0*/  VIADD R0, R8, 0x40 ;  /* 0x0000004008007836 */ /* 0x000fe20000000000 */
[-C--:B---3--:R-:W-:Y:S02]  /*3bc0*/  ISETP.GE.AND P1, PT, R30, R31.reuse, PT ;  /* 0x0000001f1e00720c */ /* 0x088fe40003f26270 */
[-C--:B------:R-:W-:Y:S01]  /*3bd0*/  ISETP.GE.AND P2, PT, R10, R31.reuse, PT ;  /* 0x0000001f0a00720c */ /* 0x080fe20003f46270 */
[----:B------:R-:W-:Y:S01]  /*3be0*/  VIADD R10, R8, 0x60 ;  /* 0x00000060080a7836 */ /* 0x000fe20000000000 */
[-C--:B------:R-:W-:Y:S01]  /*3bf0*/  ISETP.GE.AND P3, PT, R0, R31.reuse, PT ;  /* 0x0000001f0000720c */ /* 0x080fe20003f66270 */
[----:B------:R-:W-:Y:S01]  /*3c00*/  VIADD R0, R8, 0x80 ;  /* 0x0000008008007836 */ /* 0x000fe20000000000 */
[----:B------:R-:W-:-:S02]  /*3c10*/  ISETP.GE.AND P6, PT, R12, R31, PT ;  /* 0x0000001f0c00720c */ /* 0x000fc40003fc6270 */
[-C--:B------:R-:W-:Y:S01]  /*3c20*/  ISETP.GE.AND P4, PT, R10, R31.reuse, PT ;  /* 0x0000001f0a00720c */ /* 0x080fe20003f86270 */
[----:B------:R-:W-:Y:S01]  /*3c30*/  VIADD R10, R8, 0xc0 ;  /* 0x000000c0080a7836 */ /* 0x000fe20000000000 */
[-C--:B------:R-:W-:Y:S01]  /*3c40*/  ISETP.GE.AND P5, PT, R0, R31.reuse, PT ;  /* 0x0000001f0000720c */ /* 0x080fe20003fa6270 */
[----:B------:R-:W-:Y:S02]  /*3c50*/  VIADD R0, R8, 0xe0 ;  /* 0x000000e008007836 */ /* 0x000fe40000000000 */
[----:B------:R0:W-:Y:S01]  /*3c60*/  @!P1 STG.E desc[UR12][R2.64], R39 ;  /* 0x0000002702009986 */ /* 0x0001e2000c10190c */
[-C--:B------:R-:W-:Y:S01]  /*3c70*/  ISETP.GE.AND P0, PT, R10, R31.reuse, PT ;  /* 0x0000001f0a00720c */ /* 0x080fe20003f06270 */
[----:B------:R-:W-:Y:S01]  /*3c80*/  VIADD R10, R8, 0x160 ;  /* 0x00000160080a7836 */ /* 0x000fe20000000000 */
[-C--:B------:R-:W-:Y:S01]  /*3c90*/  ISETP.GE.AND P1, PT, R0, R31.reuse, PT ;  /* 0x0000001f0000720c */ /* 0x080fe20003f26270 */
[----:B------:R-:W-:Y:S01]  /*3ca0*/  VIADD R0, R8, 0x140 ;  /* 0x0000014008007836 */ /* 0x000fe20000000000 */
[----:B------:R0:W-:Y:S01]  /*3cb0*/  @!P2 STG.E desc[UR12][R2.64+0x80], R41 ;  /* 0x000080290200a986 */ /* 0x0001e2000c10190c */
[----:B------:R-:W-:-:S03]  /*3cc0*/  ISETP.GE.AND P2, PT, R37, R31, PT ;  /* 0x0000001f2500720c */ /* 0x000fc60003f46270 */
[----:B------:R0:W-:Y:S01]  /*3cd0*/  @!P3 STG.E desc[UR12][R2.64+0x100], R43 ;  /* 0x0001002b0200b986 */ /* 0x0001e2000c10190c */
[----:B------:R-:W-:-:S03]  /*3ce0*/  ISETP.GE.AND P3, PT, R36, R31, PT ;  /* 0x0000001f2400720c */ /* 0x000fc60003f66270 */
[----:B------:R0:W-:Y:S01]  /*3cf0*/  @!P4 STG.E desc[UR12][R2.64+0x180], R45 ;  /* 0x0001802d0200c986 */ /* 0x0001e2000c10190c */
[-C--:B------:R-:W-:Y:S01]  /*3d00*/  ISETP.GE.AND P4, PT, R0, R31.reuse, PT ;  /* 0x0000001f0000720c */ /* 0x080fe20003f86270 */
[----:B------:R-:W-:Y:S02]  /*3d10*/  VIADD R0, R8, 0x180 ;  /* 0x0000018008007836 */ /* 0x000fe40000000000 */
[----:B------:R0:W-:Y:S01]  /*3d20*/  @!P5 STG.E desc[UR12][R2.64+0x200], R4 ;  /* 0x000200040200d986 */ /* 0x0001e2000c10190c */
[-C--:B------:R-:W-:Y:S01]  /*3d30*/  ISETP.GE.AND P5, PT, R10, R31.reuse, PT ;  /* 0x0000001f0a00720c */ /* 0x080fe20003fa6270 */
[----:B------:R-:W-:Y:S02]  /*3d40*/  VIADD R10, R8, 0x1a0 ;  /* 0x000001a0080a7836 */ /* 0x000fe40000000000 */
[----:B------:R0:W-:Y:S01]  /*3d50*/  @!P6 STG.E desc[UR12][R2.64+0x280], R6 ;  /* 0x000280060200e986 */ /* 0x0001e2000c10190c */
[----:B------:R-:W-:Y:S01]  /*3d60*/  ISETP.GE.AND P6, PT, R0, R31, PT ;  /* 0x0000001f0000720c */ /* 0x000fe20003fc6270 */
[----:B------:R-:W-:-:S02]  /*3d70*/  VIADD R0, R8, 0x1c0 ;  /* 0x000001c008007836 */ /* 0x000fc40000000000 */
[----:B------:R0:W-:Y:S01]  /*3d80*/  @!P0 STG.E desc[UR12][R2.64+0x300], R33 ;  /* 0x0003002102008986 */ /* 0x0001e2000c10190c */
[-C--:B------:R-:W-:Y:S01]  /*3d90*/  ISETP.GE.AND P0, PT, R10, R31.reuse, PT ;  /* 0x0000001f0a00720c */ /* 0x080fe20003f06270 */
[C---:B------:R-:W-:Y:S02]  /*3da0*/  VIADD R10, R8.reuse, 0x1e0 ;  /* 0x000001e0080a7836 */ /* 0x040fe40000000000 */
[----:B------:R-:W-:Y:S01]  /*3db0*/  VIADD R8, R8, 0x200 ;  /* 0x0000020008087836 */ /* 0x000fe20000000000 */
[----:B------:R0:W-:Y:S01]  /*3dc0*/  @!P1 STG.E desc[UR12][R2.64+0x380], R25 ;  /* 0x0003801902009986 */ /* 0x0001e2000c10190c */
[----:B------:R-:W-:-:S03]  /*3dd0*/  ISETP.GE.AND P1, PT, R0, R31, PT ;  /* 0x0000001f0000720c */ /* 0x000fc60003f26270 */
        /* <DEDUP_REMOVED lines=8> */
[----:B------:R0:W-:Y:S04]  /*3e60*/  @!P6 STG.E desc[UR12][R2.64+0x600], R15 ;  /* 0x0006000f0200e986 */ /* 0x0001e8000c10190c */
[----:B------:R0:W-:Y:S04]  /*3e70*/  @!P0 STG.E desc[UR12][R2.64+0x680], R13 ;  /* 0x0006800d02008986 */ /* 0x0001e8000c10190c */
[----:B------:R0:W-:Y:S04]  /*3e80*/  @!P1 STG.E desc[UR12][R2.64+0x700], R11 ;  /* 0x0007000b02009986 */ /* 0x0001e8000c10190c */
[----:B------:R0:W-:Y:S04]  /*3e90*/  @!P2 STG.E desc[UR12][R2.64+0x780], R9 ;  /* 0x000780090200a986 */ /* 0x0001e8000c10190c */
[----:B------:R0:W-:Y:S04]  /*3ea0*/  @!P3 STG.E desc[UR12][R2.64+0x800], R7 ;  /* 0x000800070200b986 */ /* 0x0001e8000c10190c */
[----:B------:R0:W-:Y:S01]  /*3eb0*/  @!P4 STG.E desc[UR12][R2.64+0x880], R5 ;  /* 0x000880050200c986 */ /* 0x0001e2000c10190c */
[----:B------:R-:W-:Y:S05]  /*3ec0*/  @P5 EXIT ;  /* 0x000000000000594d */ /* 0x000fea0003800000 */
[----:B------:R-:W-:Y:S01]  /*3ed0*/  STG.E desc[UR12][R2.64+0x900], R27 ;  /* 0x0009001b02007986 */ /* 0x000fe2000c10190c */
[----:B------:R-:W-:Y:S05]  /*3ee0*/  EXIT ;  /* 0x000000000000794d */ /* 0x000fea0003800000 */
.L_x_5:
[----:B------:R-:W-:Y:S01]  /*3ef0*/  BSSY B1, `(.L_x_32) ;  /* 0x0000006000017945 */ /* 0x000fe20003800000 */
[----:B------:R-:W-:Y:S01]  /*3f00*/  PLOP3.LUT P0, PT, P0, PT, PT, 0x8, 0x80 ;  /* 0x000000000080781c */ /* 0x000fe2000070e170 */
[----:B------:R-:W-:-:S12]  /*3f10*/  IMAD.MOV.U32 R10, RZ, RZ, -0x1 ;  /* 0xffffffffff0a7424 */ /* 0x000fd800078e00ff */
[----:B------:R-:W-:Y:S05]  /*3f20*/  WARPSYNC.COLLECTIVE R10, `(.L_x_33) ;  /* 0x000000000a087348 */ /* 0x000fea0003c00000 */
[----:B------:R-:W-:Y:S01]  /*3f30*/  VOTE.ANY P0, P0 ;  /* 0x0000000000ff7806 */ /* 0x000fe20000000100 */
[----:B------:R-:W-:-:S12]  /*3f40*/  ENDCOLLECTIVE ;  /* 0x000000000000791b */ /* 0x000fd80003800000 */
.L_x_33:
[----:B------:R-:W-:Y:S05]  /*3f50*/  BSYNC B1 ;  /* 0x0000000000017941 */ /* 0x000fea0003800000 */
.L_x_32:
[----:B------:R-:W-:Y:S05]  /*3f60*/  BRA `(.L_x_34) ;  /* 0xffffffd000287947 */ /* 0x000fea000383ffff */
.L_x_7:
[----:B------:R-:W-:Y:S01]  /*3f70*/  BSSY B1, `(.L_x_35) ;  /* 0x0000006000017945 */ /* 0x000fe20003800000 */
[----:B------:R-:W-:Y:S01]  /*3f80*/  PLOP3.LUT P0, PT, P0, PT, PT, 0x8, 0x80 ;  /* 0x000000000080781c */ /* 0x000fe2000070e170 */
[----:B------:R-:W-:-:S12]  /*3f90*/  IMAD.MOV.U32 R10, RZ, RZ, -0x1 ;  /* 0xffffffffff0a7424 */ /* 0x000fd800078e00ff */
[----:B------:R-:W-:Y:S05]  /*3fa0*/  WARPSYNC.COLLECTIVE R10, `(.L_x_36) ;  /* 0x000000000a087348 */ /* 0x000fea0003c00000 */
[----:B------:R-:W-:Y:S01]  /*3fb0*/  VOTE.ANY P0, P0 ;  /* 0x0000000000ff7806 */ /* 0x000fe20000000100 */
[----:B------:R-:W-:-:S12]  /*3fc0*/  ENDCOLLECTIVE ;  /* 0x000000000000791b */ /* 0x000fd80003800000 */
.L_x_36:
[----:B------:R-:W-:Y:S05]  /*3fd0*/  BSYNC B1 ;  /* 0x0000000000017941 */ /* 0x000fea0003800000 */
.L_x_35:
[----:B------:R-:W-:Y:S05]  /*3fe0*/  BRA `(.L_x_37) ;  /* 0xffffffd0002c7947 */ /* 0x000fea000383ffff */
.L_x_9:
[----:B------:R-:W0:Y:S01]  /*3ff0*/  S2R R8, SR_GEMASK ;  /* 0x0000000000087919 */ /* 0x000e220000003c00 */
[----:B------:R-:W-:Y:S01]  /*4000*/  BSSY B1, `(.L_x_38) ;  /* 0x0000006000017945 */ /* 0x000fe20003800000 */
[----:B------:R-:W-:Y:S01]  /*4010*/  PLOP3.LUT P2, PT, P0, PT, PT, 0x8, 0x80 ;  /* 0x000000000080781c */ /* 0x000fe2000074e170 */
[----:B------:R-:W-:-:S12]  /*4020*/  IMAD.MOV.U32 R10, RZ, RZ, -0x1 ;  /* 0xffffffffff0a7424 */ /* 0x000fd800078e00ff */
[----:B0-----:R-:W-:Y:S05]  /*4030*/  WARPSYNC.COLLECTIVE R10, `(.L_x_39) ;  /* 0x000000000a087348 */ /* 0x001fea0003c00000 */
[----:B------:R-:W-:Y:S01]  /*4040*/  VOTE.ANY R10, PT, P2 ;  /* 0x00000000000a7806 */ /* 0x000fe200010e0100 */
[----:B0-----:R-:W-:Y:S06]  /*4050*/  ENDCOLLECTIVE ;  /* 0x000000000000791b */ /* 0x001fec0003800000 */
.L_x_39:
[----:B------:R-:W-:Y:S05]  /*4060*/  BSYNC B1 ;  /* 0x0000000000017941 */ /* 0x000fea0003800000 */
.L_x_38:
[----:B------:R-:W-:Y:S01]  /*4070*/  LOP3.LUT R10, R10, 0x80000000, R8, 0xec, !PT ;  /* 0x800000000a0a7812 */ /* 0x000fe200078eec08 */
[----:B------:R-:W-:Y:S01]  /*4080*/  IMAD.MOV.U32 R14, RZ, RZ, 0x1 ;  /* 0x00000001ff0e7424 */ /* 0x000fe200078e00ff */
[----:B------:R-:W-:Y:S01]  /*4090*/  ISETP.NE.AND P0, PT, R12, 0x65, PT ;  /* 0x000000650c00780c */ /* 0x000fe20003f05270 */
[C---:B------:R-:W-:Y:S02]  /*40a0*/  VIADD R38, R37.reuse, 0x2 ;  /* 0x0000000225267836 */ /* 0x040fe40000000000 */
[C---:B------:R-:W-:Y:S02]  /*40b0*/  VIADD R11, R10.reuse, 0xffffffff ;  /* 0xffffffff0a0b7836 */ /* 0x040fe40000000000 */
[C---:B------:R-:W-:Y:S02]  /*40c0*/  VIADD R19, R37.reuse, 0x4 ;  /* 0x0000000425137836 */ /* 0x040fe40000000000 */
[----:B------:R-:W-:Y:S01]  /*40d0*/  VIADD R39, R37, 0x10 ;  /* 0x0000001025277836 */ /* 0x000fe20000000000 */
[----:B------:R-:W-:Y:S01]  /*40e0*/  LOP3.LUT R11, R10, R11, RZ, 0xc, !PT ;  /* 0x0000000b0a0b7212 */ /* 0x000fe200078e0cff */
[----:B------:R-:W-:-:S03]  /*40f0*/  IMAD.MOV.U32 R10, RZ, RZ, -0x1 ;  /* 0xffffffffff0a7424 */ /* 0x000fc600078e00ff */
[----:B------:R0:W1:Y:S04]  /*4100*/  POPC R15, R11 ;  /* 0x0000000b000f7309 */ /* 0x0000680000000000 */
[----:B01----:R-:W-:Y:S05]  /*4110*/  WARPSYNC.COLLECTIVE R10, `(.L_x_40) ;  /* 0x000000000a087348 */ /* 0x003fea0003c00000 */
[----:B-1----:R1:W2:Y:S02]  /*4120*/  SHFL.DOWN P2, R16, R13, R14, R15 ;  /* 0x0800000e0d107389 */ /* 0x0022a4000004000f */
[----:B012---:R-:W-:Y:S05]  /*4130*/  ENDCOLLECTIVE ;  /* 0x000000000000791b */ /* 0x007fea0003800000 */
.L_x_40:
[----:B------:R-:W-:Y:S01]  /*4140*/  IMAD.MOV.U32 R14, RZ, RZ, 0x2 ;  /* 0x00000002ff0e7424 */ /* 0x000fe200078e00ff */
[----:B------:R-:W-:-:S04]  /*4150*/  ISETP.GE.AND P2, PT, R37, R15, PT ;  /* 0x0000000f2500720c */ /* 0x000fc80003f46270 */
[----:B------:R-:W-:-:S05]  /*4160*/  SEL R16, R16, RZ, !P2 ;  /* 0x000000ff10107207 */ /* 0x000fca0005000000 */
[----:B------:R-:W-:-:S04]  /*4170*/  IMAD.IADD R36, R16, 0x1, R13 ;  /* 0x0000000110247824 */ /* 0x000fc800078e020d */
[----:B------:R-:W-:-:S07]  /*4180*/  IMAD.MOV.U32 R13, RZ, RZ, R36 ;  /* 0x000000ffff0d7224 */ /* 0x000fce00078e0024 */
[----:B------:R-:W-:Y:S05]  /*4190*/  WARPSYNC.COLLECTIVE R10, `(.L_x_41) ;  /* 0x000000000a087348 */ /* 0x000fea0003c00000 */
[----:B------:R0:W1:Y:S02]  /*41a0*/  SHFL.DOWN P2, R16, R13, R14, R15 ;  /* 0x0800000e0d107389 */ /* 0x000064000004000f */
[----:B01----:R-:W-:Y:S05]  /*41b0*/  ENDCOLLECTIVE ;  /* 0x000000000000791b */ /* 0x003fea0003800000 */
.L_x_41:
[----:B------:R-:W-:Y:S01]  /*41c0*/  IMAD.MOV.U32 R14, RZ, RZ, 0x4 ;  /* 0x00000004ff0e7424 */ /* 0x000fe200078e00ff */
[----:B------:R-:W-:-:S04]  /*41d0*/  ISETP.GT.AND P2, PT, R38, R15, PT ;  /* 0x0000000f2600720c */ /* 0x000fc80003f44270 */
[----:B------:R-:W-:-:S05]  /*41e0*/  SEL R11, R16, RZ, !P2 ;  /* 0x000000ff100b7207 */ /* 0x000fca0005000000 */
[----:B------:R-:W-:Y:S02]  /*41f0*/  IMAD.IADD R40, R36, 0x1, R11 ;  /* 0x0000000124287824 */ /* 0x000fe400078e020b */
[----:B------:R-:W-:Y:S02]  /*4200*/  VIADD R36, R37, 0x8 ;  /* 0x0000000825247836 */ /* 0x000fe40000000000 */
[----:B------:R-:W-:-:S07]  /*4210*/  IMAD.MOV.U32 R13, RZ, RZ, R40 ;  /* 0x000000ffff0d7224 */ /* 0x000fce00078e0028 */
[----:B------:R-:W-:Y:S05]  /*4220*/  WARPSYNC.COLLECTIVE R10, `(.L_x_42) ;  /* 0x000000000a087348 */ /* 0x000fea0003c00000 */
[----:B------:R0:W1:Y:S02]  /*4230*/  SHFL.DOWN P2, R16, R13, R14, R15 ;  /* 0x0800000e0d107389 */ /* 0x000064000004000f */
[----:B01----:R-:W-:Y:S05]  /*4240*/  ENDCOLLECTIVE ;  /* 0x000000000000791b */ /* 0x003fea0003800000 */
.L_x_42:
[----:B------:R-:W-:Y:S01]  /*4250*/  IMAD.MOV.U32 R14, RZ, RZ, 0x8 ;  /* 0x00000008ff0e7424 */ /* 0x000fe200078e00ff */
[----:B------:R-:W-:-:S04]  /*4260*/  ISETP.GT.AND P2, PT, R19, R15, PT ;  /* 0x0000000f1300720c */ /* 0x000fc80003f44270 */
[----:B------:R-:W-:-:S05]  /*4270*/  SEL R11, R16, RZ, !P2 ;  /* 0x000000ff100b7207 */ /* 0x000fca0005000000 */
[----:B------:R-:W-:-:S04]  /*4280*/  IMAD.IADD R42, R40, 0x1, R11 ;  /* 0x00000001282a7824 */ /* 0x000fc800078e020b */
[----:B------:R-:W-:-:S07]  /*4290*/  IMAD.MOV.U32 R13, RZ, RZ, R42 ;  /* 0x000000ffff0d7224 */ /* 0x000fce00078e002a */
[----:B------:R-:W-:Y:S05]  /*42a0*/  WARPSYNC.COLLECTIVE R10, `(.L_x_43) ;  /* 0x000000000a087348 */ /* 0x000fea0003c00000 */
[----:B------:R0:W1:Y:S02]  /*42b0*/  SHFL.DOWN P2, R16, R13, R14, R15 ;  /* 0x0800000e0d107389 */ /* 0x000064000004000f */
[----:B01----:R-:W-:Y:S05]  /*42c0*/  ENDCOLLECTIVE ;  /* 0x000000000000791b */ /* 0x003fea0003800000 */
.L_x_43:
        /* <DEDUP_REMOVED lines=8> */
.L_x_44:
[----:B------:R-:W-:Y:S05]  /*4350*/  WARPSYNC.COLLECTIVE R10, `(.L_x_45) ;  /* 0x000000000a087348 */ /* 0x000fea0003c00000 */
[----:B------:R-:W-:Y:S01]  /*4360*/  VOTE.ALL P0, P0 ;  /* 0x0000000000ff7806 */ /* 0x000fe20000000000 */
[----:B------:R-:W-:-:S12]  /*4370*/  ENDCOLLECTIVE ;  /* 0x000000000000791b */ /* 0x000fd80003800000 */
.L_x_45:
[----:B------:R-:W0:Y:S01]  /*4380*/  LDC.64 R12, c[0x0][0x390] ;  /* 0x0000e400ff0c7b82 */ /* 0x000e220000000a00 */
[----:B------:R-:W-:-:S04]  /*4390*/  ISETP.GT.AND P2, PT, R39, R15, PT ;  /* 0x0000000f2700720c */ /* 0x000fc80003f44270 */
[----:B------:R-:W-:-:S05]  /*43a0*/  SEL R16, R16, RZ, !P2 ;  /* 0x000000ff10107207 */ /* 0x000fca0005000000 */
[----:B------:R-:W-:Y:S01]  /*43b0*/  IMAD.IADD R40, R41, 0x1, R16 ;  /* 0x0000000129287824 */ /* 0x000fe200078e0210 */
[----:B0-----:R-:W-:-:S05]  /*43c0*/  IADD3 R42, P2, PT, R12, 0x100, RZ ;  /* 0x000001000c2a7810 */ /* 0x001fca0007f5e0ff */
[----:B------:R-:W-:Y:S01]  /*43d0*/  IMAD.X R43, RZ, RZ, R13, P2 ;  /* 0x000000ffff2b7224 */ /* 0x000fe200010e060d */
[----:B------:R-:W-:Y:S07]  /*43e0*/  BRA `(.L_x_46) ;  /* 0xffffffcc00c87947 */ /* 0x000fee000383ffff */
.L_x_11:
[----:B------:R-:W-:Y:S01]  /*43f0*/  BSSY B1, `(.L_x_47) ;  /* 0x0000006000017945 */ /* 0x000fe20003800000 */
[----:B------:R-:W-:Y:S01]  /*4400*/  PLOP3.LUT P0, PT, P0, PT, PT, 0x8, 0x80 ;  /* 0x000000000080781c */ /* 0x000fe2000070e170 */
[----:B------:R-:W-:-:S12]  /*4410*/  IMAD.MOV.U32 R10, RZ, RZ, -0x1 ;  /* 0xffffffffff0a7424 */ /* 0x000fd800078e00ff */
[----:B------:R-:W-:Y:S05]  /*4420*/  WARPSYNC.COLLECTIVE R10, `(.L_x_48) ;  /* 0x000000000a087348 */ /* 0x000fea0003c00000 */
[----:B------:R-:W-:Y:S01]  /*4430*/  VOTE.ANY P0, P0 ;  /* 0x0000000000ff7806 */ /* 0x000fe20000000100 */
[----:B------:R-:W-:-:S12]  /*4440*/  ENDCOLLECTIVE ;  /* 0x000000000000791b */ /* 0x000fd80003800000 */
.L_x_48:
[----:B------:R-:W-:Y:S05]  /*4450*/  BSYNC B1 ;  /* 0x0000000000017941 */ /* 0x000fea0003800000 */
.L_x_47:
[----:B------:R-:W-:Y:S05]  /*4460*/  BRA `(.L_x_49) ;  /* 0xffffffcc00d07947 */ /* 0x000fea000383ffff */
.L_x_13:
[----:B------:R-:W-:Y:S01]  /*4470*/  BSSY B1, `(.L_x_50) ;  /* 0x0000006000017945 */ /* 0x000fe20003800000 */
[----:B------:R-:W-:Y:S01]  /*4480*/  PLOP3.LUT P0, PT, P0, PT, PT, 0x8, 0x80 ;  /* 0x000000000080781c */ /* 0x000fe2000070e170 */
[----:B------:R-:W-:-:S12]  /*4490*/  IMAD.MOV.U32 R10, RZ, RZ, -0x1 ;  /* 0xffffffffff0a7424 */ /* 0x000fd800078e00ff */
[----:B------:R-:W-:Y:S05]  /*44a0*/  WARPSYNC.COLLECTIVE R10, `(.L_x_51) ;  /* 0x000000000a087348 */ /* 0x000fea0003c00000 */
[----:B------:R-:W-:Y:S01]  /*44b0*/  VOTE.ANY P0, P0 ;  /* 0x0000000000ff7806 */ /* 0x000fe20000000100 */
[----:B------:R-:W-:-:S12]  /*44c0*/  ENDCOLLECTIVE ;  /* 0x000000000000791b */ /* 0x000fd80003800000 */
.L_x_51:
[----:B------:R-:W-:Y:S05]  /*44d0*/  BSYNC B1 ;  /* 0x0000000000017941 */ /* 0x000fea0003800000 */
.L_x_50:
[----:B------:R-:W-:Y:S05]  /*44e0*/  BRA `(.L_x_52) ;  /* 0xffffffcc00d47947 */ /* 0x000fea000383ffff */
.L_x_15:
[----:B------:R-:W-:Y:S01]  /*44f0*/  BSSY B1, `(.L_x_53) ;  /* 0x0000006000017945 */ /* 0x000fe20003800000 */
[----:B------:R-:W-:Y:S01]  /*4500*/  PLOP3.LUT P2, PT, P0, PT, PT, 0x8, 0x80 ;  /* 0x000000000080781c */ /* 0x000fe2000074e170 */
[----:B------:R-:W-:-:S12]  /*4510*/  IMAD.MOV.U32 R10, RZ, RZ, -0x1 ;  /* 0xffffffffff0a7424 */ /* 0x000fd800078e00ff */
[----:B------:R-:W-:Y:S05]  /*4520*/  WARPSYNC.COLLECTIVE R10, `(.L_x_54) ;  /* 0x000000000a087348 */ /* 0x000fea0003c00000 */
[----:B------:R-:W-:Y:S01]  /*4530*/  VOTE.ANY R10, PT, P2 ;  /* 0x00000000000a7806 */ /* 0x000fe200010e0100 */
[----:B------:R-:W-:Y:S06]  /*4540*/  ENDCOLLECTIVE ;  /* 0x000000000000791b */ /* 0x000fec0003800000 */
.L_x_54:
[----:B------:R-:W-:Y:S05]  /*4550*/  BSYNC B1 ;  /* 0x0000000000017941 */ /* 0x000fea0003800000 */
.L_x_53:
[----:B------:R-:W-:Y:S01]  /*4560*/  LOP3.LUT R10, R10, 0x80000000, R8, 0xec, !PT ;  /* 0x800000000a0a7812 */ /* 0x000fe200078eec08 */
[----:B------:R-:W-:Y:S02]  /*4570*/  IMAD.MOV.U32 R14, RZ, RZ, 0x1 ;  /* 0x00000001ff0e7424 */ /* 0x000fe400078e00ff */
[----:B------:R-:W-:Y:S02]  /*4580*/  VIADD R18, R18, 0xffffffe0 ;  /* 0xffffffe012127836 */ /* 0x000fe40000000000 */
[----:B------:R-:W-:-:S05]  /*4590*/  VIADD R15, R10, 0xffffffff ;  /* 0xffffffff0a0f7836 */ /* 0x000fca0000000000 */
[----:B------:R-:W-:Y:S01]  /*45a0*/  LOP3.LUT R15, R10, R15, RZ, 0xc, !PT ;  /* 0x0000000f0a0f7212 */ /* 0x000fe200078e0cff */
[----:B------:R-:W-:-:S05]  /*45b0*/  IMAD.MOV.U32 R10, RZ, RZ, -0x1 ;  /* 0xffffffffff0a7424 */ /* 0x000fca00078e00ff */
[----:B------:R-:W0:Y:S02]  /*45c0*/  POPC R15, R15 ;  /* 0x0000000f000f7309 */ /* 0x000e240000000000 */
[----:B0-----:R-:W-:Y:S05]  /*45d0*/  WARPSYNC.COLLECTIVE R10, `(.L_x_55) ;  /* 0x000000000a087348 */ /* 0x001fea0003c00000 */
[----:B0-----:R0:W1:Y:S02]  /*45e0*/  SHFL.DOWN P2, R16, R13, R14, R15 ;  /* 0x0800000e0d107389 */ /* 0x001064000004000f */
[----:B01----:R-:W-:Y:S05]  /*45f0*/  ENDCOLLECTIVE ;  /* 0x000000000000791b */ /* 0x003fea0003800000 */
.L_x_55:
[----:B------:R-:W-:Y:S01]  /*4600*/  ISETP.GE.AND P0, PT, R37, R15, PT ;  /* 0x0000000f2500720c */ /* 0x000fe20003f06270 */
[----:B------:R-:W-:-:S03]  /*4610*/  IMAD.MOV.U32 R14, RZ, RZ, 0x2 ;  /* 0x00000002ff0e7424 */ /* 0x000fc600078e00ff */
[----:B------:R-:W-:Y:S02]  /*4620*/  SEL R16, R16, RZ, !P0 ;  /* 0x000000ff10107207 */ /* 0x000fe40004000000 */
[----:B------:R-:W-:-:S03]  /*4630*/  ISETP.GT.AND P0, PT, R38, R15, PT ;  /* 0x0000000f2600720c */ /* 0x000fc60003f04270 */
[----:B------:R-:W-:-:S04]  /*4640*/  IMAD.IADD R41, R16, 0x1, R13 ;  /* 0x0000000110297824 */ /* 0x000fc800078e020d */
[----:B------:R-:W-:-:S07]  /*4650*/  IMAD.MOV.U32 R13, RZ, RZ, R41 ;  /* 0x000000ffff0d7224 */ /* 0x000fce00078e0029 */
[----:B------:R-:W-:Y:S05]  /*4660*/  WARPSYNC.COLLECTIVE R10, `(.L_x_56) ;  /* 0x000000000a087348 */ /* 0x000fea0003c00000 */
[----:B------:R0:W1:Y:S02]  /*4670*/  SHFL.DOWN P2, R16, R13, R14, R15 ;  /* 0x0800000e0d107389 */ /* 0x000064000004000f */
[----:B01----:R-:W-:Y:S05]  /*4680*/  ENDCOLLECTIVE ;  /* 0x000000000000791b */ /* 0x003fea0003800000 */
.L_x_56:
[----:B------:R-:W-:Y:S01]  /*4690*/  IMAD.MOV.U32 R14, RZ, RZ, 0x4 ;  /* 0x00000004ff0e7424 */ /* 0x000fe200078e00ff */
[----:B------:R-:W-:Y:S02]  /*46a0*/  SEL R16, R16, RZ, !P0 ;  /* 0x000000ff10107207 */ /* 0x000fe40004000000 */
[----:B------:R-:W-:-:S03]  /*46b0*/  ISETP.GT.AND P0, PT, R19, R15, PT ;  /* 0x0000000f1300720c */ /* 0x000fc60003f04270 */
[----:B------:R-:W-:-:S04]  /*46c0*/  IMAD.IADD R41, R41, 0x1, R16 ;  /* 0x0000000129297824 */ /* 0x000fc800078e0210 */
[----:B------:R-:W-:-:S07]  /*46d0*/  IMAD.MOV.U32 R13, RZ, RZ, R41 ;  /* 0x000000ffff0d7224 */ /* 0x000fce00078e0029 */
[----:B------:R-:W-:Y:S05]  /*46e0*/  WARPSYNC.COLLECTIVE R10, `(.L_x_57) ;  /* 0x000000000a087348 */ /* 0x000fea0003c00000 */
[----:B------:R0:W1:Y:S02]  /*46f0*/  SHFL.DOWN P2, R16, R13, R14, R15 ;  /* 0x0800000e0d107389 */ /* 0x000064000004000f */
[----:B01----:R-:W-:Y:S05]  /*4700*/  ENDCOLLECTIVE ;  /* 0x000000000000791b */ /* 0x003fea0003800000 */
.L_x_57:
[----:B------:R-:W-:Y:S01]  /*4710*/  IMAD.MOV.U32 R14, RZ, RZ, 0x8 ;  /* 0x00000008ff0e7424 */ /* 0x000fe200078e00ff */
[----:B------:R-:W-:Y:S02]  /*4720*/  SEL R16, R16, RZ, !P0 ;  /* 0x000000ff10107207 */ /* 0x000fe40004000000 */
[----:B------:R-:W-:-:S03]  /*4730*/  ISETP.GT.AND P0, PT, R36, R15, PT ;  /* 0x0000000f2400720c */ /* 0x000fc60003f04270 */
[----:B------:R-:W-:-:S10]  /*4740*/  IMAD.IADD R13, R41, 0x1, R16 ;  /* 0x00000001290d7824 */ /* 0x000fd400078e0210 */
[----:B------:R-:W-:Y:S05]  /*4750*/  WARPSYNC.COLLECTIVE R10, `(.L_x_58) ;  /* 0x000000000a087348 */ /* 0x000fea0003c00000 */
[----:B------:R0:W1:Y:S02]  /*4760*/  SHFL.DOWN P2, R16, R13, R14, R15 ;  /* 0x0800000e0d107389 */ /* 0x000064000004000f */
[----:B01----:R-:W-:Y:S05]  /*4770*/  ENDCOLLECTIVE ;  /* 0x000000000000791b */ /* 0x003fea0003800000 */
.L_x_58:
        /* <DEDUP_REMOVED lines=8> */
.L_x_59:
[----:B------:R-:W-:Y:S02]  /*4800*/  SEL R16, R16, RZ, !P0 ;  /* 0x000000ff10107207 */ /* 0x000fe40004000000 */
[----:B------:R-:W-:Y:S02]  /*4810*/  ISETP.NE.AND P0, PT, R12, 0x65, PT ;  /* 0x000000650c00780c */ /* 0x000fe40003f05270 */
[----:B------:R-:W-:-:S11]  /*4820*/  IADD3 R40, PT, PT, R41, R16, R40 ;  /* 0x0000001029287210 */ /* 0x000fd60007ffe028 */
[----:B------:R-:W-:Y:S05]  /*4830*/  WARPSYNC.COLLECTIVE R10, `(.L_x_60) ;  /* 0x000000000a087348 */ /* 0x000fea0003c00000 */
[----:B------:R-:W-:Y:S01]  /*4840*/  VOTE.ALL P0, P0 ;  /* 0x0000000000ff7806 */ /* 0x000fe20000000000 */
[----:B------:R-:W-:-:S12]  /*4850*/  ENDCOLLECTIVE ;  /* 0x000000000000791b */ /* 0x000fd80003800000 */
.L_x_60:
[----:B------:R-:W-:Y:S05]  /*4860*/  BRA `(.L_x_61) ;  /* 0xffffffcc00747947 */ /* 0x000fea000383ffff */
.L_x_20:
[----:B------:R-:W-:Y:S01]  /*4870*/  BSSY B0, `(.L_x_62) ;  /* 0x0000006000007945 */ /* 0x000fe20003800000 */
[----:B------:R-:W-:Y:S01]  /*4880*/  PLOP3.LUT P0, PT, P0, PT, PT, 0x8, 0x80 ;  /* 0x000000000080781c */ /* 0x000fe2000070e170 */
[----:B------:R-:W-:-:S12]  /*4890*/  IMAD.MOV.U32 R10, RZ, RZ, -0x1 ;  /* 0xffffffffff0a7424 */ /* 0x000fd800078e00ff */
[----:B------:R-:W-:Y:S05]  /*48a0*/  WARPSYNC.COLLECTIVE R10, `(.L_x_63) ;  /* 0x000000000a087348 */ /* 0x000fea0003c00000 */
[----:B------:R-:W-:Y:S01]  /*48b0*/  VOTE.ANY P0, P0 ;  /* 0x0000000000ff7806 */ /* 0x000fe20000000100 */
[----:B------:R-:W-:-:S12]  /*48c0*/  ENDCOLLECTIVE ;  /* 0x000000000000791b */ /* 0x000fd80003800000 */
.L_x_63:
[----:B------:R-:W-:Y:S05]  /*48d0*/  BSYNC B0 ;  /* 0x0000000000007941 */ /* 0x000fea0003800000 */
.L_x_62:
[----:B------:R-:W-:Y:S05]  /*48e0*/  BRA `(.L_x_64) ;  /* 0xffffffe400807947 */ /* 0x000fea000383ffff */
.L_x_22:
[----:B------:R-:W-:Y:S01]  /*48f0*/  BSSY B0, `(.L_x_65) ;  /* 0x0000006000007945 */ /* 0x000fe20003800000 */
[----:B------:R-:W-:Y:S01]  /*4900*/  PLOP3.LUT P0, PT, P0, PT, PT, 0x8, 0x80 ;  /* 0x000000000080781c */ /* 0x000fe2000070e170 */
[----:B------:R-:W-:-:S12]  /*4910*/  IMAD.MOV.U32 R10, RZ, RZ, -0x1 ;  /* 0xffffffffff0a7424 */ /* 0x000fd800078e00ff */
[----:B------:R-:W-:Y:S05]  /*4920*/  WARPSYNC.COLLECTIVE R10, `(.L_x_66) ;  /* 0x000000000a087348 */ /* 0x000fea0003c00000 */
[----:B------:R-:W-:Y:S01]  /*4930*/  VOTE.ANY P0, P0 ;  /* 0x0000000000ff7806 */ /* 0x000fe20000000100 */
[----:B------:R-:W-:-:S12]  /*4940*/  ENDCOLLECTIVE ;  /* 0x000000000000791b */ /* 0x000fd80003800000 */
.L_x_66:
[----:B------:R-:W-:Y:S05]  /*4950*/  BSYNC B0 ;  /* 0x0000000000007941 */ /* 0x000fea0003800000 */
.L_x_65:
[----:B------:R-:W-:Y:S05]  /*4960*/  BRA `(.L_x_67) ;  /* 0xffffffe400847947 */ /* 0x000fea000383ffff */
.L_x_24:
[----:B------:R-:W0:Y:S01]  /*4970*/  S2R R19, SR_GEMASK ;  /* 0x0000000000137919 */ /* 0x000e220000003c00 */
[----:B------:R-:W-:Y:S01]  /*4980*/  BSSY B0, `(.L_x_68) ;  /* 0x0000007000007945 */ /* 0x000fe20003800000 */
[----:B------:R-:W-:Y:S01]  /*4990*/  ISETP.NE.AND P0, PT, R8, 0x65, PT ;  /* 0x000000650800780c */ /* 0x000fe20003f05270 */
[----:B------:R-:W-:Y:S01]  /*49a0*/  IMAD.MOV.U32 R10, RZ, RZ, -0x1 ;  /* 0xffffffffff0a7424 */ /* 0x000fe200078e00ff */
[----:B------:R-:W-:-:S13]  /*49b0*/  PLOP3.LUT P2, PT, P2, PT, PT, 0x8, 0x80 ;  /* 0x000000000080781c */ /* 0x000fda000174e170 */
[----:B0-----:R-:W-:Y:S05]  /*49c0*/  WARPSYNC.COLLECTIVE R10, `(.L_x_69) ;  /* 0x000000000a087348 */ /* 0x001fea0003c00000 */
[----:B------:R-:W-:Y:S01]  /*49d0*/  VOTE.ANY R10, PT, P2 ;  /* 0x00000000000a7806 */ /* 0x000fe200010e0100 */
[----:B0-----:R-:W-:Y:S06]  /*49e0*/  ENDCOLLECTIVE ;  /* 0x000000000000791b */ /* 0x001fec0003800000 */
.L_x_69:
[----:B------:R-:W-:Y:S05]  /*49f0*/  BSYNC B0 ;  /* 0x0000000000007941 */ /* 0x000fea0003800000 */
.L_x_68:
[----:B------:R-:W-:Y:S01]  /*4a00*/  LOP3.LUT R10, R10, 0x80000000, R19, 0xec, !PT ;  /* 0x800000000a0a7812 */ /* 0x000fe200078eec13 */
[----:B------:R-:W-:-:S04]  /*4a10*/  IMAD.MOV.U32 R14, RZ, RZ, 0x1 ;  /* 0x00000001ff0e7424 */ /* 0x000fc800078e00ff */
[----:B------:R-:W-:-:S05]  /*4a20*/  VIADD R13, R10, 0xffffffff ;  /* 0xffffffff0a0d7836 */ /* 0x000fca0000000000 */
[----:B------:R-:W-:Y:S01]  /*4a30*/  LOP3.LUT R8, R10, R13, RZ, 0xc, !PT ;  /* 0x0000000d0a087212 */ /* 0x000fe200078e0cff */
[----:B------:R-:W-:Y:S02]  /*4a40*/  IMAD.MOV.U32 R13, RZ, RZ, R9 ;  /* 0x000000ffff0d7224 */ /* 0x000fe400078e0009 */
[----:B------:R-:W-:Y:S01]  /*4a50*/  IMAD.MOV.U32 R10, RZ, RZ, -0x1 ;  /* 0xffffffffff0a7424 */ /* 0x000fe200078e00ff */
[----:B------:R0:W1:Y:S02]  /*4a60*/  POPC R15, R8 ;  /* 0x00000008000f7309 */ /* 0x0000640000000000 */
[----:B0-----:R-:W-:-:S07]  /*4a70*/  VIADD R8, R38, 0x4 ;  /* 0x0000000426087836 */ /* 0x001fce0000000000 */
[----:B-1----:R-:W-:Y:S05]  /*4a80*/  WARPSYNC.COLLECTIVE R10, `(.L_x_70) ;  /* 0x000000000a087348 */ /* 0x002fea0003c00000 */
[----:B-1----:R0:W1:Y:S02]  /*4a90*/  SHFL.DOWN P2, R16, R13, R14, R15 ;  /* 0x0800000e0d107389 */ /* 0x002064000004000f */
[----:B01----:R-:W-:Y:S05]  /*4aa0*/  ENDCOLLECTIVE ;  /* 0x000000000000791b */ /* 0x003fea0003800000 */
.L_x_70:
[----:B------:R-:W-:Y:S01]  /*4ab0*/  IMAD.MOV.U32 R14, RZ, RZ, 0x2 ;  /* 0x00000002ff0e7424 */ /* 0x000fe200078e00ff */
[----:B------:R-:W-:-:S04]  /*4ac0*/  ISETP.GE.AND P2, PT, R38, R15, PT ;  /* 0x0000000f2600720c */ /* 0x000fc80003f46270 */
[----:B------:R-:W-:Y:S01]  /*4ad0*/  SEL R12, R16, RZ, !P2 ;  /* 0x000000ff100c7207 */ /* 0x000fe20005000000 */
[----:B------:R-:W-:-:S04]  /*4ae0*/  VIADD R16, R38, 0x2 ;  /* 0x0000000226107836 */ /* 0x000fc80000000000 */
[----:B------:R-:W-:Y:S01]  /*4af0*/  IMAD.IADD R12, R12, 0x1, R9 ;  /* 0x000000010c0c7824 */ /* 0x000fe200078e0209 */
[----:B------:R-:W-:-:S03]  /*4b00*/  ISETP.GT.AND P3, PT, R16, R15, PT ;  /* 0x0000000f1000720c */ /* 0x000fc60003f64270 */
[----:B------:R-:W-:-:S10]  /*4b10*/  IMAD.MOV.U32 R13, RZ, RZ, R12 ;  /* 0x000000ffff0d7224 */ /* 0x000fd400078e000c */
[----:B------:R-:W-:Y:S05]  /*4b20*/  WARPSYNC.COLLECTIVE R10, `(.L_x_71) ;  /* 0x000000000a087348 */ /* 0x000fea0003c00000 */
[----:B------:R0:W1:Y:S02]  /*4b30*/  SHFL.DOWN P2, R16, R13, R14, R15 ;  /* 0x0800000e0d107389 */ /* 0x000064000004000f */
[----:B01----:R-:W-:Y:S05]  /*4b40*/  ENDCOLLECTIVE ;  /* 0x000000000000791b */ /* 0x003fea0003800000 */
.L_x_71:
[----:B------:R-:W-:Y:S01]  /*4b50*/  IMAD.MOV.U32 R14, RZ, RZ, 0x4 ;  /* 0x00000004ff0e7424 */ /* 0x000fe200078e00ff */
[----:B------:R-:W-:Y:S02]  /*4b60*/  SEL R9, R16, RZ, !P3 ;  /* 0x000000ff10097207 */ /* 0x000fe40005800000 */
[----:B------:R-:W-:Y:S01]  /*4b70*/  ISETP.GT.AND P3, PT, R8, R15, PT ;  /* 0x0000000f0800720c */ /* 0x000fe20003f64270 */
[----:B------:R-:W-:Y:S02]  /*4b80*/  VIADD R8, R38, 0x8 ;  /* 0x0000000826087836 */ /* 0x000fe40000000000 */
[----:B------:R-:W-:-:S04]  /*4b90*/  IMAD.IADD R40, R12, 0x1, R9 ;  /* 0x000000010c287824 */ /* 0x000fc800078e0209 */
[----:B------:R-:W-:-:S07]  /*4ba0*/  IMAD.MOV.U32 R13, RZ, RZ, R40 ;  /* 0x000000ffff0d7224 */ /* 0x000fce00078e0028 */
[----:B------:R-:W-:Y:S05]  /*4bb0*/  WARPSYNC.COLLECTIVE R10, `(.L_x_72) ;  /* 0x000000000a087348 */ /* 0x000fea0003c00000 */
[----:B------:R0:W1:Y:S02]  /*4bc0*/  SHFL.DOWN P2, R16, R13, R14, R15 ;  /* 0x0800000e0d107389 */ /* 0x000064000004000f */
[----:B01----:R-:W-:Y:S05]  /*4bd0*/  ENDCOLLECTIVE ;  /* 0x000000000000791b */ /* 0x003fea0003800000 */
.L_x_72:
        /* <DEDUP_REMOVED lines=9> */
.L_x_73:
[----:B------:R-:W-:Y:S01]  /*4c70*/  IMAD.MOV.U32 R14, RZ, RZ, 0x10 ;  /* 0x00000010ff0e7424 */ /* 0x000fe200078e00ff */
[----:B------:R-:W-:-:S05]  /*4c80*/  SEL R16, R16, RZ, !P3 ;  /* 0x000000ff10107207 */ /* 0x000fca0005800000 */
[----:B------:R-:W-:-:S04]  /*4c90*/  IMAD.IADD R44, R9, 0x1, R16 ;  /* 0x00000001092c7824 */ /* 0x000fc800078e0210 */
[----:B------:R-:W-:-:S07]  /*4ca0*/  IMAD.MOV.U32 R13, RZ, RZ, R44 ;  /* 0x000000ffff0d7224 */ /* 0x000fce00078e002c */
[----:B------:R-:W-:Y:S05]  /*4cb0*/  WARPSYNC.COLLECTIVE R10, `(.L_x_74) ;  /* 0x000000000a087348 */ /* 0x000fea0003c00000 */
[----:B------:R0:W1:Y:S02]  /*4cc0*/  SHFL.DOWN P2, R16, R13, R14, R15 ;  /* 0x0800000e0d107389 */ /* 0x000064000004000f */
[----:B01----:R-:W-:Y:S05]  /*4cd0*/  ENDCOLLECTIVE ;  /* 0x000000000000791b */ /* 0x003fea0003800000 */
.L_x_74:
[----:B------:R-:W-:Y:S05]  /*4ce0*/  WARPSYNC.COLLECTIVE R10, `(.L_x_75) ;  /* 0x000000000a087348 */ /* 0x000fea0003c00000 */
[----:B------:R-:W-:Y:S01]  /*4cf0*/  VOTE.ALL P0, P0 ;  /* 0x0000000000ff7806 */ /* 0x000fe20000000000 */
[----:B------:R-:W-:-:S12]  /*4d00*/  ENDCOLLECTIVE ;  /* 0x000000000000791b */ /* 0x000fd80003800000 */
.L_x_75:
[----:B------:R-:W-:-:S04]  /*4d10*/  ISETP.GT.AND P2, PT, R8, R15, PT ;  /* 0x0000000f0800720c */ /* 0x000fc80003f44270 */
[----:B------:R-:W-:-:S05]  /*4d20*/  SEL R9, R16, RZ, !P2 ;  /* 0x000000ff10097207 */ /* 0x000fca0005000000 */
[----:B------:R-:W-:Y:S02]  /*4d30*/  IMAD.IADD R12, R44, 0x1, R9 ;  /* 0x000000012c0c7824 */ /* 0x000fe400078e0209 */
[----:B------:R-:W0:Y:S02]  /*4d40*/  LDC.64 R8, c[0x0][0x390] ;  /* 0x0000e400ff087b82 */ /* 0x000e240000000a00 */
[----:B0-----:R-:W-:-:S05]  /*4d50*/  IADD3 R40, P2, PT, R8, 0x100, RZ ;  /* 0x0000010008287810 */ /* 0x001fca0007f5e0ff */
[----:B------:R-:W-:Y:S01]  /*4d60*/  IMAD.X R41, RZ, RZ, R9, P2 ;  /* 0x000000ffff297224 */ /* 0x000fe200010e0609 */
[----:B------:R-:W-:Y:S07]  /*4d70*/  BRA `(.L_x_76) ;  /* 0xffffffe4001c7947 */ /* 0x000fee000383ffff */
.L_x_26:
[----:B------:R-:W-:Y:S01]  /*4d80*/  BSSY B0, `(.L_x_77) ;  /* 0x0000006000007945 */ /* 0x000fe20003800000 */
[----:B------:R-:W-:Y:S01]  /*4d90*/  PLOP3.LUT P0, PT, P0, PT, PT, 0x8, 0x80 ;  /* 0x000000000080781c */ /* 0x000fe2000070e170 */
[----:B------:R-:W-:-:S12]  /*4da0*/  IMAD.MOV.U32 R10, RZ, RZ, -0x1 ;  /* 0xffffffffff0a7424 */ /* 0x000fd800078e00ff */
[----:B------:R-:W-:Y:S05]  /*4db0*/  WARPSYNC.COLLECTIVE R10, `(.L_x_78) ;  /* 0x000000000a087348 */ /* 0x000fea0003c00000 */
[----:B------:R-:W-:Y:S01]  /*4dc0*/  VOTE.ANY P0, P0 ;  /* 0x0000000000ff7806 */ /* 0x000fe20000000100 */
[----:B------:R-:W-:-:S12]  /*4dd0*/  ENDCOLLECTIVE ;  /* 0x000000000000791b */ /* 0x000fd80003800000 */
.L_x_78:
[----:B------:R-:W-:Y:S05]  /*4de0*/  BSYNC B0 ;  /* 0x0000000000007941 */ /* 0x000fea0003800000 */
.L_x_77:
[----:B------:R-:W-:Y:S05]  /*4df0*/  BRA `(.L_x_79) ;  /* 0xffffffe400247947 */ /* 0x000fea000383ffff */
.L_x_28:
[----:B------:R-:W-:Y:S01]  /*4e00*/  BSSY B0, `(.L_x_80) ;  /* 0x0000006000007945 */ /* 0x000fe20003800000 */
[----:B------:R-:W-:Y:S01]  /*4e10*/  PLOP3.LUT P0, PT, P0, PT, PT, 0x8, 0x80 ;  /* 0x000000000080781c */ /* 0x000fe2000070e170 */
[----:B------:R-:W-:-:S12]  /*4e20*/  IMAD.MOV.U32 R10, RZ, RZ, -0x1 ;  /* 0xffffffffff0a7424 */ /* 0x000fd800078e00ff */
[----:B------:R-:W-:Y:S05]  /*4e30*/  WARPSYNC.COLLECTIVE R10, `(.L_x_81) ;  /* 0x000000000a087348 */ /* 0x000fea0003c00000 */
[----:B------:R-:W-:Y:S01]  /*4e40*/  VOTE.ANY P0, P0 ;  /* 0x0000000000ff7806 */ /* 0x000fe20000000100 */
[----:B------:R-:W-:-:S12]  /*4e50*/  ENDCOLLECTIVE ;  /* 0x000000000000791b */ /* 0x000fd80003800000 */
.L_x_81:
[----:B------:R-:W-:Y:S05]  /*4e60*/  BSYNC B0 ;  /* 0x0000000000007941 */ /* 0x000fea0003800000 */
.L_x_80:
[----:B------:R-:W-:Y:S05]  /*4e70*/  BRA `(.L_x_82) ;  /* 0xffffffe400287947 */ /* 0x000fea000383ffff */
.L_x_30:
[----:B------:R-:W-:Y:S01]  /*4e80*/  BSSY B0, `(.L_x_83) ;  /* 0x0000006000007945 */ /* 0x000fe20003800000 */
[----:B------:R-:W-:Y:S01]  /*4e90*/  PLOP3.LUT P2, PT, P0, PT, PT, 0x8, 0x80 ;  /* 0x000000000080781c */ /* 0x000fe2000074e170 */
[----:B------:R-:W-:-:S12]  /*4ea0*/  IMAD.MOV.U32 R10, RZ, RZ, -0x1 ;  /* 0xffffffffff0a7424 */ /* 0x000fd800078e00ff */
[----:B------:R-:W-:Y:S05]  /*4eb0*/  WARPSYNC.COLLECTIVE R10, `(.L_x_84) ;  /* 0x000000000a087348 */ /* 0x000fea0003c00000 */
[----:B------:R-:W-:Y:S01]  /*4ec0*/  VOTE.ANY R10, PT, P2 ;  /* 0x00000000000a7806 */ /* 0x000fe200010e0100 */
[----:B------:R-:W-:Y:S06]  /*4ed0*/  ENDCOLLECTIVE ;  /* 0x000000000000791b */ /* 0x000fec0003800000 */
.L_x_84:
[----:B------:R-:W-:Y:S05]  /*4ee0*/  BSYNC B0 ;  /* 0x0000000000007941 */ /* 0x000fea0003800000 */
.L_x_83:
[----:B------:R-:W-:Y:S01]  /*4ef0*/  LOP3.LUT R10, R10, 0x80000000, R19, 0xec, !PT ;  /* 0x800000000a0a7812 */ /* 0x000fe200078eec13 */
[----:B------:R-:W-:Y:S02]  /*4f00*/  IMAD.MOV.U32 R14, RZ, RZ, 0x1 ;  /* 0x00000001ff0e7424 */ /* 0x000fe400078e00ff */
[----:B------:R-:W-:Y:S02]  /*4f10*/  VIADD R18, R18, 0xffffffe0 ;  /* 0xffffffe012127836 */ /* 0x000fe40000000000 */
[----:B------:R-:W-:-:S05]  /*4f20*/  VIADD R13, R10, 0xffffffff ;  /* 0xffffffff0a0d7836 */ /* 0x000fca0000000000 */
[----:B------:R-:W-:Y:S01]  /*4f30*/  LOP3.LUT R45, R10, R13, RZ, 0xc, !PT ;  /* 0x0000000d0a2d7212 */ /* 0x000fe200078e0cff */
[----:B------:R-:W-:Y:S02]  /*4f40*/  IMAD.MOV.U32 R13, RZ, RZ, R9 ;  /* 0x000000ffff0d7224 */ /* 0x000fe400078e0009 */
[----:B------:R-:W-:Y:S01]  /*4f50*/  IMAD.MOV.U32 R10, RZ, RZ, -0x1 ;  /* 0xffffffffff0a7424 */ /* 0x000fe200078e00ff */
[----:B------:R0:W1:Y:S06]  /*4f60*/  POPC R15, R45 ;  /* 0x0000002d000f7309 */ /* 0x00006c0000000000 */
[----:B01----:R-:W-:Y:S05]  /*4f70*/  WARPSYNC.COLLECTIVE R10, `(.L_x_85) ;  /* 0x000000000a087348 */ /* 0x003fea0003c00000 */
[----:B-1----:R1:W2:Y:S02]  /*4f80*/  SHFL.DOWN P2, R16, R13, R14, R15 ;  /* 0x0800000e0d107389 */ /* 0x0022a4000004000f */
[----:B012---:R-:W-:Y:S05]  /*4f90*/  ENDCOLLECTIVE ;  /* 0x000000000000791b */ /* 0x007fea0003800000 */
.L_x_85:
[----:B------:R-:W-:Y:S01]  /*4fa0*/  ISETP.GE.AND P0, PT, R38, R15, PT ;  /* 0x0000000f2600720c */ /* 0x000fe20003f06270 */
[----:B------:R-:W-:-:S03]  /*4fb0*/  IMAD.MOV.U32 R14, RZ, RZ, 0x2 ;  /* 0x00000002ff0e7424 */ /* 0x000fc600078e00ff */
[----:B------:R-:W-:-:S05]  /*4fc0*/  SEL R16, R16, RZ, !P0 ;  /* 0x000000ff10107207 */ /* 0x000fca0004000000 */
[----:B------:R-:W-:Y:S02]  /*4fd0*/  IMAD.IADD R44, R16, 0x1, R9 ;  /* 0x00000001102c7824 */ /* 0x000fe400078e0209 */
[----:B------:R-:W-:Y:S02]  /*4fe0*/  VIADD R16, R38, 0x2 ;  /* 0x0000000226107836 */ /* 0x000fe40000000000 */
[----:B------:R-:W-:-:S03]  /*4ff0*/  IMAD.MOV.U32 R13, RZ, RZ, R44 ;  /* 0x000000ffff0d7224 */ /* 0x000fc600078e002c */
[----:B------:R-:W-:-:S13]  /*5000*/  ISETP.GT.AND P0, PT, R16, R15, PT ;  /* 0x0000000f1000720c */ /* 0x000fda0003f04270 */
[----:B------:R-:W-:Y:S05]  /*5010*/  WARPSYNC.COLLECTIVE R10, `(.L_x_86) ;  /* 0x000000000a087348 */ /* 0x000fea0003c00000 */
[----:B------:R0:W1:Y:S02]  /*5020*/  SHFL.DOWN P2, R16, R13, R14, R15 ;  /* 0x0800000e0d107389 */ /* 0x000064000004000f */
[----:B01----:R-:W-:Y:S05]  /*5030*/  ENDCOLLECTIVE ;  /* 0x000000000000791b */ /* 0x003fea0003800000 */
.L_x_86:
[----:B------:R-:W-:Y:S01]  /*5040*/  IMAD.MOV.U32 R14, RZ, RZ, 0x4 ;  /* 0x00000004ff0e7424 */ /* 0x000fe200078e00ff */
        /* <DEDUP_REMOVED lines=8> */
.L_x_87:
[----:B------:R-:W-:Y:S01]  /*50d0*/  IMAD.MOV.U32 R14, RZ, RZ, 0x8 ;  /* 0x00000008ff0e7424 */ /* 0x000fe200078e00ff */
        /* <DEDUP_REMOVED lines=8> */
.L_x_88:
        /* <DEDUP_REMOVED lines=9> */
.L_x_89:
[----:B------:R-:W-:Y:S02]  /*51f0*/  SEL R9, R16, RZ, !P0 ;  /* 0x000000ff10097207 */ /* 0x000fe40004000000 */
[----:B------:R-:W-:Y:S02]  /*5200*/  ISETP.NE.AND P0, PT, R8, 0x65, PT ;  /* 0x000000650800780c */ /* 0x000fe40003f05270 */
[----:B------:R-:W-:-:S11]  /*5210*/  IADD3 R12, PT, PT, R44, R9, R12 ;  /* 0x000000092c0c7210 */ /* 0x000fd60007ffe00c */
[----:B------:R-:W-:Y:S05]  /*5220*/  WARPSYNC.COLLECTIVE R10, `(.L_x_90) ;  /* 0x000000000a087348 */ /* 0x000fea0003c00000 */
[----:B------:R-:W-:Y:S01]  /*5230*/  VOTE.ALL P0, P0 ;  /* 0x0000000000ff7806 */ /* 0x000fe20000000000 */
[----:B------:R-:W-:-:S12]  /*5240*/  ENDCOLLECTIVE ;  /* 0x000000000000791b */ /* 0x000fd80003800000 */
.L_x_90:
[----:B------:R-:W-:Y:S05]  /*5250*/  BRA `(.L_x_91) ;  /* 0xffffffe000c07947 */ /* 0x000fea000383ffff */
.L_x_92:
[----:B------:R-:W-:-:S00]  /*5260*/  BRA `(.L_x_92) ;  /* 0xfffffffc00fc7947 */ /* 0x000fc0000383ffff */
[----:B------:R-:W-:-:S00]  /*5270*/  NOP ;  /* 0x0000000000007918 */ /* 0x000fc00000000000 */
        /* <DEDUP_REMOVED lines=8> */
.L_x_257:


//--------------------- .text._ZN3cub18CUB_300001_SM_10006detail4scan16DeviceScanKernelINS2_10policy_hubIiiijN4cuda3std3__44plusIvEEE10Policy1000EN6thrust24THRUST_300001_SM_1000_NS10device_ptrIiEESF_NS0_13ScanTileStateIiLb1EEES9_NS1_10InputValueIiPiEEjiLb0EiEEvT0_T1_T2_iT3_T4_T5_ --------------------------
	.section	.text._ZN3cub18CUB_300001_SM_10006detail4scan16DeviceScanKernelINS2_10policy_hubIiiijN4cuda3std3__44plusIvEEE10Policy1000EN6thrust24THRUST_300001_SM_1000_NS10device_ptrIiEESF_NS0_13ScanTileStateIiLb1EEES9_NS1_10InputValueIiPiEEjiLb0EiEEvT0_T1_T2_iT3_T4_T5_,"ax",@progbits
	.align	128
        .global         _ZN3cub18CUB_300001_SM_10006detail4scan16DeviceScanKernelINS2_10policy_hubIiiijN4cuda3std3__44plusIvEEE10Policy1000EN6thrust24THRUST_300001_SM_1000_NS10device_ptrIiEESF_NS0_13ScanTileStateIiLb1EEES9_NS1_10InputValueIiPiEEjiLb0EiEEvT0_T1_T2_iT3_T4_T5_
        .type           _ZN3cub18CUB_300001_SM_10006detail4scan16DeviceScanKernelINS2_10policy_hubIiiijN4cuda3std3__44plusIvEEE10Policy1000EN6thrust24THRUST_300001_SM_1000_NS10device_ptrIiEESF_NS0_13ScanTileStateIiLb1EEES9_NS1_10InputValueIiPiEEjiLb0EiEEvT0_T1_T2_iT3_T4_T5_,@function
        .size           _ZN3cub18CUB_300001_SM_10006detail4scan16DeviceScanKernelINS2_10policy_hubIiiijN4cuda3std3__44plusIvEEE10Policy1000EN6thrust24THRUST_300001_SM_1000_NS10device_ptrIiEESF_NS0_13ScanTileStateIiLb1EEES9_NS1_10InputValueIiPiEEjiLb0EiEEvT0_T1_T2_iT3_T4_T5_,(.L_x_258 - _ZN3cub18CUB_300001_SM_10006detail4scan16DeviceScanKernelINS2_10policy_hubIiiijN4cuda3std3__44plusIvEEE10Policy1000EN6thrust24THRUST_300001_SM_1000_NS10device_ptrIiEESF_NS0_13ScanTileStateIiLb1EEES9_NS1_10InputValueIiPiEEjiLb0EiEEvT0_T1_T2_iT3_T4_T5_)
        .other          _ZN3cub18CUB_300001_SM_10006detail4scan16DeviceScanKernelINS2_10policy_hubIiiijN4cuda3std3__44plusIvEEE10Policy1000EN6thrust24THRUST_300001_SM_1000_NS10device_ptrIiEESF_NS0_13ScanTileStateIiLb1EEES9_NS1_10InputValueIiPiEEjiLb0EiEEvT0_T1_T2_iT3_T4_T5_,@"STO_CUDA_ENTRY STV_DEFAULT"
_ZN3cub18CUB_300001_SM_10006detail4scan16DeviceScanKernelINS2_10policy_hubIiiijN4cuda3std3__44plusIvEEE10Policy1000EN6thrust24THRUST_300001_SM_1000_NS10device_ptrIiEESF_NS0_13ScanTileStateIiLb1EEES9_NS1_10InputValueIiPiEEjiLb0EiEEvT0_T1_T2_iT3_T4_T5_:
.text._ZN3cub18CUB_300001_SM_10006detail4scan16DeviceScanKernelINS2_10policy_hubIiiijN4cuda3std3__44plusIvEEE10Policy1000EN6thrust24THRUST_300001_SM_1000_NS10device_ptrIiEESF_NS0_13ScanTileStateIiLb1EEES9_NS1_10InputValueIiPiEEjiLb0EiEEvT0_T1_T2_iT3_T4_T5_:
[----:B------:R-:W-:Y:S01]  /*0000*/  LDC R1, c[0x0][0x37c] ;  /* 0x0000df00ff017b82 */ /* 0x000fe20000000800 */
[----:B------:R-:W0:Y:S07]  /*0010*/  LDCU UR4, c[0x0][0x3a0] ;  /* 0x00007400ff0477ac */ /* 0x000e2e0008000800 */
[----:B------:R-:W1:Y:S01]  /*0020*/  LDC R42, c[0x0][0x398] ;  /* 0x0000e600ff2a7b82 */ /* 0x000e620000000800 */
[----:B------:R-:W2:Y:S01]  /*0030*/  LDCU.64 UR8, c[0x0][0x358] ;  /* 0x00006b00ff0877ac */ /* 0x000ea20008000a00 */
[----:B------:R-:W3:Y:S01]  /*0040*/  LDCU UR5, c[0x0][0x3b0] ;  /* 0x00007600ff0577ac */ /* 0x000ee20008000800 */
[----:B0-----:R-:W-:-:S06]  /*0050*/  UPRMT UR4, UR4, 0x7770, URZ ;  /* 0x0000777004047896 */ /* 0x001fcc00080000ff */
[----:B------:R-:W-:-:S13]  /*0060*/  ISETP.NE.AND P0, PT, RZ, UR4, PT ;  /* 0x00000004ff007c0c */ /* 0x000fda000bf05270 */
[----:B------:R-:W2:Y:S02]  /*0070*/  @P0 LDC.64 R2, c[0x0][0x3a8] ;  /* 0x0000ea00ff020b82 */ /* 0x000ea40000000a00 */
[----:B--2---:R0:W5:Y:S06]  /*0080*/  @P0 LDG.E R44, desc[UR8][R2.64] ;  /* 0x00000008022c0981 */ /* 0x00416c000c1e1900 */
[----:B------:R-:W1:Y:S02]  /*0090*/  S2UR UR4, SR_CTAID.X ;  /* 0x00000000000479c3 */ /* 0x000e640000002500 */
[----:B-1----:R-:W-:-:S04]  /*00a0*/  VIADD R42, R42, UR4 ;  /* 0x000000042a2a7c36 */ /* 0x002fc80008000000 */
[----:B------:R-:W-:-:S05]  /*00b0*/  IMAD R7, R42, 0x2100, RZ ;  /* 0x000021002a077824 */ /* 0x000fca00078e02ff */
[----:B---3--:R-:W-:Y:S01]  /*00c0*/  IADD3 R0, PT, PT, -R7, UR5, RZ ;  /* 0x0000000507007c10 */ /* 0x008fe2000fffe1ff */
[----:B------:R-:W1:Y:S03]  /*00d0*/  @!P0 LDC R44, c[0x0][0x3a8] ;  /* 0x0000ea00ff2c8b82 */ /* 0x000e660000000800 */
[----:B------:R-:W-:-:S13]  /*00e0*/  ISETP.GE.U32.AND P0, PT, R0, 0x2101, PT ;  /* 0x000021010000780c */ /* 0x000fda0003f06070 */
[----:B0-----:R-:W-:Y:S05]  /*00f0*/  @!P0 BRA `(.L_x_93) ;  /* 0x0000001c00ac8947 */ /* 0x001fea0003800000 */
[----:B------:R-:W0:Y:S01]  /*0100*/  S2R R16, SR_TID.X ;  /* 0x0000000000107919 */ /* 0x000e220000002100 */
[----:B------:R-:W2:Y:S01]  /*0110*/  LDCU.64 UR4, c[0x0][0x380] ;  /* 0x00007000ff0477ac */ /* 0x000ea20008000a00 */
[C---:B0-----:R-:W-:Y:S02]  /*0120*/  LOP3.LUT R0, R16.reuse, 0x1f, RZ, 0xc0, !PT ;  /* 0x0000001f10007812 */ /* 0x041fe400078ec0ff */
[----:B------:R-:W-:-:S05]  /*0130*/  LOP3.LUT R3, R16, 0x3e0, RZ, 0xc0, !PT ;  /* 0x000003e010037812 */ /* 0x000fca00078ec0ff */
[----:B------:R-:W-:-:S05]  /*0140*/  IMAD R0, R3, 0x16, R0 ;  /* 0x0000001603007824 */ /* 0x000fca00078e0200 */
[----:B------:R-:W-:-:S05]  /*0150*/  IADD3 R0, P0, PT, R7, R0, RZ ;  /* 0x0000000007007210 */ /* 0x000fca0007f1e0ff */
[----:B------:R-:W-:Y:S02]  /*0160*/  IMAD.X R3, RZ, RZ, RZ, P0 ;  /* 0x000000ffff037224 */ /* 0x000fe400000e06ff */
        /* <DEDUP_REMOVED lines=30> */
[----:B------:R-:W-:Y:S01]  /*0350*/  ISETP.NE.AND P0, PT, R42, RZ, PT ;  /* 0x000000ff2a00720c */ /* 0x000fe20003f05270 */
        /* <DEDUP_REMOVED lines=28> */
[----:B------:R0:W1:Y:S04]  /*0520*/  LDS.64 R36, [R27] ;  /* 0x000000001b247984 */ /* 0x0000680000000a00 */
[----:B------:R0:W2:Y:S04]  /*0530*/  LDS.64 R34, [R27+0x8] ;  /* 0x000008001b227984 */ /* 0x0000a80000000a00 */
[----:B------:R0:W3:Y:S04]  /*0540*/  LDS.64 R32, [R27+0x10] ;  /* 0x000010001b207984 */ /* 0x0000e80000000a00 */
[----:B------:R0:W4:Y:S04]  /*0550*/  LDS.64 R18, [R27+0x18] ;  /* 0x000018001b127984 */ /* 0x0001280000000a00 */
[----:B------:R0:W0:Y:S04]  /*0560*/  LDS.64 R14, [R27+0x20] ;  /* 0x000020001b0e7984 */ /* 0x0000280000000a00 */
[----:B------:R0:W0:Y:S04]  /*0570*/  LDS.64 R12, [R27+0x28] ;  /* 0x000028001b0c7984 */ /* 0x0000280000000a00 */
[----:B------:R0:W0:Y:S04]  /*0580*/  LDS.64 R10, [R27+0x30] ;  /* 0x000030001b0a7984 */ /* 0x0000280000000a00 */
[----:B------:R0:W0:Y:S04]  /*0590*/  LDS.64 R8, [R27+0x38] ;  /* 0x000038001b087984 */ /* 0x0000280000000a00 */
[----:B------:R0:W0:Y:S04]  /*05a0*/  LDS.64 R6, [R27+0x40] ;  /* 0x000040001b067984 */ /* 0x0000280000000a00 */
[----:B------:R0:W0:Y:S04]  /*05b0*/  LDS.64 R4, [R27+0x48] ;  /* 0x000048001b047984 */ /* 0x0000280000000a00 */
[----:B------:R0:W0:Y:S01]  /*05c0*/  LDS.64 R2, [R27+0x50] ;  /* 0x000050001b027984 */ /* 0x0000220000000a00 */
[----:B------:R-:W-:Y:S06]  /*05d0*/  BAR.SYNC.DEFER_BLOCKING 0x0 ;  /* 0x0000000000007b1d */ /* 0x000fec0000010000 */
[----:B-1----:R-:W-:Y:S05]  /*05e0*/  @P0 BRA `(.L_x_95) ;  /* 0x00000004001c0947 */ /* 0x002fea0003800000 */
[----:B0-2---:R-:W-:Y:S02]  /*05f0*/  IADD3 R17, PT, PT, R34, R37, R36 ;  /* 0x0000002522117210 */ /* 0x005fe40007ffe024 */
[C---:B------:R-:W-:Y:S02]  /*0600*/  ISETP.NE.AND P1, PT, R39.reuse, 0x1f, PT ;  /* 0x0000001f2700780c */ /* 0x040fe40003f25270 */
[----:B---3--:R-:W-:Y:S02]  /*0610*/  IADD3 R17, PT, PT, R32, R35, R17 ;  /* 0x0000002320117210 */ /* 0x008fe40007ffe011 */
[----:B------:R-:W-:Y:S02]  /*0620*/  ISETP.NE.AND P2, PT, R39, RZ, PT ;  /* 0x000000ff2700720c */ /* 0x000fe40003f45270 */
[----:B----4-:R-:W-:-:S04]  /*0630*/  IADD3 R17, PT, PT, R18, R33, R17 ;  /* 0x0000002112117210 */ /* 0x010fc80007ffe011 */
[----:B------:R-:W-:-:S03]  /*0640*/  IADD3 R17, PT, PT, R14, R19, R17 ;  /* 0x000000130e117210 */ /* 0x000fc60007ffe011 */
[----:B------:R-:W-:Y:S02]  /*0650*/  @!P1 LEA R43, R40, UR4, 0x2 ;  /* 0x00000004282b9c11 */ /* 0x000fe4000f8e10ff */
[----:B------:R-:W-:-:S04]  /*0660*/  IADD3 R17, PT, PT, R12, R15, R17 ;  /* 0x0000000f0c117210 */ /* 0x000fc80007ffe011 */
[----:B------:R-:W-:-:S04]  /*0670*/  IADD3 R17, PT, PT, R10, R13, R17 ;  /* 0x0000000d0a117210 */ /* 0x000fc80007ffe011 */
[----:B------:R-:W-:-:S04]  /*0680*/  IADD3 R17, PT, PT, R8, R11, R17 ;  /* 0x0000000b08117210 */ /* 0x000fc80007ffe011 */
[----:B------:R-:W-:-:S04]  /*0690*/  IADD3 R17, PT, PT, R6, R9, R17 ;  /* 0x0000000906117210 */ /* 0x000fc80007ffe011 */
[----:B------:R-:W-:-:S04]  /*06a0*/  IADD3 R17, PT, PT, R4, R7, R17 ;  /* 0x0000000704117210 */ /* 0x000fc80007ffe011 */
[----:B------:R-:W-:-:S05]  /*06b0*/  IADD3 R20, PT, PT, R2, R5, R17 ;  /* 0x0000000502147210 */ /* 0x000fca0007ffe011 */
[----:B------:R-:W-:-:S05]  /*06c0*/  IMAD.IADD R3, R3, 0x1, R20 ;  /* 0x0000000103037824 */ /* 0x000fca00078e0214 */
        /* <DEDUP_REMOVED lines=37> */
[----:B------:R-:W-:Y:S02]  /*0920*/  SEL R20, R26, R20, !P0 ;  /* 0x000000141a147207 */ /* 0x000fe40004000000 */
[----:B------:R-:W-:-:S04]  /*0930*/  ISETP.NE.AND P0, PT, R40, 0x8, PT ;  /* 0x000000082800780c */ /* 0x000fc80003f05270 */
[----:B------:R-:W-:Y:S02]  /*0940*/  SEL R20, R27, R20, !P0 ;  /* 0x000000141b147207 */ /* 0x000fe40004000000 */
[----:B------:R-:W-:Y:S02]  /*0950*/  ISETP.NE.AND P0, PT, R40, 0xa, PT ;  /* 0x0000000a2800780c */ /* 0x000fe40003f05270 */
[----:B------:R-:W-:Y:S02]  /*0960*/  SEL R20, R28, R20, !P1 ;  /* 0x000000141c147207 */ /* 0x000fe40004800000 */
[----:B------:R-:W-:Y:S02]  /*0970*/  ISETP.NE.AND P1, PT, R40, 0xb, PT ;  /* 0x0000000b2800780c */ /* 0x000fe40003f25270 */
[----:B------:R-:W-:Y:S01]  /*0980*/  SEL R20, R29, R20, !P0 ;  /* 0x000000141d147207 */ /* 0x000fe20004000000 */
[----:B------:R-:W-:Y:S01]  /*0990*/  IMAD.IADD R29, R30, 0x1, R29 ;  /* 0x000000011e1d7824 */ /* 0x000fe200078e021d */
[----:B------:R-:W-:-:S04]  /*09a0*/  ISETP.GE.U32.AND P0, PT, R16, 0x20, PT ;  /* 0x000000201000780c */ /* 0x000fc80003f06070 */
[----:B------:R-:W-:Y:S02]  /*09b0*/  SEL R20, R29, R20, !P1 ;  /* 0x000000141d147207 */ /* 0x000fe40004800000 */
[----:B------:R-:W-:Y:S02]  /*09c0*/  ISETP.NE.AND P1, PT, R16, RZ, PT ;  /* 0x000000ff1000720c */ /* 0x000fe40003f25270 */
[----:B------:R-:W-:Y:S02]  /*09d0*/  SEL R16, R3, RZ, P2 ;  /* 0x000000ff03107207 */ /* 0x000fe40001000000 */
[----:B------:R-:W-:Y:S02]  /*09e0*/  SEL R3, R20, RZ, P0 ;  /* 0x000000ff14037207 */ /* 0x000fe40000000000 */
[--C-:B-----5:R-:W-:Y:S02]  /*09f0*/  IADD3 R31, PT, PT, R29, R31, R44.reuse ;  /* 0x0000001f1d1f7210 */ /* 0x120fe40007ffe02c */
[----:B------:R-:W-:-:S05]  /*0a00*/  IADD3 R44, PT, PT, R3, R16, R44 ;  /* 0x00000010032c7210 */ /* 0x000fca0007ffe02c */
[----:B------:R-:W-:Y:S05]  /*0a10*/  @P1 BRA `(.L_x_96) ;  /* 0x0000000c00f41947 */ /* 0x000fea0003800000 */
[----:B------:R-:W0:Y:S01]  /*0a20*/  LDC.64 R16, c[0x0][0x390] ;  /* 0x0000e400ff107b82 */ /* 0x000e220000000a00 */
[----:B------:R-:W-:-:S05]  /*0a30*/  IMAD.MOV.U32 R30, RZ, RZ, 0x65 ;  /* 0x00000065ff1e7424 */ /* 0x000fca00078e00ff */
[----:B0-----:R0:W-:Y:S01]  /*0a40*/  ST.E.64.STRONG.GPU desc[UR8][R16.64+0x100], R30 ;  /* 0x0001001e10007985 */ /* 0x0011e2000c10fb08 */
[----:B------:R-:W-:Y:S05]  /*0a50*/  BRA `(.L_x_96) ;  /* 0x0000000c00e47947 */ /* 0x000fea0003800000 */
.L_x_95:
        /* <DEDUP_REMOVED lines=57> */
[----:B------:R-:W-:Y:S02]  /*0df0*/  ISETP.NE.AND P0, PT, R40, 0xa, PT ;  /* 0x0000000a2800780c */ /* 0x000fe40003f05270 */
[----:B------:R-:W-:Y:S02]  /*0e00*/  SEL R20, R28, R20, !P1 ;  /* 0x000000141c147207 */ /* 0x000fe40004800000 */
[----:B------:R-:W-:Y:S02]  /*0e10*/  ISETP.NE.AND P1, PT, R40, 0xb, PT ;  /* 0x0000000b2800780c */ /* 0x000fe40003f25270 */
[----:B------:R-:W-:Y:S02]  /*0e20*/  SEL R20, R29, R20, !P0 ;  /* 0x000000141d147207 */ /* 0x000fe40004000000 */
[----:B------:R-:W-:-:S02]  /*0e30*/  ISETP.GT.U32.AND P0, PT, R16, 0x1f, PT ;  /* 0x0000001f1000780c */ /* 0x000fc40003f04070 */
[----:B------:R-:W-:Y:S02]  /*0e40*/  SEL R20, R30, R20, !P1 ;  /* 0x000000141e147207 */ /* 0x000fe40004800000 */
[----:B------:R-:W-:-:S03]  /*0e50*/  ISETP.GE.U32.AND P1, PT, R16, 0x20, PT ;  /* 0x000000201000780c */ /* 0x000fc60003f26070 */
[----:B------:R-:W-:-:S05]  /*0e60*/  IMAD.IADD R20, R20, 0x1, R17 ;  /* 0x0000000114147824 */ /* 0x000fca00078e0211 */
[----:B------:R-:W-:Y:S01]  /*0e70*/  SEL R23, R3, R20, !P1 ;  /* 0x0000001403177207 */ /* 0x000fe20004800000 */
[----:B------:R-:W-:Y:S06]  /*0e80*/  @P0 BRA `(.L_x_97) ;  /* 0x0000000800b00947 */ /* 0x000fec0003800000 */
[----:B------:R-:W0:Y:S01]  /*0e90*/  LDC.64 R20, c[0x0][0x390] ;  /* 0x0000e400ff147b82 */ /* 0x000e220000000a00 */
[----:B------:R-:W-:Y:S02]  /*0ea0*/  ISETP.NE.AND P1, PT, R16, RZ, PT ;  /* 0x000000ff1000720c */ /* 0x000fe40003f25270 */
[----:B------:R-:W-:-:S05]  /*0eb0*/  LOP3.LUT R3, RZ, R16, RZ, 0x33, !PT ;  /* 0x00000010ff037212 */ /* 0x000fca00078e33ff */
[----:B------:R-:W-:-:S06]  /*0ec0*/  IMAD.IADD R40, R42, 0x1, R3 ;  /* 0x000000012a287824 */ /* 0x000fcc00078e0203 */
        /* <DEDUP_REMOVED lines=11> */
.L_x_127:
[----:B------:R-:W-:Y:S05]  /*0f80*/  @!P0 BRA `(.L_x_99) ;  /* 0x0000000000748947 */ /* 0x000fea0003800000 */
[----:B------:R-:W-:-:S07]  /*0f90*/  IMAD.MOV.U32 R3, RZ, RZ, 0x3b8 ;  /* 0x000003b8ff037424 */ /* 0x000fce00078e00ff */
.L_x_101:
[----:B------:R-:W-:Y:S02]  /*0fa0*/  VIADD R27, R3, 0x1 ;  /* 0x00000001031b7836 */ /* 0x000fe40000000000 */
[----:B------:R-:W-:Y:S02]  /*0fb0*/  IMAD R42, R42, 0x41a7, RZ ;  /* 0x000041a72a2a7824 */ /* 0x000fe400078e02ff */
[----:B------:R-:W0:Y:S01]  /*0fc0*/  I2F.U32.RP R22, R27 ;  /* 0x0000001b00167306 */ /* 0x000e220000209000 */
[----:B------:R-:W-:Y:S01]  /*0fd0*/  IMAD.MOV R29, RZ, RZ, -R27 ;  /* 0x000000ffff1d7224 */ /* 0x000fe200078e0a1b */
[----:B------:R-:W-:Y:S02]  /*0fe0*/  ISETP.NE.U32.AND P2, PT, R27, RZ, PT ;  /* 0x000000ff1b00720c */ /* 0x000fe40003f45070 */
[----:B------:R-:W-:-:S04]  /*0ff0*/  LOP3.LUT R42, R42, 0x7fffffff, RZ, 0xc0, !PT ;  /* 0x7fffffff2a2a7812 */ /* 0x000fc800078ec0ff */
[----:B0-----:R-:W0:Y:S02]  /*1000*/  MUFU.RCP R22, R22 ;  /* 0x0000001600167308 */ /* 0x001e240000001000 */
[----:B0-----:R-:W-:-:S06]  /*1010*/  VIADD R20, R22, 0xffffffe ;  /* 0x0ffffffe16147836 */ /* 0x001fcc0000000000 */
[----:B------:R0:W1:Y:S02]  /*1020*/  F2I.FTZ.U32.TRUNC.NTZ R21, R20 ;  /* 0x0000001400157305 */ /* 0x000064000021f000 */
[----:B0-----:R-:W-:Y:S02]  /*1030*/  IMAD.MOV.U32 R20, RZ, RZ, RZ ;  /* 0x000000ffff147224 */ /* 0x001fe400078e00ff */
[----:B-1----:R-:W-:-:S04]  /*1040*/  IMAD R29, R29, R21, RZ ;  /* 0x000000151d1d7224 */ /* 0x002fc800078e02ff */
[----:B------:R-:W-:-:S06]  /*1050*/  IMAD.HI.U32 R21, R21, R29, R20 ;  /* 0x0000001d15157227 */ /* 0x000fcc00078e0014 */
[----:B------:R-:W-:-:S04]  /*1060*/  IMAD.HI.U32 R21, R21, R42, RZ ;  /* 0x0000002a15157227 */ /* 0x000fc800078e00ff */
[----:B------:R-:W-:-:S04]  /*1070*/  IMAD.MOV R21, RZ, RZ, -R21 ;  /* 0x000000ffff157224 */ /* 0x000fc800078e0a15 */
[----:B------:R-:W-:-:S05]  /*1080*/  IMAD R22, R27, R21, R42 ;  /* 0x000000151b167224 */ /* 0x000fca00078e022a */
[----:B------:R-:W-:-:S13]  /*1090*/  ISETP.GE.U32.AND P0, PT, R22, R27, PT ;  /* 0x0000001b1600720c */ /* 0x000fda0003f06070 */
[----:B------:R-:W-:-:S05]  /*10a0*/  @P0 IMAD.IADD R22, R22, 0x1, -R27 ;  /* 0x0000000116160824 */ /* 0x000fca00078e0a1b */
[----:B------:R-:W-:-:S13]  /*10b0*/  ISETP.GE.U32.AND P0, PT, R22, R27, PT ;  /* 0x0000001b1600720c */ /* 0x000fda0003f06070 */
[----:B------:R-:W-:Y:S01]  /*10c0*/  @P0 IMAD.IADD R22, R22, 0x1, -R27 ;  /* 0x0000000116160824 */ /* 0x000fe200078e0a1b */
[----:B------:R-:W-:-:S04]  /*10d0*/  @!P2 LOP3.LUT R22, RZ, R27, RZ, 0x33, !PT ;  /* 0x0000001bff16a212 */ /* 0x000fc800078e33ff */
[----:B------:R-:W-:Y:S05]  /*10e0*/  NANOSLEEP R22 ;  /* 0x000000160000735d */ /* 0x000fea0003800000 */
[----:B------:R-:W2:Y:S01]  /*10f0*/  LD.E.64.STRONG.GPU R26, desc[UR8][R16.64+0x100] ;  /* 0x00010008101a7980 */ /* 0x000ea2000c10fb00 */
[----:B------:R-:W-:Y:S01]  /*1100*/  UMOV UR5, 0xffffffff ;  /* 0xffffffff00057882 */ /* 0x000fe20000000000 */
[----:B------:R-:W-:Y:S02]  /*1110*/  SHF.R.U32.HI R3, RZ, 0x1, R3 ;  /* 0x00000001ff037819 */ /* 0x000fe40000011603 */
[----:B--2---:R-:W-:Y:S01]  /*1120*/  ISETP.NE.AND P0, PT, R26, 0x63, PT ;  /* 0x000000631a00780c */ /* 0x004fe20003f05270 */
[----:B------:R-:W-:-:S12]  /*1130*/  BRA.DIV UR5, `(.L_x_100) ;  /* 0x0000003605187947 */ /* 0x000fd8000b800000 */
[----:B------:R-:W-:-:S13]  /*1140*/  VOTE.ANY P0, !P0 ;  /* 0x0000000000ff7806 */ /* 0x000fda0004000100 */
.L_x_130:
[----:B------:R-:W-:Y:S05]  /*1150*/  @P0 BRA `(.L_x_101) ;  /* 0xfffffffc00900947 */ /* 0x000fea000383ffff */
.L_x_99:
[----:B------:R-:W-:Y:S01]  /*1160*/  UMOV UR5, 0xffffffff ;  /* 0xffffffff00057882 */ /* 0x000fe20000000000 */
[----:B------:R-:W-:Y:S02]  /*1170*/  ISETP.NE.AND P0, PT, R26, 0x65, PT ;  /* 0x000000651a00780c */ /* 0x000fe40003f05270 */
[----:B------:R-:W-:Y:S11]  /*1180*/  BRA.DIV UR5, `(.L_x_102) ;  /* 0x0000003605247947 */ /* 0x000ff6000b800000 */
[----:B------:R-:W0:Y:S01]  /*1190*/  S2R R30, SR_GEMASK ;  /* 0x00000000001e7919 */ /* 0x000e220000003c00 */
[----:B------:R-:W-:Y:S01]  /*11a0*/  VOTE.ANY R21, PT, !P0 ;  /* 0x0000000000157806 */ /* 0x000fe200040e0100 */
[C---:B------:R-:W-:Y:S02]  /*11b0*/  VIADD R41, R39.reuse, 0x2 ;  /* 0x0000000227297836 */ /* 0x040fe40000000000 */
[C---:B------:R-:W-:Y:S02]  /*11c0*/  VIADD R43, R39.reuse, 0x4 ;  /* 0x00000004272b7836 */ /* 0x040fe40000000000 */
[C---:B------:R-:W-:Y:S02]  /*11d0*/  VIADD R44, R39.reuse, 0x8 ;  /* 0x00000008272c7836 */ /* 0x040fe40000000000 */
[----:B------:R-:W-:Y:S01]  /*11e0*/  VIADD R45, R39, 0x10 ;  /* 0x00000010272d7836 */ /* 0x000fe20000000000 */
[----:B0-----:R-:W-:-:S05]  /*11f0*/  LOP3.LUT R21, R21, 0x80000000, R30, 0xec, !PT ;  /* 0x8000000015157812 */ /* 0x001fca00078eec1e */
[----:B------:R-:W-:-:S05]  /*1200*/  VIADD R16, R21, 0xffffffff ;  /* 0xffffffff15107836 */ /* 0x000fca0000000000 */
[----:B------:R-:W-:-:S04]  /*1210*/  LOP3.LUT R16, R21, R16, RZ, 0xc, !PT ;  /* 0x0000001015107212 */ /* 0x000fc800078e0cff */
[----:B------:R0:W1:Y:S02]  /*1220*/  POPC R20, R16 ;  /* 0x0000001000147309 */ /* 0x0000640000000000 */
[----:B0-----:R-:W0:Y:S01]  /*1230*/  LDC.64 R16, c[0x0][0x390] ;  /* 0x0000e400ff107b82 */ /* 0x001e220000000a00 */
[----:B-1----:R-:W1:Y:S01]  /*1240*/  SHFL.DOWN PT, R22, R27, 0x1, R20 ;  /* 0x082000001b167989 */ /* 0x002e6200000e0014 */
[-C--:B------:R-:W-:Y:S02]  /*1250*/  ISETP.GE.AND P0, PT, R39, R20.reuse, PT ;  /* 0x000000142700720c */ /* 0x080fe40003f06270 */
[----:B------:R-:W-:Y:S02]  /*1260*/  ISETP.GT.AND P2, PT, R45, R20, PT ;  /* 0x000000142d00720c */ /* 0x000fe40003f44270 */
[----:B0-----:R-:W-:Y:S02]  /*1270*/  IADD3 R28, P3, PT, R16, 0x100, RZ ;  /* 0x00000100101c7810 */ /* 0x001fe40007f7e0ff */
[----:B-1----:R-:W-:-:S02]  /*1280*/  SEL R22, R22, RZ, !P0 ;  /* 0x000000ff16167207 */ /* 0x002fc40004000000 */
[----:B------:R-:W-:-:S03]  /*1290*/  ISETP.GT.AND P0, PT, R41, R20, PT ;  /* 0x000000142900720c */ /* 0x000fc60003f04270 */
[----:B------:R-:W-:-:S05]  /*12a0*/  IMAD.IADD R3, R22, 0x1, R27 ;  /* 0x0000000116037824 */ /* 0x000fca00078e021b */
[----:B------:R-:W0:Y:S02]  /*12b0*/  SHFL.DOWN PT, R22, R3, 0x2, R20 ;  /* 0x0840000003167989 */ /* 0x000e2400000e0014 */
[----:B0-----:R-:W-:Y:S02]  /*12c0*/  SEL R22, R22, RZ, !P0 ;  /* 0x000000ff16167207 */ /* 0x001fe40004000000 */
[----:B------:R-:W-:-:S03]  /*12d0*/  ISETP.GT.AND P0, PT, R43, R20, PT ;  /* 0x000000142b00720c */ /* 0x000fc60003f04270 */
[----:B------:R-:W-:Y:S02]  /*12e0*/  IMAD.IADD R29, R3, 0x1, R22 ;  /* 0x00000001031d7824 */ /* 0x000fe400078e0216 */
[----:B------:R-:W-:-:S03]  /*12f0*/  IMAD.X R3, RZ, RZ, R17, P3 ;  /* 0x000000ffff037224 */ /* 0x000fc600018e0611 */
        /* <DEDUP_REMOVED lines=10> */
[----:B0-----:R-:W-:-:S05]  /*13a0*/  SEL R22, R22, RZ, !P2 ;  /* 0x000000ff16167207 */ /* 0x001fca0005000000 */
[----:B------:R-:W-:-:S07]  /*13b0*/  IMAD.IADD R46, R47, 0x1, R22 ;  /* 0x000000012f2e7824 */ /* 0x000fce00078e0216 */
.L_x_139:
[----:B------:R-:W-:Y:S05]  /*13c0*/  @!P0 BRA `(.L_x_103) ;  /* 0x0000000400248947 */ /* 0x000fea0003800000 */
[----:B------:R-:W-:-:S07]  /*13d0*/  IMAD.MOV.U32 R29, RZ, RZ, 0x3b8 ;  /* 0x000003b8ff1d7424 */ /* 0x000fce00078e00ff */
.L_x_109:
[----:B------:R-:W-:Y:S02]  /*13e0*/  IMAD.MOV.U32 R16, RZ, RZ, R28 ;  /* 0x000000ffff107224 */ /* 0x000fe400078e001c */
[----:B------:R-:W-:Y:S02]  /*13f0*/  IMAD.MOV.U32 R17, RZ, RZ, R3 ;  /* 0x000000ffff117224 */ /* 0x000fe400078e0003 */
        /* <DEDUP_REMOVED lines=8> */
.L_x_142:
[----:B------:R-:W-:Y:S05]  /*1480*/  @!P0 BRA `(.L_x_105) ;  /* 0x0000000000748947 */ /* 0x000fea0003800000 */
[----:B------:R-:W-:-:S07]  /*1490*/  IMAD.MOV.U32 R22, RZ, RZ, R29 ;  /* 0x000000ffff167224 */ /* 0x000fce00078e001d */
.L_x_107:
        /* <DEDUP_REMOVED lines=27> */
.L_x_145:
[----:B------:R-:W-:Y:S05]  /*1650*/  @P0 BRA `(.L_x_107) ;  /* 0xfffffffc00900947 */ /* 0x000fea000383ffff */
.L_x_105:
[----:B------:R-:W-:Y:S01]  /*1660*/  UMOV UR5, 0xffffffff ;  /* 0xffffffff00057882 */ /* 0x000fe20000000000 */
[----:B------:R-:W-:Y:S02]  /*1670*/  ISETP.NE.AND P0, PT, R26, 0x65, PT ;  /* 0x000000651a00780c */ /* 0x000fe40003f05270 */
[----:B------:R-:W-:Y:S11]  /*1680*/  BRA.DIV UR5, `(.L_x_108) ;  /* 0x0000003605287947 */ /* 0x000ff6000b800000 */
[----:B------:R-:W-:Y:S01]  /*1690*/  VOTE.ANY R21, PT, !P0 ;  /* 0x0000000000157806 */ /* 0x000fe200040e0100 */
[----:B------:R-:W-:-:S03]  /*16a0*/  VIADD R40, R40, 0xffffffe0 ;  /* 0xffffffe028287836 */ /* 0x000fc60000000000 */
[----:B------:R-:W-:-:S05]  /*16b0*/  LOP3.LUT R21, R21, 0x80000000, R30, 0xec, !PT ;  /* 0x8000000015157812 */ /* 0x000fca00078eec1e */
        /* <DEDUP_REMOVED lines=25> */
.L_x_154:
[----:B------:R-:W-:Y:S05]  /*1850*/  @P0 BRA `(.L_x_109) ;  /* 0xfffffff800e00947 */ /* 0x000fea000383ffff */
.L_x_103:
        /* <DEDUP_REMOVED lines=8> */
[----:B0-----:R-:W-:-:S05]  /*18e0*/  @!P1 LEA R3, R16, R3, 0x18 ;  /* 0x0000000310039211 */ /* 0x001fca00078ec0ff */
[----:B------:R1:W-:Y:S04]  /*18f0*/  @!P1 STS [R3+0x8], R31 ;  /* 0x0000081f03009388 */ /* 0x0003e80000000800 */
[----:B------:R1:W-:Y:S01]  /*1900*/  @!P1 STS [R3+0x4], R46 ;  /* 0x0000042e03009388 */ /* 0x0003e20000000800 */
[----:B--2---:R-:W-:Y:S01]  /*1910*/  @!P0 LEA R17, R20, R17, 0x18 ;  /* 0x0000001114118211 */ /* 0x004fe200078ec0ff */
[----:B------:R-:W-:Y:S02]  /*1920*/  IMAD.MOV.U32 R20, RZ, RZ, R23 ;  /* 0x000000ffff147224 */ /* 0x000fe400078e0017 */
[----:B------:R-:W-:Y:S02]  /*1930*/  @!P0 IMAD.MOV.U32 R20, RZ, RZ, R46 ;  /* 0x000000ffff148224 */ /* 0x000fe400078e002e */
[----:B------:R1:W-:Y:S05]  /*1940*/  @!P0 STS [R17+0x4c], R46 ;  /* 0x00004c2e11008388 */ /* 0x0003ea0000000800 */
.L_x_97:
[----:B------:R-:W-:Y:S05]  /*1950*/  WARPSYNC.ALL ;  /* 0x0000000000007948 */ /* 0x000fea0003800000 */
[----:B------:R-:W0:Y:S08]  /*1960*/  S2UR UR6, SR_CgaCtaId ;  /* 0x00000000000679c3 */ /* 0x000e300000008800 */
[----:B------:R-:W-:Y:S06]  /*1970*/  BAR.SYNC.DEFER_BLOCKING 0x0 ;  /* 0x0000000000007b1d */ /* 0x000fec0000010000 */
[----:B------:R-:W-:Y:S01]  /*1980*/  UMOV UR5, 0x400 ;  /* 0x0000040000057882 */ /* 0x000fe20000000000 */
[----:B------:R-:W2:Y:S01]  /*1990*/  S2R R16, SR_TID.X ;  /* 0x0000000000107919 */ /* 0x000ea20000002100 */
[----:B0-----:R-:W-:-:S09]  /*19a0*/  ULEA UR5, UR6, UR5, 0x18 ;  /* 0x0000000506057291 */ /* 0x001fd2000f8ec0ff */
[----:B-1----:R-:W0:Y:S01]  /*19b0*/  LDS R3, [UR5+0x4c] ;  /* 0x00004c05ff037984 */ /* 0x002e220008000800 */
[----:B--2---:R-:W-:-:S04]  /*19c0*/  ISETP.NE.AND P0, PT, R16, RZ, PT ;  /* 0x000000ff1000720c */ /* 0x004fc80003f05270 */
[----:B0-----:R-:W-:-:S05]  /*19d0*/  SEL R3, R3, RZ, P0 ;  /* 0x000000ff03037207 */ /* 0x001fca0000000000 */
[----:B------:R-:W-:-:S07]  /*19e0*/  IMAD.IADD R44, R3, 0x1, R20 ;  /* 0x00000001032c7824 */ /* 0x000fce00078e0214 */
.L_x_96:
[----:B------:R-:W-:Y:S05]  /*19f0*/  BSYNC.RECONVERGENT B0 ;  /* 0x0000000000007941 */ /* 0x000fea0003800200 */
.L_x_94:
[----:B------:R-:W-:Y:S01]  /*1a00*/  IMAD.IADD R45, R36, 0x1, R44 ;  /* 0x00000001242d7824 */ /* 0x000fe200078e022c */
[----:B------:R-:W1:Y:S01]  /*1a10*/  S2R R3, SR_TID.X ;  /* 0x0000000000037919 */ /* 0x000e620000002100 */
[----:B------:R-:W2:Y:S01]  /*1a20*/  S2UR UR6, SR_CgaCtaId ;  /* 0x00000000000679c3 */ /* 0x000ea20000008800 */
[----:B------:R-:W-:Y:S01]  /*1a30*/  UMOV UR5, 0x400 ;  /* 0x0000040000057882 */ /* 0x000fe20000000000 */
[----:B0-----:R-:W-:Y:S01]  /*1a40*/  IMAD.IADD R16, R37, 0x1, R45 ;  /* 0x0000000125107824 */ /* 0x001fe200078e022d */
[----:B------:R-:W0:Y:S03]  /*1a50*/  S2R R24, SR_LANEID ;  /* 0x0000000000187919 */ /* 0x000e260000000000 */
[----:B------:R-:W-:Y:S02]  /*1a60*/  IMAD.IADD R17, R34, 0x1, R16 ;  /* 0x0000000122117824 */ /* 0x000fe400078e0210 */
[----:B------:R-:W-:Y:S02]  /*1a70*/  BAR.SYNC.DEFER_BLOCKING 0x0 ;  /* 0x0000000000007b1d */ /* 0x000fe40000010000 */
[----:B------:R-:W-:-:S04]  /*1a80*/  IMAD.IADD R22, R35, 0x1, R17 ;  /* 0x0000000123167824 */ /* 0x000fc800078e0211 */
[----:B------:R-:W-:-:S04]  /*1a90*/  IMAD.IADD R23, R32, 0x1, R22 ;  /* 0x0000000120177824 */ /* 0x000fc800078e0216 */
[----:B------:R-:W-:-:S04]  /*1aa0*/  IMAD.IADD R20, R33, 0x1, R23 ;  /* 0x0000000121147824 */ /* 0x000fc800078e0217 */
[----:B------:R-:W-:Y:S01]  /*1ab0*/  IMAD.IADD R21, R18, 0x1, R20 ;  /* 0x0000000112157824 */ /* 0x000fe200078e0214 */
[----:B--2---:R-:W-:-:S03]  /*1ac0*/  ULEA UR5, UR6, UR5, 0x18 ;  /* 0x0000000506057291 */ /* 0x004fc6000f8ec0ff */
[----:B------:R-:W-:Y:S01]  /*1ad0*/  IMAD.IADD R18, R19, 0x1, R21 ;  /* 0x0000000113127824 */ /* 0x000fe200078e0215 */
[----:B------:R-:W2:Y:S03]  /*1ae0*/  LDCU.64 UR6, c[0x0][0x388] ;  /* 0x00007100ff0677ac */ /* 0x000ea60008000a00 */
[----:B------:R-:W-:Y:S01]  /*1af0*/  IMAD.IADD R19, R14, 0x1, R18 ;  /* 0x000000010e137824 */ /* 0x000fe200078e0212 */
[----:B-1----:R-:W-:-:S03]  /*1b00*/  SHF.R.U32.HI R3, RZ, 0x5, R3 ;  /* 0x00000005ff037819 */ /* 0x002fc60000011603 */
[----:B------:R-:W-:Y:S02]  /*1b10*/  IMAD.IADD R14, R15, 0x1, R19 ;  /* 0x000000010f0e7824 */ /* 0x000fe400078e0213 */
[----:B0-----:R-:W-:Y:S02]  /*1b20*/  IMAD R3, R3, 0x2c0, R24 ;  /* 0x000002c003037824 */ /* 0x001fe400078e0218 */
[----:B------:R-:W-:-:S03]  /*1b30*/  IMAD.IADD R15, R12, 0x1, R14 ;  /* 0x000000010c0f7824 */ /* 0x000fc600078e020e */
[----:B------:R-:W-:Y:S01]  /*1b40*/  LEA R49, R3, UR5, 0x2 ;  /* 0x0000000503317c11 */ /* 0x000fe2000f8e10ff */
[----:B------:R-:W-:Y:S01]  /*1b50*/  IMAD.IADD R12, R13, 0x1, R15 ;  /* 0x000000010d0c7824 */ /* 0x000fe200078e020f */
[----:B--2---:R-:W-:-:S03]  /*1b60*/  IADD3 R38, P0, PT, R38, UR6, RZ ;  /* 0x0000000626267c10 */ /* 0x004fc6000ff1e0ff */
[----:B------:R-:W-:Y:S02]  /*1b70*/  IMAD.IADD R13, R10, 0x1, R12 ;  /* 0x000000010a0d7824 */ /* 0x000fe400078e020c */
[----:B------:R-:W-:Y:S01]  /*1b80*/  IMAD R24, R24, 0x54, R49 ;  /* 0x0000005418187824 */ /* 0x000fe200078e0231 */
[----:B------:R-:W-:Y:S01]  /*1b90*/  IADD3.X R39, PT, PT, R0, UR7, RZ, P0, !PT ;  /* 0x0000000700277c10 */ /* 0x000fe200087fe4ff */
[----:B------:R-:W-:-:S03]  /*1ba0*/  IMAD.IADD R10, R11, 0x1, R13 ;  /* 0x000000010b0a7824 */ /* 0x000fc600078e020d */
[----:B------:R-:W-:Y:S01]  /*1bb0*/  STS.64 [R24], R44 ;  /* 0x0000002c18007388 */ /* 0x000fe20000000a00 */
[----:B------:R-:W-:-:S03]  /*1bc0*/  IMAD.IADD R11, R8, 0x1, R10 ;  /* 0x00000001080b7824 */ /* 0x000fc600078e020a */
[----:B------:R-:W-:Y:S01]  /*1bd0*/  STS.64 [R24+0x8], R16 ;  /* 0x0000081018007388 */ /* 0x000fe20000000a00 */
        /* <DEDUP_REMOVED lines=11> */
[----:B------:R-:W-:Y:S04]  /*1c90*/  STS.64 [R24+0x38], R10 ;  /* 0x0000380a18007388 */ /* 0x000fe80000000a00 */
[----:B------:R-:W-:Y:S04]  /*1ca0*/  STS.64 [R24+0x40], R8 ;  /* 0x0000400818007388 */ /* 0x000fe80000000a00 */
[----:B------:R-:W-:Y:S04]  /*1cb0*/  STS.64 [R24+0x48], R6 ;  /* 0x0000480618007388 */ /* 0x000fe80000000a00 */
[----:B------:R-:W-:Y:S01]  /*1cc0*/  STS.64 [R24+0x50], R4 ;  /* 0x0000500418007388 */ /* 0x000fe20000000a00 */
[----:B------:R-:W-:-:S03]  /*1cd0*/  NOP ;  /* 0x0000000000007918 */ /* 0x000fc60000000000 */
[----:B------:R-:W0:Y:S04]  /*1ce0*/  LDS R3, [R49] ;  /* 0x0000000031037984 */ /* 0x000e280000000800 */
[----:B------:R-:W1:Y:S04]  /*1cf0*/  LDS R17, [R49+0x80] ;  /* 0x0000800031117984 */ /* 0x000e680000000800 */
        /* <DEDUP_REMOVED lines=43> */
.L_x_93:
[----:B------:R-:W-:-:S13]  /*1fb0*/  ISETP.NE.AND P0, PT, R0, RZ, PT ;  /* 0x000000ff0000720c */ /* 0x000fda0003f05270 */
[----:B------:R-:W-:Y:S05]  /*1fc0*/  @!P0 EXIT ;  /* 0x000000000000894d */ /* 0x000fea0003800000 */
[----:B------:R-:W0:Y:S02]  /*1fd0*/  LDC.64 R4, c[0x0][0x380] ;  /* 0x0000e000ff047b82 */ /* 0x000e240000000a00 */
[----:B0-----:R-:W-:-:S05]  /*1fe0*/  IMAD.WIDE.U32 R4, R7, 0x4, R4 ;  /* 0x0000000407047825 */ /* 0x001fca00078e0004 */
[----:B------:R0:W2:Y:S01]  /*1ff0*/  LDG.E R6, desc[UR8][R4.64] ;  /* 0x0000000804067981 */ /* 0x0000a2000c1e1900 */
[----:B------:R-:W3:Y:S02]  /*2000*/  S2R R2, SR_TID.X ;  /* 0x0000000000027919 */ /* 0x000ee40000002100 */
[C---:B---3--:R-:W-:Y:S02]  /*2010*/  LOP3.LUT R3, R2.reuse, 0x1f, RZ, 0xc0, !PT ;  /* 0x0000001f02037812 */ /* 0x048fe400078ec0ff */
[----:B------:R-:W-:-:S05]  /*2020*/  LOP3.LUT R8, R2, 0x3e0, RZ, 0xc0, !PT ;  /* 0x000003e002087812 */ /* 0x000fca00078ec0ff */
[----:B------:R-:W-:-:S04]  /*2030*/  IMAD R3, R8, 0x16, R3 ;  /* 0x0000001608037824 */ /* 0x000fc800078e0203 */
[C---:B------:R-:W-:Y:S01]  /*2040*/  VIADD R7, R3.reuse, 0x20 ;  /* 0x0000002003077836 */ /* 0x040fe20000000000 */
[C---:B------:R-:W-:Y:S01]  /*2050*/  ISETP.GE.U32.AND P6, PT, R3.reuse, R0, PT ;  /* 0x000000000300720c */ /* 0x040fe20003fc6070 */
[C---:B------:R-:W-:Y:S01]  /*2060*/  VIADD R9, R3.reuse, 0x40 ;  /* 0x0000004003097836 */ /* 0x040fe20000000000 */
[C---:B0-----:R-:W-:Y:S01]  /*2070*/  LEA R4, P1, R3.reuse, R4, 0x2 ;  /* 0x0000000403047211 */ /* 0x041fe200078210ff */
[----:B------:R-:W-:Y:S01]  /*2080*/  VIADD R11, R3, 0x60 ;  /* 0x00000060030b7836 */ /* 0x000fe20000000000 */
[-C--:B------:R-:W-:Y:S01]  /*2090*/  ISETP.GE.U32.AND P5, PT, R7, R0.reuse, PT ;  /* 0x000000000700720c */ /* 0x080fe20003fa6070 */
[----:B------:R-:W-:Y:S01]  /*20a0*/  VIADD R7, R3, 0x80 ;  /* 0x0000008003077836 */ /* 0x000fe20000000000 */
[-C--:B------:R-:W-:Y:S01]  /*20b0*/  ISETP.GE.U32.AND P0, PT, R9, R0.reuse, PT ;  /* 0x000000000900720c */ /* 0x080fe20003f06070 */
[----:B------:R-:W-:Y:S01]  /*20c0*/  IMAD.X R5, RZ, RZ, R5, P1 ;  /* 0x000000ffff057224 */ /* 0x000fe200008e0605 */
[-C--:B------:R-:W-:Y:S01]  /*20d0*/  ISETP.GE.U32.AND P4, PT, R11, R0.reuse, PT ;  /* 0x000000000b00720c */ /* 0x080fe20003f86070 */
[----:B------:R-:W-:Y:S01]  /*20e0*/  VIADD R9, R3, 0xa0 ;  /* 0x000000a003097836 */ /* 0x000fe20000000000 */
[----:B------:R-:W-:Y:S01]  /*20f0*/  ISETP.GE.U32.AND P3, PT, R7, R0, PT ;  /* 0x000000000700720c */ /* 0x000fe20003f66070 */
[----:B------:R-:W-:-:S03]  /*2100*/  VIADD R7, R3, 0xc0 ;  /* 0x000000c003077836 */ /* 0x000fc60000000000 */
[-C--:B------:R-:W-:Y:S01]  /*2110*/  ISETP.GE.U32.AND P2, PT, R9, R0.reuse, PT ;  /* 0x000000000900720c */ /* 0x080fe20003f46070 */
[----:B------:R-:W-:Y:S01]  /*2120*/  VIADD R9, R3, 0x100 ;  /* 0x0000010003097836 */ /* 0x000fe20000000000 */
[-C--:B------:R-:W-:Y:S01]  /*2130*/  ISETP.GE.U32.AND P1, PT, R7, R0.reuse, PT ;  /* 0x000000000700720c */ /* 0x080fe20003f26070 */
[C---:B------:R-:W-:Y:S02]  /*2140*/  VIADD R7, R3.reuse, 0xe0 ;  /* 0x000000e003077836 */ /* 0x040fe40000000000 */
[----:B------:R-:W-:Y:S02]  /*2150*/  VIADD R39, R3, 0x2a0 ;  /* 0x000002a003277836 */ /* 0x000fe40000000000 */
[----:B--2---:R-:W-:Y:S02]  /*2160*/  IMAD.MOV.U32 R16, RZ, RZ, R6 ;  /* 0x000000ffff107224 */ /* 0x004fe400078e0006 */
[----:B------:R-:W2:Y:S01]  /*2170*/  @!P6 LDG.E R6, desc[UR8][R4.64] ;  /* 0x000000080406e981 */ /* 0x000ea2000c1e1900 */
[----:B------:R-:W-:Y:S01]  /*2180*/  ISETP.GE.U32.AND P6, PT, R7, R0, PT ;  /* 0x000000000700720c */ /* 0x000fe20003fc6070 */
[----:B------:R-:W-:-:S02]  /*2190*/  IMAD.MOV.U32 R10, RZ, RZ, R16 ;  /* 0x000000ffff0a7224 */ /* 0x000fc400078e0010 */
[----:B------:R-:W-:Y:S02]  /*21a0*/  VIADD R7, R3, 0x120 ;  /* 0x0000012003077836 */ /* 0x000fe40000000000 */
[--C-:B------:R-:W-:Y:S02]  /*21b0*/  IMAD.MOV.U32 R12, RZ, RZ, R16.reuse ;  /* 0x000000ffff0c7224 */ /* 0x100fe400078e0010 */
[----:B------:R-:W3:Y:S01]  /*21c0*/  @!P0 LDG.E R10, desc[UR8][R4.64+0x100] ;  /* 0x00010008040a8981 */ /* 0x000ee2000c1e1900 */
[-C--:B------:R-:W-:Y:S01]  /*21d0*/  ISETP.GE.U32.AND P0, PT, R7, R0.reuse, PT ;  /* 0x000000000700720c */ /* 0x080fe20003f06070 */
[----:B------:R-:W-:Y:S02]  /*21e0*/  VIADD R7, R3, 0x140 ;  /* 0x0000014003077836 */ /* 0x000fe40000000000 */
[--C-:B------:R-:W-:Y:S01]  /*21f0*/  IMAD.MOV.U32 R8, RZ, RZ, R16.reuse ;  /* 0x000000ffff087224 */ /* 0x100fe200078e0010 */
[----:B------:R-:W4:Y:S01]  /*2200*/  @!P4 LDG.E R12, desc[UR8][R4.64+0x180] ;  /* 0x00018008040cc981 */ /* 0x000f22000c1e1900 */
[----:B------:R-:W-:Y:S01]  /*2210*/  IMAD.MOV.U32 R18, RZ, RZ, R16 ;  /* 0x000000ffff127224 */ /* 0x000fe200078e0010 */
[----:B------:R-:W-:Y:S01]  /*2220*/  ISETP.GE.U32.AND P4, PT, R7, R0, PT ;  /* 0x000000000700720c */ /* 0x000fe20003f86070 */
[----:B------:R-:W-:-:S02]  /*2230*/  VIADD R7, R3, 0x180 ;  /* 0x0000018003077836 */ /* 0x000fc40000000000 */
[----:B------:R-:W4:Y:S01]  /*2240*/  @!P5 LDG.E R8, desc[UR8][R4.64+0x80] ;  /* 0x000080080408d981 */ /* 0x000f22000c1e1900 */
[-C--:B------:R-:W-:Y:S01]  /*2250*/  ISETP.GE.U32.AND P5, PT, R9, R0.reuse, PT ;  /* 0x000000000900720c */ /* 0x080fe20003fa6070 */
[--C-:B------:R-:W-:Y:S02]  /*2260*/  IMAD.MOV.U32 R20, RZ, RZ, R16.reuse ;  /* 0x000000ffff147224 */ /* 0x100fe400078e0010 */
[----:B------:R-:W4:Y:S01]  /*2270*/  @!P2 LDG.E R18, desc[UR8][R4.64+0x280] ;  /* 0x000280080412a981 */ /* 0x000f22000c1e1900 */
[-C--:B------:R-:W-:Y:S01]  /*2280*/  ISETP.GE.U32.AND P2, PT, R7, R0.reuse, PT ;  /* 0x000000000700720c */ /* 0x080fe20003f46070 */
[C---:B------:R-:W-:Y:S02]  /*2290*/  VIADD R7, R3.reuse, 0x1a0 ;  /* 0x000001a003077836 */ /* 0x040fe40000000000 */
[--C-:B------:R-:W-:Y:S01]  /*22a0*/  IMAD.MOV.U32 R14, RZ, RZ, R16.reuse ;  /* 0x000000ffff0e7224 */ /* 0x100fe200078e0010 */
[----:B------:R-:W4:Y:S01]  /*22b0*/  @!P1 LDG.E R20, desc[UR8][R4.64+0x300] ;  /* 0x0003000804149981 */ /* 0x000f22000c1e1900 */
[----:B------:R-:W-:Y:S01]  /*22c0*/  VIADD R9, R3, 0x160 ;  /* 0x0000016003097836 */ /* 0x000fe20000000000 */
[----:B------:R-:W-:Y:S01]  /*22d0*/  ISETP.GE.U32.AND P1, PT, R7, R0, PT ;  /* 0x000000000700720c */ /* 0x000fe20003f26070 */
[----:B------:R-:W-:-:S02]  /*22e0*/  IMAD.MOV.U32 R24, RZ, RZ, R16 ;  /* 0x000000ffff187224 */ /* 0x000fc400078e0010 */
[----:B------:R-:W-:Y:S01]  /*22f0*/  VIADD R7, R3, 0x1e0 ;  /* 0x000001e003077836 */ /* 0x000fe20000000000 */
[----:B------:R-:W4:Y:S01]  /*2300*/  @!P3 LDG.E R14, desc[UR8][R4.64+0x200] ;  /* 0x00020008040eb981 */ /* 0x000f22000c1e1900 */
[--C-:B------:R-:W-:Y:S01]  /*2310*/  IMAD.MOV.U32 R22, RZ, RZ, R16.reuse ;  /* 0x000000ffff167224 */ /* 0x100fe200078e0010 */
[-C--:B------:R-:W-:Y:S01]  /*2320*/  ISETP.GE.U32.AND P3, PT, R9, R0.reuse, PT ;  /* 0x000000000900720c */ /* 0x080fe20003f66070 */
[----:B------:R-:W-:Y:S01]  /*2330*/  VIADD R9, R3, 0x1c0 ;  /* 0x000001c003097836 */ /* 0x000fe20000000000 */
[----:B------:R-:W4:Y:S01]  /*2340*/  @!P5 LDG.E R24, desc[UR8][R4.64+0x400] ;  /* 0x000400080418d981 */ /* 0x000f22000c1e1900 */
[--C-:B------:R-:W-:Y:S01]  /*2350*/  IMAD.MOV.U32 R26, RZ, RZ, R16.reuse ;  /* 0x000000ffff1a7224 */ /* 0x100fe200078e0010 */
[-C--:B------:R-:W-:Y:S01]  /*2360*/  ISETP.GE.U32.AND P5, PT, R7, R0.reuse, PT ;  /* 0x000000000700720c */ /* 0x080fe20003fa6070 */
[----:B------:R-:W-:Y:S01]  /*2370*/  VIADD R7, R3, 0x200 ;  /* 0x0000020003077836 */ /* 0x000fe20000000000 */
[----:B------:R-:W4:Y:S01]  /*2380*/  @!P6 LDG.E R22, desc[UR8][R4.64+0x380] ;  /* 0x000380080416e981 */ /* 0x000f22000c1e1900 */
[----:B------:R-:W-:Y:S01]  /*2390*/  ISETP.GE.U32.AND P6, PT, R9, R0, PT ;  /* 0x000000000900720c */ /* 0x000fe20003fc6070 */
[----:B------:R-:W-:-:S02]  /*23a0*/  IMAD.MOV.U32 R28, RZ, RZ, R16 ;  /* 0x000000ffff1c7224 */ /* 0x000fc400078e0010 */
[--C-:B------:R-:W-:Y:S01]  /*23b0*/  IMAD.MOV.U32 R30, RZ, RZ, R16.reuse ;  /* 0x000000ffff1e7224 */ /* 0x100fe200078e0010 */
[----:B------:R-:W4:Y:S01]  /*23c0*/  @!P0 LDG.E R26, desc[UR8][R4.64+0x480] ;  /* 0x00048008041a8981 */ /* 0x000f22000c1e1900 */
[-C--:B------:R-:W-:Y:S01]  /*23d0*/  ISETP.GE.U32.AND P0, PT, R7, R0.reuse, PT ;  /* 0x000000000700720c */ /* 0x080fe20003f06070 */
[C---:B------:R-:W-:Y:S02]  /*23e0*/  VIADD R9, R3.reuse, 0x220 ;  /* 0x0000022003097836 */ /* 0x040fe40000000000 */
[----:B------:R-:W-:Y:S01]  /*23f0*/  VIADD R7, R3, 0x240 ;  /* 0x0000024003077836 */ /* 0x000fe20000000000 */
[----:B------:R-:W4:Y:S01]  /*2400*/  @!P4 LDG.E R28, desc[UR8][R4.64+0x500] ;  /* 0x00050008041cc981 */ /* 0x000f22000c1e1900 */
[--C-:B------:R-:W-:Y:S01]  /*2410*/  IMAD.MOV.U32 R32, RZ, RZ, R16.reuse ;  /* 0x000000ffff207224 */ /* 0x100fe200078e0010 */
[-C--:B------:R-:W-:Y:S01]  /*2420*/  ISETP.GE.U32.AND P4, PT, R9, R0.reuse, PT ;  /* 0x000000000900720c */ /* 0x080fe20003f86070 */
[--C-:B------:R-:W-:Y:S01]  /*2430*/  IMAD.MOV.U32 R34, RZ, RZ, R16.reuse ;  /* 0x000000ffff227224 */ /* 0x100fe200078e0010 */
[----:B------:R-:W4:Y:S01]  /*2440*/  @!P3 LDG.E R30, desc[UR8][R4.64+0x580] ;  /* 0x00058008041eb981 */ /* 0x000f22000c1e1900 */
[----:B------:R-:W-:Y:S01]  /*2450*/  IMAD.MOV.U32 R36, RZ, RZ, R16 ;  /* 0x000000ffff247224 */ /* 0x000fe200078e0010 */
[----:B------:R-:W-:Y:S01]  /*2460*/  ISETP.GE.U32.AND P3, PT, R7, R0, PT ;  /* 0x000000000700720c */ /* 0x000fe20003f66070 */
[C---:B------:R-:W-:Y:S01]  /*2470*/  VIADD R7, R3.reuse, 0x260 ;  /* 0x0000026003077836 */ /* 0x040fe20000000000 */
[----:B------:R-:W4:Y:S01]  /*2480*/  @!P2 LDG.E R32, desc[UR8][R4.64+0x600] ;  /* 0x000600080420a981 */ /* 0x000f22000c1e1900 */
[----:B------:R-:W-:-:S03]  /*2490*/  VIADD R9, R3, 0x280 ;  /* 0x0000028003097836 */ /* 0x000fc60000000000 */
[----:B------:R-:W4:Y:S01]  /*24a0*/  @!P1 LDG.E R34, desc[UR8][R4.64+0x680] ;  /* 0x0006800804229981 */ /* 0x000f22000c1e1900 */
[-C--:B------:R-:W-:Y:S02]  /*24b0*/  ISETP.GE.U32.AND P2, PT, R7, R0.reuse, PT ;  /* 0x000000000700720c */ /* 0x080fe40003f46070 */
[-C--:B------:R-:W-:Y:S01]  /*24c0*/  ISETP.GE.U32.AND P1, PT, R9, R0.reuse, PT ;  /* 0x000000000900720c */ /* 0x080fe20003f26070 */
[----:B------:R-:W4:Y:S01]  /*24d0*/  @!P6 LDG.E R36, desc[UR8][R4.64+0x700] ;  /* 0x000700080424e981 */ /* 0x000f22000c1e1900 */
[----:B------:R-:W-:Y:S01]  /*24e0*/  ISETP.GE.U32.AND P6, PT, R39, R0, PT ;  /* 0x000000002700720c */ /* 0x000fe20003fc6070 */
[--C-:B------:R-:W-:Y:S02]  /*24f0*/  IMAD.MOV.U32 R46, RZ, RZ, R16.reuse ;  /* 0x000000ffff2e7224 */ /* 0x100fe400078e0010 */
[--C-:B------:R-:W-:Y:S02]  /*2500*/  IMAD.MOV.U32 R48, RZ, RZ, R16.reuse ;  /* 0x000000ffff307224 */ /* 0x100fe400078e0010 */
[----:B------:R-:W-:-:S02]  /*2510*/  IMAD.MOV.U32 R50, RZ, RZ, R16 ;  /* 0x000000ffff327224 */ /* 0x000fc400078e0010 */
        /* <DEDUP_REMOVED lines=13> */
[----:B------:R-:W-:Y:S01]  /*25f0*/  UMOV UR4, 0x400 ;  /* 0x0000040000047882 */ /* 0x000fe20000000000 */
[----:B------:R-:W-:Y:S01]  /*2600*/  ISETP.NE.AND P0, PT, R42, RZ, PT ;  /* 0x000000ff2a00720c */ /* 0x000fe20003f05270 */
[----:B-1----:R-:W-:-:S02]  /*2610*/  ULEA UR4, UR5, UR4, 0x18 ;  /* 0x0000000405047291 */ /* 0x002fc4000f8ec0ff */
[----:B0-----:R-:W-:-:S05]  /*2620*/  IMAD R41, R43, 0x2c0, R38 ;  /* 0x000002c02b297824 */ /* 0x001fca00078e0226 */
        /* <DEDUP_REMOVED lines=39> */
[----:B------:R-:W-:Y:S02]  /*28a0*/  ISETP.NE.AND P1, PT, R38, 0x1f, PT ;  /* 0x0000001f2600780c */ /* 0x000fe40003f25270 */
[----:B---3--:R-:W-:Y:S02]  /*28b0*/  IADD3 R16, PT, PT, R8, R7, R16 ;  /* 0x0000000708107210 */ /* 0x008fe40007ffe010 */
[----:B------:R-:W-:Y:S02]  /*28c0*/  ISETP.NE.AND P2, PT, R43, 0xb, PT ;  /* 0x0000000b2b00780c */ /* 0x000fe40003f45270 */
        /* <DEDUP_REMOVED lines=52> */
[----:B------:R-:W-:Y:S02]  /*2c10*/  ISETP.NE.AND P1, PT, R38, RZ, PT ;  /* 0x000000ff2600720c */ /* 0x000fe40003f25270 */
[----:B------:R-:W-:Y:S01]  /*2c20*/  SEL R16, R25, R16, !P0 ;  /* 0x0000001019107207 */ /* 0x000fe20004000000 */
[----:B------:R-:W-:Y:S01]  /*2c30*/  @!P2 IMAD.IADD R16, R26, 0x1, R25 ;  /* 0x000000011a10a824 */ /* 0x000fe200078e0219 */
[----:B------:R-:W-:-:S02]  /*2c40*/  ISETP.GE.U32.AND P0, PT, R2, 0x20, PT ;  /* 0x000000200200780c */ /* 0x000fc40003f06070 */
[----:B------:R-:W-:Y:S02]  /*2c50*/  SEL R37, R37, RZ, P1 ;  /* 0x000000ff25257207 */ /* 0x000fe40000800000 */
[----:B------:R-:W-:-:S04]  /*2c60*/  SEL R17, R16, RZ, P0 ;  /* 0x000000ff10117207 */ /* 0x000fc80000000000 */
[----:B-----5:R-:W-:Y:S01]  /*2c70*/  IADD3 R44, PT, PT, R17, R37, R44 ;  /* 0x00000025112c7210 */ /* 0x020fe20007ffe02c */
[----:B------:R-:W-:Y:S06]  /*2c80*/  BRA `(.L_x_111) ;  /* 0x0000000c00e87947 */ /* 0x000fec0003800000 */
.L_x_110:
[----:B0-2---:R-:W-:Y:S02]  /*2c90*/  IADD3 R16, PT, PT, R6, R5, R4 ;  /* 0x0000000506107210 */ /* 0x005fe40007ffe004 */
[----:B------:R-:W-:Y:S02]  /*2ca0*/  ISETP.NE.AND P1, PT, R38, 0x1f, PT ;  /* 0x0000001f2600780c */ /* 0x000fe40003f25270 */
        /* <DEDUP_REMOVED lines=52> */
[----:B------:R-:W-:Y:S01]  /*2ff0*/  SEL R16, R23, R16, !P0 ;  /* 0x0000001017107207 */ /* 0x000fe20004000000 */
[----:B------:R-:W-:Y:S01]  /*3000*/  IMAD.IADD R23, R44, 0x1, -R37 ;  /* 0x000000012c177824 */ /* 0x000fe200078e0a25 */
[C---:B------:R-:W-:Y:S02]  /*3010*/  ISETP.NE.AND P0, PT, R43.reuse, 0xa, PT ;  /* 0x0000000a2b00780c */ /* 0x040fe40003f05270 */
[----:B------:R-:W-:Y:S02]  /*3020*/  SEL R16, R24, R16, !P1 ;  /* 0x0000001018107207 */ /* 0x000fe40004800000 */
[----:B------:R-:W-:Y:S02]  /*3030*/  ISETP.NE.AND P1, PT, R43, 0xb, PT ;  /* 0x0000000b2b00780c */ /* 0x000fe40003f25270 */
[----:B------:R-:W-:Y:S02]  /*3040*/  SEL R16, R25, R16, !P0 ;  /* 0x0000001019107207 */ /* 0x000fe40004000000 */
[----:B------:R-:W-:-:S02]  /*3050*/  ISETP.GT.U32.AND P0, PT, R2, 0x1f, PT ;  /* 0x0000001f0200780c */ /* 0x000fc40003f04070 */
[----:B------:R-:W-:Y:S02]  /*3060*/  SEL R17, R23, RZ, P2 ;  /* 0x000000ff17117207 */ /* 0x000fe40001000000 */
        /* <DEDUP_REMOVED lines=20> */
.L_x_157:
[----:B------:R-:W-:Y:S05]  /*31b0*/  @!P0 BRA `(.L_x_114) ;  /* 0x0000000000748947 */ /* 0x000fea0003800000 */
[----:B------:R-:W-:-:S07]  /*31c0*/  IMAD.MOV.U32 R20, RZ, RZ, 0x3b8 ;  /* 0x000003b8ff147424 */ /* 0x000fce00078e00ff */
.L_x_116:
        /* <DEDUP_REMOVED lines=27> */
.L_x_160:
[----:B------:R-:W-:Y:S05]  /*3380*/  @P0 BRA `(.L_x_116) ;  /* 0xfffffffc00900947 */ /* 0x000fea000383ffff */
.L_x_114:
[----:B------:R-:W-:Y:S01]  /*3390*/  UMOV UR5, 0xffffffff ;  /* 0xffffffff00057882 */ /* 0x000fe20000000000 */
[----:B------:R-:W-:Y:S02]  /*33a0*/  ISETP.NE.AND P0, PT, R18, 0x65, PT ;  /* 0x000000651200780c */ /* 0x000fe40003f05270 */
[----:B------:R-:W-:Y:S11]  /*33b0*/  BRA.DIV UR5, `(.L_x_117) ;  /* 0x0000001e05047947 */ /* 0x000ff6000b800000 */
[----:B------:R-:W0:Y:S01]  /*33c0*/  S2R R26, SR_GEMASK ;  /* 0x00000000001a7919 */ /* 0x000e220000003c00 */
[----:B------:R-:W-:Y:S01]  /*33d0*/  VOTE.ANY R21, PT, !P0 ;  /* 0x0000000000157806 */ /* 0x000fe200040e0100 */
[----:B------:R-:W-:-:S03]  /*33e0*/  VIADD R17, R38, 0x2 ;  /* 0x0000000226117836 */ /* 0x000fc60000000000 */
[----:B0-----:R-:W-:-:S05]  /*33f0*/  LOP3.LUT R21, R21, 0x80000000, R26, 0xec, !PT ;  /* 0x8000000015157812 */ /* 0x001fca00078eec1a */
[----:B------:R-:W-:-:S05]  /*3400*/  VIADD R16, R21, 0xffffffff ;  /* 0xffffffff15107836 */ /* 0x000fca0000000000 */
[----:B------:R-:W-:Y:S01]  /*3410*/  LOP3.LUT R16, R21, R16, RZ, 0xc, !PT ;  /* 0x0000001015107212 */ /* 0x000fe200078e0cff */
[----:B------:R-:W-:-:S03]  /*3420*/  VIADD R21, R38, 0x10 ;  /* 0x0000001026157836 */ /* 0x000fc60000000000 */
[----:B------:R-:W0:Y:S02]  /*3430*/  POPC R20, R16 ;  /* 0x0000001000147309 */ /* 0x000e240000000000 */
[----:B0-----:R-:W0:Y:S01]  /*3440*/  SHFL.DOWN PT, R22, R19, 0x1, R20 ;  /* 0x0820000013167989 */ /* 0x001e2200000e0014 */
[-C--:B------:R-:W-:Y:S02]  /*3450*/  ISETP.GE.AND P0, PT, R38, R20.reuse, PT ;  /* 0x000000142600720c */ /* 0x080fe40003f06270 */
[-C--:B------:R-:W-:Y:S02]  /*3460*/  ISETP.GT.AND P2, PT, R21, R20.reuse, PT ;  /* 0x000000141500720c */ /* 0x080fe40003f44270 */
[----:B0-----:R-:W-:Y:S02]  /*3470*/  SEL R22, R22, RZ, !P0 ;  /* 0x000000ff16167207 */ /* 0x001fe40004000000 */
[----:B------:R-:W-:Y:S01]  /*3480*/  ISETP.GT.AND P0, PT, R17, R20, PT ;  /* 0x000000141100720c */ /* 0x000fe20003f04270 */
[----:B------:R-:W-:-:S02]  /*3490*/  VIADD R17, R38, 0x4 ;  /* 0x0000000426117836 */ /* 0x000fc40000000000 */
        /* <DEDUP_REMOVED lines=8> */
[----:B------:R-:W-:Y:S02]  /*3520*/  ISETP.GT.AND P0, PT, R17, R20, PT ;  /* 0x000000141100720c */ /* 0x000fe40003f04270 */
[----:B------:R-:W0:Y:S01]  /*3530*/  LDC.64 R16, c[0x0][0x390] ;  /* 0x0000e400ff107b82 */ /* 0x000e220000000a00 */
[----:B------:R-:W-:-:S05]  /*3540*/  IMAD.IADD R19, R45, 0x1, R22 ;  /* 0x000000012d137824 */ /* 0x000fca00078e0216 */
[----:B------:R-:W1:Y:S01]  /*3550*/  SHFL.DOWN PT, R22, R19, 0x8, R20 ;  /* 0x0900000013167989 */ /* 0x000e6200000e0014 */
[----:B0-----:R-:W-:-:S05]  /*3560*/  IADD3 R44, P3, PT, R16, 0x100, RZ ;  /* 0x00000100102c7810 */ /* 0x001fca0007f7e0ff */
[----:B------:R-:W-:Y:S01]  /*3570*/  IMAD.X R45, RZ, RZ, R17, P3 ;  /* 0x000000ffff2d7224 */ /* 0x000fe200018e0611 */
[----:B-1----:R-:W-:Y:S02]  /*3580*/  SEL R22, R22, RZ, !P0 ;  /* 0x000000ff16167207 */ /* 0x002fe40004000000 */
[----:B------:R-:W-:-:S03]  /*3590*/  ISETP.NE.AND P0, PT, R18, 0x65, PT ;  /* 0x000000651200780c */ /* 0x000fc60003f05270 */
[----:B------:R-:W-:-:S05]  /*35a0*/  IMAD.IADD R43, R19, 0x1, R22 ;  /* 0x00000001132b7824 */ /* 0x000fca00078e0216 */
[----:B------:R-:W0:Y:S05]  /*35b0*/  SHFL.DOWN PT, R22, R43, 0x10, R20 ;  /* 0x0a0000002b167989 */ /* 0x000e2a00000e0014 */
[----:B------:R-:W-:Y:S02]  /*35c0*/  VOTE.ALL P0, P0 ;  /* 0x0000000000ff7806 */ /* 0x000fe40000000000 */
[----:B0-----:R-:W-:-:S05]  /*35d0*/  SEL R22, R22, RZ, !P2 ;  /* 0x000000ff16167207 */ /* 0x001fca0005000000 */
[----:B------:R-:W-:-:S07]  /*35e0*/  IMAD.IADD R46, R43, 0x1, R22 ;  /* 0x000000012b2e7824 */ /* 0x000fce00078e0216 */
.L_x_169:
[----:B------:R-:W-:Y:S05]  /*35f0*/  @!P0 BRA `(.L_x_118) ;  /* 0x00000004002c8947 */ /* 0x000fea0003800000 */
[----:B------:R-:W-:-:S07]  /*3600*/  IMAD.MOV.U32 R43, RZ, RZ, 0x3b8 ;  /* 0x000003b8ff2b7424 */ /* 0x000fce00078e00ff */
.L_x_124:
        /* <DEDUP_REMOVED lines=8> */
.L_x_172:
[----:B------:R-:W-:Y:S05]  /*3690*/  @!P0 BRA `(.L_x_120) ;  /* 0x0000000000748947 */ /* 0x000fea0003800000 */
[----:B------:R-:W-:-:S07]  /*36a0*/  IMAD.MOV.U32 R20, RZ, RZ, R43 ;  /* 0x000000ffff147224 */ /* 0x000fce00078e002b */
.L_x_122:
        /* <DEDUP_REMOVED lines=27> */
.L_x_175:
[----:B------:R-:W-:Y:S05]  /*3860*/  @P0 BRA `(.L_x_122) ;  /* 0xfffffffc00900947 */ /* 0x000fea000383ffff */
.L_x_120:
[----:B------:R-:W-:Y:S01]  /*3870*/  UMOV UR5, 0xffffffff ;  /* 0xffffffff00057882 */ /* 0x000fe20000000000 */
[----:B------:R-:W-:Y:S02]  /*3880*/  ISETP.NE.AND P0, PT, R18, 0x65, PT ;  /* 0x000000651200780c */ /* 0x000fe40003f05270 */
[----:B------:R-:W-:Y:S11]  /*3890*/  BRA.DIV UR5, `(.L_x_123) ;  /* 0x0000001e05107947 */ /* 0x000ff6000b800000 */
[----:B------:R-:W-:Y:S01]  /*38a0*/  VOTE.ANY R21, PT, !P0 ;  /* 0x0000000000157806 */ /* 0x000fe200040e0100 */
[----:B------:R-:W-:Y:S02]  /*38b0*/  VIADD R17, R38, 0x2 ;  /* 0x0000000226117836 */ /* 0x000fe40000000000 */
[----:B------:R-:W-:Y:S01]  /*38c0*/  VIADD R37, R37, 0xffffffe0 ;  /* 0xffffffe025257836 */ /* 0x000fe20000000000 */
[----:B------:R-:W-:-:S05]  /*38d0*/  LOP3.LUT R21, R21, 0x80000000, R26, 0xec, !PT ;  /* 0x8000000015157812 */ /* 0x000fca00078eec1a */
[----:B------:R-:W-:-:S05]  /*38e0*/  VIADD R16, R21, 0xffffffff ;  /* 0xffffffff15107836 */ /* 0x000fca0000000000 */
[----:B------:R-:W-:-:S04]  /*38f0*/  LOP3.LUT R16, R21, R16, RZ, 0xc, !PT ;  /* 0x0000001015107212 */ /* 0x000fc800078e0cff */
        /* <DEDUP_REMOVED lines=16> */
[----:B------:R-:W-:-:S03]  /*3a00*/  IMAD.IADD R19, R49, 0x1, R22 ;  /* 0x0000000131137824 */ /* 0x000fc600078e0216 */
[----:B------:R-:W-:Y:S02]  /*3a10*/  ISETP.GT.AND P2, PT, R17, R20, PT ;  /* 0x000000141100720c */ /* 0x000fe40003f44270 */
        /* <DEDUP_REMOVED lines=8> */
.L_x_184:
[----:B------:R-:W-:Y:S05]  /*3aa0*/  @P0 BRA `(.L_x_124) ;  /* 0xfffffff800d80947 */ /* 0x000fea000383ffff */
.L_x_118:
        /* <DEDUP_REMOVED lines=15> */
.L_x_112:
        /* <DEDUP_REMOVED lines=9> */
.L_x_111:
[----:B------:R-:W-:Y:S01]  /*3c30*/  IMAD.IADD R45, R4, 0x1, R44 ;  /* 0x00000001042d7824 */ /* 0x000fe200078e022c */
[----:B------:R-:W-:Y:S01]  /*3c40*/  BAR.SYNC.DEFER_BLOCKING 0x0 ;  /* 0x0000000000007b1d */ /* 0x000fe20000010000 */
[----:B------:R-:W-:Y:S02]  /*3c50*/  ISETP.NE.AND P0, PT, R2, RZ, PT ;  /* 0x000000ff0200720c */ /* 0x000fe40003f05270 */
[----:B------:R-:W-:-:S05]  /*3c60*/  IMAD.IADD R4, R5, 0x1, R45 ;  /* 0x0000000105047824 */ /* 0x000fca00078e022d */
[----:B------:R-:W0:Y:S01]  /*3c70*/  S2UR UR5, SR_CTAID.X ;  /* 0x00000000000579c3 */ /* 0x000e220000002500 */
[----:B------:R-:W-:Y:S01]  /*3c80*/  IMAD.IADD R5, R6, 0x1, R4 ;  /* 0x0000000106057824 */ /* 0x000fe200078e0204 */
[----:B------:R-:W1:Y:S03]  /*3c90*/  LDCU.64 UR6, c[0x0][0x388] ;  /* 0x00007100ff0677ac */ /* 0x000e660008000a00 */
[----:B------:R-:W-:-:S04]  /*3ca0*/  IMAD.IADD R6, R7, 0x1, R5 ;  /* 0x0000000107067824 */ /* 0x000fc800078e0205 */
[----:B------:R-:W-:-:S04]  /*3cb0*/  IMAD.IADD R7, R8, 0x1, R6 ;  /* 0x0000000108077824 */ /* 0x000fc800078e0206 */
[----:B------:R-:W-:-:S04]  /*3cc0*/  IMAD.IADD R8, R9, 0x1, R7 ;  /* 0x0000000109087824 */ /* 0x000fc800078e0207 */
[----:B------:R-:W-:Y:S01]  /*3cd0*/  IMAD.IADD R9, R10, 0x1, R8 ;  /* 0x000000010a097824 */ /* 0x000fe200078e0208 */
[----:B------:R-:W-:Y:S03]  /*3ce0*/  STS.64 [R40], R44 ;  /* 0x0000002c28007388 */ /* 0x000fe60000000a00 */
[----:B------:R-:W-:Y:S01]  /*3cf0*/  IMAD.IADD R10, R11, 0x1, R9 ;  /* 0x000000010b0a7824 */ /* 0x000fe200078e0209 */
[----:B------:R2:W-:Y:S03]  /*3d00*/  STS.64 [R40+0x8], R4 ;  /* 0x0000080428007388 */ /* 0x0005e60000000a00 */
[----:B------:R-:W-:Y:S01]  /*3d10*/  IMAD.IADD R11, R12, 0x1, R10 ;  /* 0x000000010c0b7824 */ /* 0x000fe200078e020a */
[----:B------:R3:W-:Y:S03]  /*3d20*/  STS.64 [R40+0x10], R6 ;  /* 0x0000100628007388 */ /* 0x0007e60000000a00 */
[----:B------:R-:W-:Y:S01]  /*3d30*/  IMAD.IADD R12, R13, 0x1, R11 ;  /* 0x000000010d0c7824 */ /* 0x000fe200078e020b */
[----:B------:R-:W-:Y:S03]  /*3d40*/  STS.64 [R40+0x18], R8 ;  /* 0x0000180828007388 */ /* 0x000fe60000000a00 */
[----:B------:R-:W-:Y:S01]  /*3d50*/  IMAD.IADD R13, R14, 0x1, R12 ;  /* 0x000000010e0d7824 */ /* 0x000fe200078e020c */
[----:B------:R-:W-:Y:S01]  /*3d60*/  STS.64 [R40+0x20], R10 ;  /* 0x0000200a28007388 */ /* 0x000fe20000000a00 */
[----:B--2---:R-:W0:Y:S02]  /*3d70*/  LDC R4, c[0x0][0x398] ;  /* 0x0000e600ff047b82 */ /* 0x004e240000000800 */
[----:B------:R-:W-:Y:S01]  /*3d80*/  IMAD.IADD R14, R15, 0x1, R13 ;  /* 0x000000010f0e7824 */ /* 0x000fe200078e020d */
[----:B------:R2:W-:Y:S03]  /*3d90*/  STS.64 [R40+0x28], R12 ;  /* 0x0000280c28007388 */ /* 0x0005e60000000a00 */
[----:B------:R-:W-:Y:S01]  /*3da0*/  IMAD.IADD R15, R28, 0x1, R14 ;  /* 0x000000011c0f7824 */ /* 0x000fe200078e020e */
[----:B------:R-:W4:Y:S03]  /*3db0*/  S2R R5, SR_TID.X ;  /* 0x0000000000057919 */ /* 0x000f260000002100 */
[----:B------:R-:W-:Y:S01]  /*3dc0*/  IMAD.IADD R16, R29, 0x1, R15 ;  /* 0x000000011d107824 */ /* 0x000fe200078e020f */
[----:B------:R-:W-:Y:S03]  /*3dd0*/  STS.64 [R40+0x30], R14 ;  /* 0x0000300e28007388 */ /* 0x000fe60000000a00 */
[----:B------:R-:W-:Y:S01]  /*3de0*/  IMAD.IADD R17, R30, 0x1, R16 ;  /* 0x000000011e117824 */ /* 0x000fe200078e0210 */
[----:B---3--:R-:W3:Y:S03]  /*3df0*/  S2R R6, SR_TID.X ;  /* 0x0000000000067919 */ /* 0x008ee60000002100 */
[----:B------:R-:W-:Y:S01]  /*3e00*/  IMAD.IADD R18, R31, 0x1, R17 ;  /* 0x000000011f127824 */ /* 0x000fe200078e0211 */
[----:B------:R-:W-:Y:S03]  /*3e10*/  STS.64 [R40+0x38], R16 ;  /* 0x0000381028007388 */ /* 0x000fe60000000a00 */
[----:B------:R-:W-:-:S02]  /*3e20*/  IMAD.IADD R19, R32, 0x1, R18 ;  /* 0x0000000120137824 */ /* 0x000fc400078e0212 */
[----:B0-----:R-:W-:Y:S02]  /*3e30*/  VIADD R4, R4, UR5 ;  /* 0x0000000504047c36 */ /* 0x001fe40008000000 */
[----:B------:R-:W-:Y:S01]  /*3e40*/  IMAD.IADD R20, R33, 0x1, R19 ;  /* 0x0000000121147824 */ /* 0x000fe200078e0213 */
[----:B------:R-:W-:Y:S01]  /*3e50*/  STS.64 [R40+0x40], R18 ;  /* 0x0000401228007388 */ /* 0x000fe20000000a00 */
[----:B--2---:R-:W-:Y:S02]  /*3e60*/  IMAD R12, R4, 0x2100, RZ ;  /* 0x00002100040c7824 */ /* 0x004fe400078e02ff */
[----:B------:R-:W-:-:S04]  /*3e70*/  IMAD.IADD R21, R34, 0x1, R20 ;  /* 0x0000000122157824 */ /* 0x000fc800078e0214 */
[----:B------:R-:W-:Y:S01]  /*3e80*/  IMAD.IADD R22, R35, 0x1, R21 ;  /* 0x0000000123167824 */ /* 0x000fe200078e0215 */
[----:B------:R-:W-:Y:S03]  /*3e90*/  STS.64 [R40+0x48], R20 ;  /* 0x0000481428007388 */ /* 0x000fe60000000a00 */
[----:B------:R-:W-:Y:S01]  /*3ea0*/  IMAD.IADD R23, R36, 0x1, R22 ;  /* 0x0000000124177824 */ /* 0x000fe200078e0216 */
[C---:B----4-:R-:W-:Y:S02]  /*3eb0*/  LOP3.LUT R4, R5.reuse, 0x1f, RZ, 0xc0, !PT ;  /* 0x0000001f05047812 */ /* 0x050fe400078ec0ff */
[----:B------:R-:W-:Y:S02]  /*3ec0*/  LOP3.LUT R10, R5, 0x3e0, RZ, 0xc0, !PT ;  /* 0x000003e0050a7812 */ /* 0x000fe400078ec0ff */
[----:B------:R-:W-:Y:S01]  /*3ed0*/  STS.64 [R40+0x50], R22 ;  /* 0x0000501628007388 */ /* 0x000fe20000000a00 */
[----:B------:R-:W-:-:S03]  /*3ee0*/  NOP ;  /* 0x0000000000007918 */ /* 0x000fc60000000000 */
[----:B------:R-:W-:Y:S01]  /*3ef0*/  LDS R45, [R41] ;  /* 0x00000000292d7984 */ /* 0x000fe20000000800 */
[----:B---3--:R-:W-:Y:S01]  /*3f00*/  LOP3.LUT R8, R6, 0x3e0, RZ, 0xc0, !PT ;  /* 0x000003e006087812 */ /* 0x008fe200078ec0ff */
[----:B------:R-:W-:Y:S02]  /*3f10*/  IMAD R10, R10, 0x16, R4 ;  /* 0x000000160a0a7824 */ /* 0x000fe400078e0204 */
        /* <DEDUP_REMOVED lines=20> */
[----:B------:R0:W-:Y:S04]  /*4060*/  LDS R25, [R41+0xa80] ;  /* 0x000a800029197984 */ /* 0x0001e80000000800 */
[----:B------:R2:W-:Y:S01]  /*4070*/  @!P0 STS [UR4+0x8400], R0 ;  /* 0x00840000ff008988 */ /* 0x0005e20008000804 */
[----:B------:R-:W-:Y:S01]  /*4080*/  BAR.SYNC.DEFER_BLOCKING 0x0 ;  /* 0x0000000000007b1d */ /* 0x000fe20000010000 */
[----:B0-----:R-:W-:Y:S01]  /*4090*/  LOP3.LUT R41, R6, 0x1f, RZ, 0xc0, !PT ;  /* 0x0000001f06297812 */ /* 0x001fe200078ec0ff */
[----:B------:R-:W-:Y:S01]  /*40a0*/  VIADD R6, R10, 0x60 ;  /* 0x000000600a067836 */ /* 0x000fe20000000000 */
[----:B------:R-:W-:-:S03]  /*40b0*/  IADD3 R5, P0, PT, R12, R3, RZ ;  /* 0x000000030c057210 */ /* 0x000fc60007f1e0ff */
[----:B------:R-:W-:Y:S02]  /*40c0*/  IMAD R8, R8, 0x16, R41 ;  /* 0x0000001608087824 */ /* 0x000fe400078e0229 */
[----:B--2---:R-:W-:Y:S01]  /*40d0*/  IMAD.X R0, RZ, RZ, RZ, P0 ;  /* 0x000000ffff007224 */ /* 0x004fe200000e06ff */
[----:B-1----:R-:W-:Y:S01]  /*40e0*/  LEA R4, P0, R5, UR6, 0x2 ;  /* 0x0000000605047c11 */ /* 0x002fe2000f8010ff */
[----:B------:R-:W-:-:S03]  /*40f0*/  VIADD R41, R10, 0x20 ;  /* 0x000000200a297836 */ /* 0x000fc60000000000 */
[----:B------:R-:W-:Y:S01]  /*4100*/  LEA.HI.X R5, R5, UR7, R0, 0x2, P0 ;  /* 0x0000000705057c11 */ /* 0x000fe200080f1400 */
[C---:B------:R-:W-:Y:S01]  /*4110*/  VIADD R0, R8.reuse, 0xc0 ;  /* 0x000000c008007836 */ /* 0x040fe20000000000 */
[----:B------:R-:W0:Y:S02]  /*4120*/  LDS R2, [UR4+0x8400] ;  /* 0x00840004ff027984 */ /* 0x000e240008000800 */
[-C--:B0-----:R-:W-:Y:S01]  /*4130*/  ISETP.GE.AND P6, PT, R3, R2.reuse, PT ;  /* 0x000000020300720c */ /* 0x081fe20003fc6270 */
[C---:B------:R-:W-:Y:S01]  /*4140*/  VIADD R3, R8.reuse, 0x80 ;  /* 0x0000008008037836 */ /* 0x040fe20000000000 */
[-C--:B------:R-:W-:Y:S01]  /*4150*/  ISETP.GE.AND P5, PT, R41, R2.reuse, PT ;  /* 0x000000022900720c */ /* 0x080fe20003fa6270 */
[----:B------:R-:W-:Y:S01]  /*4160*/  VIADD R41, R8, 0xa0 ;  /* 0x000000a008297836 */ /* 0x000fe20000000000 */
[-C--:B------:R-:W-:Y:S01]  /*4170*/  ISETP.GE.AND P0, PT, R6, R2.reuse, PT ;  /* 0x000000020600720c */ /* 0x080fe20003f06270 */
[C---:B------:R-:W-:Y:S01]  /*4180*/  VIADD R6, R8.reuse, 0xe0 ;  /* 0x000000e008067836 */ /* 0x040fe20000000000 */
[-C--:B------:R-:W-:Y:S01]  /*4190*/  ISETP.GE.AND P3, PT, R3, R2.reuse, PT ;  /* 0x000000020300720c */ /* 0x080fe20003f66270 */
[----:B------:R-:W-:Y:S01]  /*41a0*/  VIADD R3, R8, 0x100 ;  /* 0x0000010008037836 */ /* 0x000fe20000000000 */
[-C--:B------:R-:W-:Y:S01]  /*41b0*/  ISETP.GE.AND P2, PT, R0, R2.reuse, PT ;  /* 0x000000020000720c */ /* 0x080fe20003f46270 */
[----:B------:R-:W-:Y:S01]  /*41c0*/  VIADD R0, R10, 0x40 ;  /* 0x000000400a007836 */ /* 0x000fe20000000000 */
[-C--:B------:R-:W-:Y:S01]  /*41d0*/  ISETP.GE.AND P4, PT, R41, R2.reuse, PT ;  /* 0x000000022900720c */ /* 0x080fe20003f86270 */
[----:B------:R-:W-:Y:S01]  /*41e0*/  VIADD R41, R8, 0x120 ;  /* 0x0000012008297836 */ /* 0x000fe20000000000 */
[-C--:B------:R-:W-:Y:S01]  /*41f0*/  ISETP.GE.AND P1, PT, R6, R2.reuse, PT ;  /* 0x000000020600720c */ /* 0x080fe20003f26270 */
[----:B------:R-:W-:Y:S01]  /*4200*/  @!P6 STG.E desc[UR8][R4.64], R45 ;  /* 0x0000002d0400e986 */ /* 0x000fe2000c101908 */
[----:B------:R-:W-:Y:S01]  /*4210*/  ISETP.GE.AND P6, PT, R3, R2, PT ;  /* 0x000000020300720c */ /* 0x000fe20003fc6270 */
[----:B------:R-:W-:-:S02]  /*4220*/  VIADD R3, R10, 0x140 ;  /* 0x000001400a037836 */ /* 0x000fc40000000000 */
[----:B------:R-:W-:Y:S01]  /*4230*/  @!P5 STG.E desc[UR8][R4.64+0x80], R47 ;  /* 0x0000802f0400d986 */ /* 0x000fe2000c101908 */
[-C--:B------:R-:W-:Y:S01]  /*4240*/  ISETP.GE.AND P5, PT, R41, R2.reuse, PT ;  /* 0x000000022900720c */ /* 0x080fe20003fa6270 */
[C---:B------:R-:W-:Y:S02]  /*4250*/  VIADD R41, R10.reuse, 0x160 ;  /* 0x000001600a297836 */ /* 0x040fe40000000000 */
[----:B------:R-:W-:Y:S01]  /*4260*/  @!P0 STG.E desc[UR8][R4.64+0x180], R49 ;  /* 0x0001803104008986 */ /* 0x000fe2000c101908 */
[-C--:B------:R-:W-:Y:S01]  /*4270*/  ISETP.GE.AND P0, PT, R3, R2.reuse, PT ;  /* 0x000000020300720c */ /* 0x080fe20003f06270 */
[C---:B------:R-:W-:Y:S02]  /*4280*/  VIADD R3, R10.reuse, 0x180 ;  /* 0x000001800a037836 */ /* 0x040fe40000000000 */
[----:B------:R-:W-:Y:S01]  /*4290*/  @!P3 STG.E desc[UR8][R4.64+0x200], R51 ;  /* 0x000200330400b986 */ /* 0x000fe2000c101908 */
[----:B------:R-:W-:Y:S01]  /*42a0*/  ISETP.GE.AND P3, PT, R41, R2, PT ;  /* 0x000000022900720c */ /* 0x000fe20003f66270 */
[----:B------:R-:W-:-:S02]  /*42b0*/  VIADD R41, R10, 0x1a0 ;  /* 0x000001a00a297836 */ /* 0x000fc40000000000 */
[----:B------:R-:W-:Y:S01]  /*42c0*/  @!P2 STG.E desc[UR8][R4.64+0x300], R43 ;  /* 0x0003002b0400a986 */ /* 0x000fe2000c101908 */
[-C--:B------:R-:W-:Y:S01]  /*42d0*/  ISETP.GE.AND P2, PT, R3, R2.reuse, PT ;  /* 0x000000020300720c */ /* 0x080fe20003f46270 */
[----:B------:R-:W-:Y:S02]  /*42e0*/  VIADD R3, R8, 0x1c0 ;  /* 0x000001c008037836 */ /* 0x000fe40000000000 */
[----:B------:R-:W-:Y:S01]  /*42f0*/  @!P4 STG.E desc[UR8][R4.64+0x280], R53 ;  /* 0x000280350400c986 */ /* 0x000fe2000c101908 */
[----:B------:R-:W-:-:S03]  /*4300*/  ISETP.GE.AND P4, PT, R0, R2, PT ;  /* 0x000000020000720c */ /* 0x000fc60003f86270 */
[----:B------:R0:W-:Y:S01]  /*4310*/  @!P1 STG.E desc[UR8][R4.64+0x380], R37 ;  /* 0x0003802504009986 */ /* 0x0001e2000c101908 */
[-C--:B------:R-:W-:Y:S01]  /*4320*/  ISETP.GE.AND P1, PT, R41, R2.reuse, PT ;  /* 0x000000022900720c */ /* 0x080fe20003f26270 */
[C---:B------:R-:W-:Y:S02]  /*4330*/  VIADD R41, R8.reuse, 0x1e0 ;  /* 0x000001e008297836 */ /* 0x040fe40000000000 */
[----:B------:R-:W-:Y:S01]  /*4340*/  @!P6 STG.E desc[UR8][R4.64+0x400], R35 ;  /* 0x000400230400e986 */ /* 0x000fe2000c101908 */
[-C--:B------:R-:W-:Y:S01]  /*4350*/  ISETP.GE.AND P6, PT, R3, R2.reuse, PT ;  /* 0x000000020300720c */ /* 0x080fe20003fc6270 */
[----:B------:R-:W-:Y:S02]  /*4360*/  VIADD R3, R8, 0x200 ;  /* 0x0000020008037836 */ /* 0x000fe40000000000 */
[----:B------:R1:W-:Y:S01]  /*4370*/  @!P5 STG.E desc[UR8][R4.64+0x480], R33 ;  /* 0x000480210400d986 */ /* 0x0003e2000c101908 */
[----:B------:R-:W-:Y:S01]  /*4380*/  ISETP.GE.AND P5, PT, R41, R2, PT ;  /* 0x000000022900720c */ /* 0x000fe20003fa6270 */
[----:B------:R-:W-:-:S02]  /*4390*/  VIADD R41, R10, 0x220 ;  /* 0x000002200a297836 */ /* 0x000fc40000000000 */
[----:B------:R2:W-:Y:S01]  /*43a0*/  @!P0 STG.E desc[UR8][R4.64+0x500], R31 ;  /* 0x0005001f04008986 */ /* 0x0005e2000c101908 */
[-C--:B------:R-:W-:Y:S01]  /*43b0*/  ISETP.GE.AND P0, PT, R3, R2.reuse, PT ;  /* 0x000000020300720c */ /* 0x080fe20003f06270 */
[----:B0-----:R-:W-:Y:S02]  /*43c0*/  VIADD R37, R10, 0x240 ;  /* 0x000002400a257836 */ /* 0x001fe40000000000 */
[C---:B------:R-:W-:Y:S01]  /*43d0*/  VIADD R3, R8.reuse, 0x260 ;  /* 0x0000026008037836 */ /* 0x040fe20000000000 */
[----:B------:R2:W-:Y:S01]  /*43e0*/  @!P4 STG.E desc[UR8][R4.64+0x100], R29 ;  /* 0x0001001d0400c986 */ /* 0x0005e2000c101908 */
[-C--:B------:R-:W-:Y:S01]  /*43f0*/  ISETP.GE.AND P4, PT, R41, R2.reuse, PT ;  /* 0x000000022900720c */ /* 0x080fe20003f86270 */
[----:B-1----:R-:W-:Y:S02]  /*4400*/  VIADD R33, R8, 0x280 ;  /* 0x0000028008217836 */ /* 0x002fe40000000000 */
        /* <DEDUP_REMOVED lines=17> */
.L_x_98:
[----:B------:R-:W-:Y:S01]  /*4520*/  BSSY B1, `(.L_x_125) ;  /* 0x0000006000017945 */ /* 0x000fe20003800000 */
[----:B------:R-:W-:Y:S01]  /*4530*/  PLOP3.LUT P0, PT, P0, PT, PT, 0x8, 0x80 ;  /* 0x000000000080781c */ /* 0x000fe2000070e170 */
[----:B------:R-:W-:-:S12]  /*4540*/  IMAD.MOV.U32 R21, RZ, RZ, -0x1 ;  /* 0xffffffffff157424 */ /* 0x000fd800078e00ff */
[----:B------:R-:W-:Y:S05]  /*4550*/  WARPSYNC.COLLECTIVE R21, `(.L_x_126) ;  /* 0x0000000015087348 */ /* 0x000fea0003c00000 */
[----:B------:R-:W-:Y:S01]  /*4560*/  VOTE.ANY P0, P0 ;  /* 0x0000000000ff7806 */ /* 0x000fe20000000100 */
[----:B------:R-:W-:-:S12]  /*4570*/  ENDCOLLECTIVE ;  /* 0x000000000000791b */ /* 0x000fd80003800000 */
.L_x_126:
[----:B------:R-:W-:Y:S05]  /*4580*/  BSYNC B1 ;  /* 0x0000000000017941 */ /* 0x000fea0003800000 */
.L_x_125:
[----:B------:R-:W-:Y:S05]  /*4590*/  BRA `(.L_x_127) ;  /* 0xffffffc800787947 */ /* 0x000fea000383ffff */
.L_x_100:
[----:B------:R-:W-:Y:S01]  /*45a0*/  BSSY B1, `(.L_x_128) ;  /* 0x0000006000017945 */ /* 0x000fe20003800000 */
[----:B------:R-:W-:Y:S01]  /*45b0*/  PLOP3.LUT P0, PT, P0, PT, PT, 0x8, 0x80 ;  /* 0x000000000080781c */ /* 0x000fe2000070e170 */
[----:B------:R-:W-:-:S12]  /*45c0*/  IMAD.MOV.U32 R21, RZ, RZ, -0x1 ;  /* 0xffffffffff157424 */ /* 0x000fd800078e00ff */
[----:B------:R-:W-:Y:S05]  /*45d0*/  WARPSYNC.COLLECTIVE R21, `(.L_x_129) ;  /* 0x0000000015087348 */ /* 0x000fea0003c00000 */
[----:B------:R-:W-:Y:S01]  /*45e0*/  VOTE.ANY P0, P0 ;  /* 0x0000000000ff7806 */ /* 0x000fe20000000100 */
[----:B------:R-:W-:-:S12]  /*45f0*/  ENDCOLLECTIVE ;  /* 0x000000000000791b */ /* 0x000fd80003800000 */
.L_x_129:
[----:B------:R-:W-:Y:S05]  /*4600*/  BSYNC B1 ;  /* 0x0000000000017941 */ /* 0x000fea0003800000 */
.L_x_128:
[----:B------:R-:W-:Y:S05]  /*4610*/  BRA `(.L_x_130) ;  /* 0xffffffc800cc7947 */ /* 0x000fea000383ffff */
.L_x_102:
[----:B------:R-:W0:Y:S01]  /*4620*/  S2R R30, SR_GEMASK ;  /* 0x00000000001e7919 */ /* 0x000e220000003c00 */
[----:B------:R-:W-:Y:S01]  /*4630*/  BSSY B1, `(.L_x_131) ;  /* 0x0000006000017945 */ /* 0x000fe20003800000 */
[----:B------:R-:W-:Y:S01]  /*4640*/  PLOP3.LUT P0, PT, P0, PT, PT, 0x8, 0x80 ;  /* 0x000000000080781c */ /* 0x000fe2000070e170 */
[----:B------:R-:W-:-:S12]  /*4650*/  IMAD.MOV.U32 R21, RZ, RZ, -0x1 ;  /* 0xffffffffff157424 */ /* 0x000fd800078e00ff */
[----:B0-----:R-:W-:Y:S05]  /*4660*/  WARPSYNC.COLLECTIVE R21, `(.L_x_132) ;  /* 0x0000000015087348 */ /* 0x001fea0003c00000 */
[----:B------:R-:W-:Y:S01]  /*4670*/  VOTE.ANY R21, PT, P0 ;  /* 0x0000000000157806 */ /* 0x000fe200000e0100 */
[----:B0-----:R-:W-:Y:S06]  /*4680*/  ENDCOLLECTIVE ;  /* 0x000000000000791b */ /* 0x001fec0003800000 */
.L_x_132:
[----:B------:R-:W-:Y:S05]  /*4690*/  BSYNC B1 ;  /* 0x0000000000017941 */ /* 0x000fea0003800000 */
.L_x_131:
[----:B------:R-:W-:Y:S01]  /*46a0*/  LOP3.LUT R21, R21, 0x80000000, R30, 0xec, !PT ;  /* 0x8000000015157812 */ /* 0x000fe200078eec1e */
[----:B------:R-:W-:Y:S02]  /*46b0*/  IMAD.MOV.U32 R17, RZ, RZ, 0x1 ;  /* 0x00000001ff117424 */ /* 0x000fe400078e00ff */
[----:B------:R-:W-:Y:S02]  /*46c0*/  VIADD R41, R39, 0x2 ;  /* 0x0000000227297836 */ /* 0x000fe40000000000 */
[----:B------:R-:W-:Y:S02]  /*46d0*/  VIADD R16, R21, 0xffffffff ;  /* 0xffffffff15107836 */ /* 0x000fe40000000000 */
[C---:B------:R-:W-:Y:S02]  /*46e0*/  VIADD R43, R39.reuse, 0x4 ;  /* 0x00000004272b7836 */ /* 0x040fe40000000000 */
[----:B------:R-:W-:Y:S01]  /*46f0*/  VIADD R44, R39, 0x8 ;  /* 0x00000008272c7836 */ /* 0x000fe20000000000 */
[----:B------:R-:W-:Y:S01]  /*4700*/  LOP3.LUT R28, R21, R16, RZ, 0xc, !PT ;  /* 0x00000010151c7212 */ /* 0x000fe200078e0cff */
[----:B------:R-:W-:-:S02]  /*4710*/  IMAD.MOV.U32 R16, RZ, RZ, R27 ;  /* 0x000000ffff107224 */ /* 0x000fc400078e001b */
[----:B------:R-:W-:Y:S01]  /*4720*/  IMAD.MOV.U32 R21, RZ, RZ, -0x1 ;  /* 0xffffffffff157424 */ /* 0x000fe200078e00ff */
[----:B------:R0:W1:Y:S01]  /*4730*/  POPC R20, R28 ;  /* 0x0000001c00147309 */ /* 0x0000620000000000 */
[----:B------:R-:W-:-:S07]  /*4740*/  VIADD R45, R39, 0x10 ;  /* 0x00000010272d7836 */ /* 0x000fce0000000000 */
[----:B01----:R-:W-:Y:S05]  /*4750*/  WARPSYNC.COLLECTIVE R21, `(.L_x_133) ;  /* 0x0000000015087348 */ /* 0x003fea0003c00000 */
[----:B-1----:R1:W2:Y:S02]  /*4760*/  SHFL.DOWN P3, R22, R16, R17, R20 ;  /* 0x0800001110167389 */ /* 0x0022a40000060014 */
[----:B012---:R-:W-:Y:S05]  /*4770*/  ENDCOLLECTIVE ;  /* 0x000000000000791b */ /* 0x007fea0003800000 */
.L_x_133:
[-C--:B------:R-:W-:Y:S02]  /*4780*/  ISETP.GE.AND P0, PT, R39, R20.reuse, PT ;  /* 0x000000142700720c */ /* 0x080fe40003f06270 */
[-C--:B------:R-:W-:Y:S01]  /*4790*/  ISETP.GT.AND P2, PT, R45, R20.reuse, PT ;  /* 0x000000142d00720c */ /* 0x080fe20003f44270 */
        /* <DEDUP_REMOVED lines=8> */
.L_x_134:
        /* <DEDUP_REMOVED lines=8> */
.L_x_135:
[----:B------:R-:W-:Y:S01]  /*48a0*/  IMAD.MOV.U32 R17, RZ, RZ, 0x8 ;  /* 0x00000008ff117424 */ /* 0x000fe200078e00ff */
[----:B------:R-:W-:Y:S02]  /*48b0*/  SEL R22, R22, RZ, !P0 ;  /* 0x000000ff16167207 */ /* 0x000fe40004000000 */
[----:B------:R-:W-:-:S03]  /*48c0*/  ISETP.GT.AND P0, PT, R44, R20, PT ;  /* 0x000000142c00720c */ /* 0x000fc60003f04270 */
[----:B------:R-:W-:Y:S02]  /*48d0*/  IMAD.IADD R27, R29, 0x1, R22 ;  /* 0x000000011d1b7824 */ /* 0x000fe400078e0216 */
[----:B------:R-:W0:Y:S02]  /*48e0*/  LDC.64 R28, c[0x0][0x390] ;  /* 0x0000e400ff1c7b82 */ /* 0x000e240000000a00 */
[----:B------:R-:W-:-:S07]  /*48f0*/  IMAD.MOV.U32 R16, RZ, RZ, R27 ;  /* 0x000000ffff107224 */ /* 0x000fce00078e001b */
[----:B0-----:R-:W-:Y:S05]  /*4900*/  WARPSYNC.COLLECTIVE R21, `(.L_x_136) ;  /* 0x0000000015087348 */ /* 0x001fea0003c00000 */
[----:B------:R1:W2:Y:S02]  /*4910*/  SHFL.DOWN P3, R22, R16, R17, R20 ;  /* 0x0800001110167389 */ /* 0x0002a40000060014 */
[----:B012---:R-:W-:Y:S05]  /*4920*/  ENDCOLLECTIVE ;  /* 0x000000000000791b */ /* 0x007fea0003800000 */
.L_x_136:
[----:B------:R-:W-:Y:S01]  /*4930*/  IMAD.MOV.U32 R17, RZ, RZ, 0x10 ;  /* 0x00000010ff117424 */ /* 0x000fe200078e00ff */
[----:B------:R-:W-:Y:S02]  /*4940*/  SEL R22, R22, RZ, !P0 ;  /* 0x000000ff16167207 */ /* 0x000fe40004000000 */
[----:B------:R-:W-:-:S03]  /*4950*/  ISETP.NE.AND P0, PT, R26, 0x65, PT ;  /* 0x000000651a00780c */ /* 0x000fc60003f05270 */
[----:B------:R-:W-:-:S04]  /*4960*/  IMAD.IADD R47, R27, 0x1, R22 ;  /* 0x000000011b2f7824 */ /* 0x000fc800078e0216 */
[----:B------:R-:W-:-:S07]  /*4970*/  IMAD.MOV.U32 R16, RZ, RZ, R47 ;  /* 0x000000ffff107224 */ /* 0x000fce00078e002f */
[----:B------:R-:W-:Y:S05]  /*4980*/  WARPSYNC.COLLECTIVE R21, `(.L_x_137) ;  /* 0x0000000015087348 */ /* 0x000fea0003c00000 */
[----:B------:R0:W1:Y:S02]  /*4990*/  SHFL.DOWN P3, R22, R16, R17, R20 ;  /* 0x0800001110167389 */ /* 0x0000640000060014 */
[----:B01----:R-:W-:Y:S05]  /*49a0*/  ENDCOLLECTIVE ;  /* 0x000000000000791b */ /* 0x003fea0003800000 */
.L_x_137:
[----:B------:R-:W-:Y:S05]  /*49b0*/  WARPSYNC.COLLECTIVE R21, `(.L_x_138) ;  /* 0x0000000015087348 */ /* 0x000fea0003c00000 */
[----:B------:R-:W-:Y:S01]  /*49c0*/  VOTE.ALL P0, P0 ;  /* 0x0000000000ff7806 */ /* 0x000fe20000000000 */
[----:B------:R-:W-:-:S12]  /*49d0*/  ENDCOLLECTIVE ;  /* 0x000000000000791b */ /* 0x000fd80003800000 */
.L_x_138:
[----:B------:R-:W-:Y:S02]  /*49e0*/  IADD3 R28, P3, PT, R28, 0x100, RZ ;  /* 0x000001001c1c7810 */ /* 0x000fe40007f7e0ff */
[----:B------:R-:W-:-:S03]  /*49f0*/  SEL R22, R22, RZ, !P2 ;  /* 0x000000ff16167207 */ /* 0x000fc60005000000 */
[----:B------:R-:W-:Y:S02]  /*4a00*/  IMAD.X R3, RZ, RZ, R29, P3 ;  /* 0x000000ffff037224 */ /* 0x000fe400018e061d */
[----:B------:R-:W-:Y:S01]  /*4a10*/  IMAD.IADD R46, R47, 0x1, R22 ;  /* 0x000000012f2e7824 */ /* 0x000fe200078e0216 */
[----:B------:R-:W-:Y:S06]  /*4a20*/  BRA `(.L_x_139) ;  /* 0xffffffc800647947 */ /* 0x000fec000383ffff */
.L_x_104:
[----:B------:R-:W-:Y:S01]  /*4a30*/  BSSY B1, `(.L_x_140) ;  /* 0x0000006000017945 */ /* 0x000fe20003800000 */
[----:B------:R-:W-:Y:S01]  /*4a40*/  PLOP3.LUT P0, PT, P0, PT, PT, 0x8, 0x80 ;  /* 0x000000000080781c */ /* 0x000fe2000070e170 */
[----:B------:R-:W-:-:S12]  /*4a50*/  IMAD.MOV.U32 R21, RZ, RZ, -0x1 ;  /* 0xffffffffff157424 */ /* 0x000fd800078e00ff */
[----:B------:R-:W-:Y:S05]  /*4a60*/  WARPSYNC.COLLECTIVE R21, `(.L_x_141) ;  /* 0x0000000015087348 */ /* 0x000fea0003c00000 */
[----:B------:R-:W-:Y:S01]  /*4a70*/  VOTE.ANY P0, P0 ;  /* 0x0000000000ff7806 */ /* 0x000fe20000000100 */
[----:B------:R-:W-:-:S12]  /*4a80*/  ENDCOLLECTIVE ;  /* 0x000000000000791b */ /* 0x000fd80003800000 */
.L_x_141:
[----:B------:R-:W-:Y:S05]  /*4a90*/  BSYNC B1 ;  /* 0x0000000000017941 */ /* 0x000fea0003800000 */
.L_x_140:
[----:B------:R-:W-:Y:S05]  /*4aa0*/  BRA `(.L_x_142) ;  /* 0xffffffc800747947 */ /* 0x000fea000383ffff */
.L_x_106:
[----:B------:R-:W-:Y:S01]  /*4ab0*/  BSSY B1, `(.L_x_143) ;  /* 0x0000006000017945 */ /* 0x000fe20003800000 */
[----:B------:R-:W-:Y:S01]  /*4ac0*/  PLOP3.LUT P0, PT, P0, PT, PT, 0x8, 0x80 ;  /* 0x000000000080781c */ /* 0x000fe2000070e170 */
[----:B------:R-:W-:-:S12]  /*4ad0*/  IMAD.MOV.U32 R21, RZ, RZ, -0x1 ;  /* 0xffffffffff157424 */ /* 0x000fd800078e00ff */
[----:B------:R-:W-:Y:S05]  /*4ae0*/  WARPSYNC.COLLECTIVE R21, `(.L_x_144) ;  /* 0x0000000015087348 */ /* 0x000fea0003c00000 */
[----:B------:R-:W-:Y:S01]  /*4af0*/  VOTE.ANY P0, P0 ;  /* 0x0000000000ff7806 */ /* 0x000fe20000000100 */
[----:B------:R-:W-:-:S12]  /*4b00*/  ENDCOLLECTIVE ;  /* 0x000000000000791b */ /* 0x000fd80003800000 */
.L_x_144:
[----:B------:R-:W-:Y:S05]  /*4b10*/  BSYNC B1 ;  /* 0x0000000000017941 */ /* 0x000fea0003800000 */
.L_x_143:
[----:B------:R-:W-:Y:S05]  /*4b20*/  BRA `(.L_x_145) ;  /* 0xffffffc800c87947 */ /* 0x000fea000383ffff */
.L_x_108:
[----:B------:R-:W-:Y:S01]  /*4b30*/  BSSY B1, `(.L_x_146) ;  /* 0x0000006000017945 */ /* 0x000fe20003800000 */
[----:B------:R-:W-:Y:S01]  /*4b40*/  PLOP3.LUT P0, PT, P0, PT, PT, 0x8, 0x80 ;  /* 0x000000000080781c */ /* 0x000fe2000070e170 */
[----:B------:R-:W-:-:S12]  /*4b50*/  IMAD.MOV.U32 R21, RZ, RZ, -0x1 ;  /* 0xffffffffff157424 */ /* 0x000fd800078e00ff */
[----:B------:R-:W-:Y:S05]  /*4b60*/  WARPSYNC.COLLECTIVE R21, `(.L_x_147) ;  /* 0x0000000015087348 */ /* 0x000fea0003c00000 */
[----:B------:R-:W-:Y:S01]  /*4b70*/  VOTE.ANY R21, PT, P0 ;  /* 0x0000000000157806 */ /* 0x000fe200000e0100 */
[----:B------:R-:W-:Y:S06]  /*4b80*/  ENDCOLLECTIVE ;  /* 0x000000000000791b */ /* 0x000fec0003800000 */
.L_x_147:
[----:B------:R-:W-:Y:S05]  /*4b90*/  BSYNC B1 ;  /* 0x0000000000017941 */ /* 0x000fea0003800000 */
.L_x_146:
        /* <DEDUP_REMOVED lines=11> */
.L_x_148:
        /* <DEDUP_REMOVED lines=9> */
.L_x_149:
        /* <DEDUP_REMOVED lines=8> */
.L_x_150:
        /* <DEDUP_REMOVED lines=8> */
.L_x_151:
        /* <DEDUP_REMOVED lines=8> */
.L_x_152:
[----:B------:R-:W-:Y:S02]  /*4e60*/  SEL R22, R22, RZ, !P0 ;  /* 0x000000ff16167207 */ /* 0x000fe40004000000 */
[----:B------:R-:W-:Y:S02]  /*4e70*/  ISETP.NE.AND P0, PT, R26, 0x65, PT ;  /* 0x000000651a00780c */ /* 0x000fe40003f05270 */
[----:B------:R-:W-:-:S11]  /*4e80*/  IADD3 R46, PT, PT, R47, R22, R46 ;  /* 0x000000162f2e7210 */ /* 0x000fd60007ffe02e */
[----:B------:R-:W-:Y:S05]  /*4e90*/  WARPSYNC.COLLECTIVE R21, `(.L_x_153) ;  /* 0x0000000015087348 */ /* 0x000fea0003c00000 */
[----:B------:R-:W-:Y:S01]  /*4ea0*/  VOTE.ALL P0, P0 ;  /* 0x0000000000ff7806 */ /* 0x000fe20000000000 */
[----:B------:R-:W-:-:S12]  /*4eb0*/  ENDCOLLECTIVE ;  /* 0x000000000000791b */ /* 0x000fd80003800000 */
.L_x_153:
[----:B------:R-:W-:Y:S05]  /*4ec0*/  BRA `(.L_x_154) ;  /* 0xffffffc800607947 */ /* 0x000fea000383ffff */
.L_x_113:
[----:B------:R-:W-:Y:S01]  /*4ed0*/  BSSY B0, `(.L_x_155) ;  /* 0x0000006000007945 */ /* 0x000fe20003800000 */
[----:B------:R-:W-:Y:S01]  /*4ee0*/  PLOP3.LUT P0, PT, P0, PT, PT, 0x8, 0x80 ;  /* 0x000000000080781c */ /* 0x000fe2000070e170 */
[----:B------:R-:W-:-:S12]  /*4ef0*/  IMAD.MOV.U32 R21, RZ, RZ, -0x1 ;  /* 0xffffffffff157424 */ /* 0x000fd800078e00ff */
[----:B------:R-:W-:Y:S05]  /*4f00*/  WARPSYNC.COLLECTIVE R21, `(.L_x_156) ;  /* 0x0000000015087348 */ /* 0x000fea0003c00000 */
[----:B------:R-:W-:Y:S01]  /*4f10*/  VOTE.ANY P0, P0 ;  /* 0x0000000000ff7806 */ /* 0x000fe20000000100 */
[----:B------:R-:W-:-:S12]  /*4f20*/  ENDCOLLECTIVE ;  /* 0x000000000000791b */ /* 0x000fd80003800000 */
.L_x_156:
[----:B------:R-:W-:Y:S05]  /*4f30*/  BSYNC B0 ;  /* 0x0000000000007941 */ /* 0x000fea0003800000 */
.L_x_155:
[----:B------:R-:W-:Y:S05]  /*4f40*/  BRA `(.L_x_157) ;  /* 0xffffffe000987947 */ /* 0x000fea000383ffff */
.L_x_115:
[----:B------:R-:W-:Y:S01]  /*4f50*/  BSSY B0, `(.L_x_158) ;  /* 0x0000006000007945 */ /* 0x000fe20003800000 */
[----:B------:R-:W-:Y:S01]  /*4f60*/  PLOP3.LUT P0, PT, P0, PT, PT, 0x8, 0x80 ;  /* 0x000000000080781c */ /* 0x000fe2000070e170 */
[----:B------:R-:W-:-:S12]  /*4f70*/  IMAD.MOV.U32 R21, RZ, RZ, -0x1 ;  /* 0xffffffffff157424 */ /* 0x000fd800078e00ff */
[----:B------:R-:W-:Y:S05]  /*4f80*/  WARPSYNC.COLLECTIVE R21, `(.L_x_159) ;  /* 0x0000000015087348 */ /* 0x000fea0003c00000 */
[----:B------:R-:W-:Y:S01]  /*4f90*/  VOTE.ANY P0, P0 ;  /* 0x0000000000ff7806 */ /* 0x000fe20000000100 */
[----:B------:R-:W-:-:S12]  /*4fa0*/  ENDCOLLECTIVE ;  /* 0x000000000000791b */ /* 0x000fd80003800000 */
.L_x_159:
[----:B------:R-:W-:Y:S05]  /*4fb0*/  BSYNC B0 ;  /* 0x0000000000007941 */ /* 0x000fea0003800000 */
.L_x_158:
[----:B------:R-:W-:Y:S05]  /*4fc0*/  BRA `(.L_x_160) ;  /* 0xffffffe000ec7947 */ /* 0x000fea000383ffff */
.L_x_117:
[----:B------:R-:W0:Y:S01]  /*4fd0*/  S2R R26, SR_GEMASK ;  /* 0x00000000001a7919 */ /* 0x000e220000003c00 */
[----:B------:R-:W-:Y:S01]  /*4fe0*/  BSSY B0, `(.L_x_161) ;  /* 0x0000006000007945 */ /* 0x000fe20003800000 */
[----:B------:R-:W-:Y:S01]  /*4ff0*/  PLOP3.LUT P0, PT, P0, PT, PT, 0x8, 0x80 ;  /* 0x000000000080781c */ /* 0x000fe2000070e170 */
[----:B------:R-:W-:-:S12]  /*5000*/  IMAD.MOV.U32 R21, RZ, RZ, -0x1 ;  /* 0xffffffffff157424 */ /* 0x000fd800078e00ff */
[----:B0-----:R-:W-:Y:S05]  /*5010*/  WARPSYNC.COLLECTIVE R21, `(.L_x_162) ;  /* 0x0000000015087348 */ /* 0x001fea0003c00000 */
[----:B------:R-:W-:Y:S01]  /*5020*/  VOTE.ANY R21, PT, P0 ;  /* 0x0000000000157806 */ /* 0x000fe200000e0100 */
[----:B0-----:R-:W-:Y:S06]  /*5030*/  ENDCOLLECTIVE ;  /* 0x000000000000791b */ /* 0x001fec0003800000 */
.L_x_162:
[----:B------:R-:W-:Y:S05]  /*5040*/  BSYNC B0 ;  /* 0x0000000000007941 */ /* 0x000fea0003800000 */
.L_x_161:
[----:B------:R-:W-:Y:S01]  /*5050*/  LOP3.LUT R21, R21, 0x80000000, R26, 0xec, !PT ;  /* 0x8000000015157812 */ /* 0x000fe200078eec1a */
[----:B------:R-:W-:-:S04]  /*5060*/  IMAD.MOV.U32 R17, RZ, RZ, 0x1 ;  /* 0x00000001ff117424 */ /* 0x000fc800078e00ff */
        /* <DEDUP_REMOVED lines=8> */
.L_x_163:
[----:B------:R-:W-:Y:S01]  /*50f0*/  ISETP.GE.AND P0, PT, R38, R20, PT ;  /* 0x000000142600720c */ /* 0x000fe20003f06270 */
[----:B------:R-:W-:-:S03]  /*5100*/  IMAD.MOV.U32 R17, RZ, RZ, 0x2 ;  /* 0x00000002ff117424 */ /* 0x000fc600078e00ff */
[----:B------:R-:W-:-:S05]  /*5110*/  SEL R22, R22, RZ, !P0 ;  /* 0x000000ff16167207 */ /* 0x000fca0004000000 */
[----:B------:R-:W-:Y:S02]  /*5120*/  IMAD.IADD R43, R22, 0x1, R19 ;  /* 0x00000001162b7824 */ /* 0x000fe400078e0213 */
[----:B------:R-:W-:Y:S02]  /*5130*/  VIADD R19, R38, 0x2 ;  /* 0x0000000226137836 */ /* 0x000fe40000000000 */
[----:B------:R-:W-:-:S03]  /*5140*/  IMAD.MOV.U32 R16, RZ, RZ, R43 ;  /* 0x000000ffff107224 */ /* 0x000fc600078e002b */
[----:B------:R-:W-:Y:S01]  /*5150*/  ISETP.GT.AND P0, PT, R19, R20, PT ;  /* 0x000000141300720c */ /* 0x000fe20003f04270 */
[----:B------:R-:W-:-:S12]  /*5160*/  VIADD R19, R38, 0x4 ;  /* 0x0000000426137836 */ /* 0x000fd80000000000 */
[----:B------:R-:W-:Y:S05]  /*5170*/  WARPSYNC.COLLECTIVE R21, `(.L_x_164) ;  /* 0x0000000015087348 */ /* 0x000fea0003c00000 */
[----:B------:R0:W1:Y:S02]  /*5180*/  SHFL.DOWN P3, R22, R16, R17, R20 ;  /* 0x0800001110167389 */ /* 0x0000640000060014 */
[----:B01----:R-:W-:Y:S05]  /*5190*/  ENDCOLLECTIVE ;  /* 0x000000000000791b */ /* 0x003fea0003800000 */
.L_x_164:
[----:B------:R-:W-:Y:S01]  /*51a0*/  IMAD.MOV.U32 R17, RZ, RZ, 0x4 ;  /* 0x00000004ff117424 */ /* 0x000fe200078e00ff */
[----:B------:R-:W-:Y:S02]  /*51b0*/  SEL R22, R22, RZ, !P0 ;  /* 0x000000ff16167207 */ /* 0x000fe40004000000 */
[----:B------:R-:W-:-:S03]  /*51c0*/  ISETP.GT.AND P0, PT, R19, R20, PT ;  /* 0x000000141300720c */ /* 0x000fc60003f04270 */
[----:B------:R-:W-:Y:S02]  /*51d0*/  IMAD.IADD R45, R43, 0x1, R22 ;  /* 0x000000012b2d7824 */ /* 0x000fe400078e0216 */
[----:B------:R-:W-:Y:S02]  /*51e0*/  VIADD R43, R38, 0x8 ;  /* 0x00000008262b7836 */ /* 0x000fe40000000000 */
[----:B------:R-:W-:-:S07]  /*51f0*/  IMAD.MOV.U32 R16, RZ, RZ, R45 ;  /* 0x000000ffff107224 */ /* 0x000fce00078e002d */
[----:B------:R-:W-:Y:S05]  /*5200*/  WARPSYNC.COLLECTIVE R21, `(.L_x_165) ;  /* 0x0000000015087348 */ /* 0x000fea0003c00000 */
[----:B------:R0:W1:Y:S02]  /*5210*/  SHFL.DOWN P3, R22, R16, R17, R20 ;  /* 0x0800001110167389 */ /* 0x0000640000060014 */
[----:B01----:R-:W-:Y:S05]  /*5220*/  ENDCOLLECTIVE ;  /* 0x000000000000791b */ /* 0x003fea0003800000 */
.L_x_165:
        /* <DEDUP_REMOVED lines=9> */
.L_x_166:
[----:B------:R-:W-:Y:S01]  /*52c0*/  IMAD.MOV.U32 R17, RZ, RZ, 0x10 ;  /* 0x00000010ff117424 */ /* 0x000fe200078e00ff */
[----:B------:R-:W-:Y:S02]  /*52d0*/  SEL R22, R22, RZ, !P0 ;  /* 0x000000ff16167207 */ /* 0x000fe40004000000 */
[----:B------:R-:W-:-:S03]  /*52e0*/  ISETP.NE.AND P0, PT, R18, 0x65, PT ;  /* 0x000000651200780c */ /* 0x000fc60003f05270 */
[----:B------:R-:W-:Y:S02]  /*52f0*/  IMAD.IADD R43, R19, 0x1, R22 ;  /* 0x00000001132b7824 */ /* 0x000fe400078e0216 */
[----:B------:R-:W-:Y:S02]  /*5300*/  VIADD R19, R38, 0x10 ;  /* 0x0000001026137836 */ /* 0x000fe40000000000 */
[----:B------:R-:W-:-:S03]  /*5310*/  IMAD.MOV.U32 R16, RZ, RZ, R43 ;  /* 0x000000ffff107224 */ /* 0x000fc600078e002b */
[----:B------:R-:W-:-:S13]  /*5320*/  ISETP.GT.AND P2, PT, R19, R20, PT ;  /* 0x000000141300720c */ /* 0x000fda0003f44270 */
[----:B------:R-:W-:Y:S05]  /*5330*/  WARPSYNC.COLLECTIVE R21, `(.L_x_167) ;  /* 0x0000000015087348 */ /* 0x000fea0003c00000 */
[----:B------:R0:W1:Y:S02]  /*5340*/  SHFL.DOWN P3, R22, R16, R17, R20 ;  /* 0x0800001110167389 */ /* 0x0000640000060014 */
[----:B01----:R-:W-:Y:S05]  /*5350*/  ENDCOLLECTIVE ;  /* 0x000000000000791b */ /* 0x003fea0003800000 */
.L_x_167:
[----:B------:R-:W-:Y:S05]  /*5360*/  WARPSYNC.COLLECTIVE R21, `(.L_x_168) ;  /* 0x0000000015087348 */ /* 0x000fea0003c00000 */
[----:B------:R-:W-:Y:S01]  /*5370*/  VOTE.ALL P0, P0 ;  /* 0x0000000000ff7806 */ /* 0x000fe20000000000 */
[----:B------:R-:W-:-:S12]  /*5380*/  ENDCOLLECTIVE ;  /* 0x000000000000791b */ /* 0x000fd80003800000 */
.L_x_168:
[----:B------:R-:W-:Y:S02]  /*5390*/  IADD3 R44, P3, PT, R44, 0x100, RZ ;  /* 0x000001002c2c7810 */ /* 0x000fe40007f7e0ff */
[----:B------:R-:W-:-:S03]  /*53a0*/  SEL R22, R22, RZ, !P2 ;  /* 0x000000ff16167207 */ /* 0x000fc60005000000 */
[----:B------:R-:W-:Y:S02]  /*53b0*/  IMAD.X R45, RZ, RZ, R45, P3 ;  /* 0x000000ffff2d7224 */ /* 0x000fe400018e062d */
[----:B------:R-:W-:Y:S01]  /*53c0*/  IMAD.IADD R46, R43, 0x1, R22 ;  /* 0x000000012b2e7824 */ /* 0x000fe200078e0216 */
[----:B------:R-:W-:Y:S06]  /*53d0*/  BRA `(.L_x_169) ;  /* 0xffffffe000847947 */ /* 0x000fec000383ffff */
.L_x_119:
[----:B------:R-:W-:Y:S01]  /*53e0*/  BSSY B0, `(.L_x_170) ;  /* 0x0000006000007945 */ /* 0x000fe20003800000 */
[----:B------:R-:W-:Y:S01]  /*53f0*/  PLOP3.LUT P0, PT, P0, PT, PT, 0x8, 0x80 ;  /* 0x000000000080781c */ /* 0x000fe2000070e170 */
[----:B------:R-:W-:-:S12]  /*5400*/  IMAD.MOV.U32 R21, RZ, RZ, -0x1 ;  /* 0xffffffffff157424 */ /* 0x000fd800078e00ff */
[----:B------:R-:W-:Y:S05]  /*5410*/  WARPSYNC.COLLECTIVE R21, `(.L_x_171) ;  /* 0x0000000015087348 */ /* 0x000fea0003c00000 */
[----:B------:R-:W-:Y:S01]  /*5420*/  VOTE.ANY P0, P0 ;  /* 0x0000000000ff7806 */ /* 0x000fe20000000100 */
[----:B------:R-:W-:-:S12]  /*5430*/  ENDCOLLECTIVE ;  /* 0x000000000000791b */ /* 0x000fd80003800000 */
.L_x_171:
[----:B------:R-:W-:Y:S05]  /*5440*/  BSYNC B0 ;  /* 0x0000000000007941 */ /* 0x000fea0003800000 */
.L_x_170:
[----:B------:R-:W-:Y:S05]  /*5450*/  BRA `(.L_x_172) ;  /* 0xffffffe0008c7947 */ /* 0x000fea000383ffff */
.L_x_121:
[----:B------:R-:W-:Y:S01]  /*5460*/  BSSY B0, `(.L_x_173) ;  /* 0x0000006000007945 */ /* 0x000fe20003800000 */
[----:B------:R-:W-:Y:S01]  /*5470*/  PLOP3.LUT P0, PT, P0, PT, PT, 0x8, 0x80 ;  /* 0x000000000080781c */ /* 0x000fe2000070e170 */
[----:B------:R-:W-:-:S12]  /*5480*/  IMAD.MOV.U32 R21, RZ, RZ, -0x1 ;  /* 0xffffffffff157424 */ /* 0x000fd800078e00ff */
[----:B------:R-:W-:Y:S05]  /*5490*/  WARPSYNC.COLLECTIVE R21, `(.L_x_174) ;  /* 0x0000000015087348 */ /* 0x000fea0003c00000 */
[----:B------:R-:W-:Y:S01]  /*54a0*/  VOTE.ANY P0, P0 ;  /* 0x0000000000ff7806 */ /* 0x000fe20000000100 */
[----:B------:R-:W-:-:S12]  /*54b0*/  ENDCOLLECTIVE ;  /* 0x000000000000791b */ /* 0x000fd80003800000 */
.L_x_174:
[----:B------:R-:W-:Y:S05]  /*54c0*/  BSYNC B0 ;  /* 0x0000000000007941 */ /* 0x000fea0003800000 */
.L_x_173:
[----:B------:R-:W-:Y:S05]  /*54d0*/  BRA `(.L_x_175) ;  /* 0xffffffe000e07947 */ /* 0x000fea000383ffff */
.L_x_123:
[----:B------:R-:W-:Y:S01]  /*54e0*/  BSSY B0, `(.L_x_176) ;  /* 0x0000006000007945 */ /* 0x000fe20003800000 */
[----:B------:R-:W-:Y:S01]  /*54f0*/  PLOP3.LUT P0, PT, P0, PT, PT, 0x8, 0x80 ;  /* 0x000000000080781c */ /* 0x000fe2000070e170 */
[----:B------:R-:W-:-:S12]  /*5500*/  IMAD.MOV.U32 R21, RZ, RZ, -0x1 ;  /* 0xffffffffff157424 */ /* 0x000fd800078e00ff */
[----:B------:R-:W-:Y:S05]  /*5510*/  WARPSYNC.COLLECTIVE R21, `(.L_x_177) ;  /* 0x0000000015087348 */ /* 0x000fea0003c00000 */
[----:B------:R-:W-:Y:S01]  /*5520*/  VOTE.ANY R21, PT, P0 ;  /* 0x0000000000157806 */ /* 0x000fe200000e0100 */
[----:B------:R-:W-:Y:S06]  /*5530*/  ENDCOLLECTIVE ;  /* 0x000000000000791b */ /* 0x000fec0003800000 */
.L_x_177:
[----:B------:R-:W-:Y:S05]  /*5540*/  BSYNC B0 ;  /* 0x0000000000007941 */ /* 0x000fea0003800000 */
.L_x_176:
        /* <DEDUP_REMOVED lines=11> */
.L_x_178:
        /* <DEDUP_REMOVED lines=11> */
.L_x_179:
        /* <DEDUP_REMOVED lines=9> */
.L_x_180:
        /* <DEDUP_REMOVED lines=8> */
.L_x_181:
        /* <DEDUP_REMOVED lines=9> */
.L_x_182:
[----:B------:R-:W-:Y:S02]  /*5850*/  SEL R22, R22, RZ, !P0 ;  /* 0x000000ff16167207 */ /* 0x000fe40004000000 */
[----:B------:R-:W-:Y:S02]  /*5860*/  ISETP.NE.AND P0, PT, R18, 0x65, PT ;  /* 0x000000651200780c */ /* 0x000fe40003f05270 */
[----:B------:R-:W-:-:S11]  /*5870*/  IADD3 R46, PT, PT, R47, R22, R46 ;  /* 0x000000162f2e7210 */ /* 0x000fd60007ffe02e */
[----:B------:R-:W-:Y:S05]  /*5880*/  WARPSYNC.COLLECTIVE R21, `(.L_x_183) ;  /* 0x0000000015087348 */ /* 0x000fea0003c00000 */
[----:B------:R-:W-:Y:S01]  /*5890*/  VOTE.ALL P0, P0 ;  /* 0x0000000000ff7806 */ /* 0x000fe20000000000 */
[----:B------:R-:W-:-:S12]  /*58a0*/  ENDCOLLECTIVE ;  /* 0x000000000000791b */ /* 0x000fd80003800000 */
.L_x_183:
[----:B------:R-:W-:Y:S05]  /*58b0*/  BRA `(.L_x_184) ;  /* 0xffffffe000787947 */ /* 0x000fea000383ffff */
.L_x_185:
        /* <DEDUP_REMOVED lines=12> */
.L_x_258:


//--------------------- .text._ZN3cub18CUB_300001_SM_10006detail4scan20DeviceScanInitKernelINS0_13ScanTileStateIiLb1EEEEEvT_i --------------------------
	.section	.text._ZN3cub18CUB_300001_SM_10006detail4scan20DeviceScanInitKernelINS0_13ScanTileStateIiLb1EEEEEvT_i,"ax",@progbits
	.align	128
        .global         _ZN3cub18CUB_300001_SM_10006detail4scan20DeviceScanInitKernelINS0_13ScanTileStateIiLb1EEEEEvT_i
        .type           _ZN3cub18CUB_300001_SM_10006detail4scan20DeviceScanInitKernelINS0_13ScanTileStateIiLb1EEEEEvT_i,@function
        .size           _ZN3cub18CUB_300001_SM_10006detail4scan20DeviceScanInitKernelINS0_13ScanTileStateIiLb1EEEEEvT_i,(.L_x_259 - _ZN3cub18CUB_300001_SM_10006detail4scan20DeviceScanInitKernelINS0_13ScanTileStateIiLb1EEEEEvT_i)
        .other          _ZN3cub18CUB_300001_SM_10006detail4scan20DeviceScanInitKernelINS0_13ScanTileStateIiLb1EEEEEvT_i,@"STO_CUDA_ENTRY STV_DEFAULT"
_ZN3cub18CUB_300001_SM_10006detail4scan20DeviceScanInitKernelINS0_13ScanTileStateIiLb1EEEEEvT_i:
.text._ZN3cub18CUB_300001_SM_10006detail4scan20DeviceScanInitKernelINS0_13ScanTileStateIiLb1EEEEEvT_i:
[----:B------:R-:W-:Y:S01]  /*0000*/  LDC R1, c[0x0][0x37c] ;  /* 0x0000df00ff017b82 */ /* 0x000fe20000000800 */
[----:B------:R-:W0:Y:S07]  /*0010*/  S2R R0, SR_TID.X ;  /* 0x0000000000007919 */ /* 0x000e2e0000002100 */
[----:B------:R-:W1:Y:S01]  /*0020*/  S2UR UR6, SR_CTAID.X ;  /* 0x00000000000679c3 */ /* 0x000e620000002500 */
[----:B------:R-:W2:Y:S07]  /*0030*/  LDCU UR4, c[0x0][0x388] ;  /* 0x00007100ff0477ac */ /* 0x000eae0008000800 */
[----:B------:R-:W1:Y:S01]  /*0040*/  LDC R5, c[0x0][0x360] ;  /* 0x0000d800ff057b82 */ /* 0x000e620000000800 */
[----:B0-----:R-:W-:Y:S01]  /*0050*/  ISETP.GT.U32.AND P0, PT, R0, 0x1f, PT ;  /* 0x0000001f0000780c */ /* 0x001fe20003f04070 */
[----:B-1----:R-:W-:-:S03]  /*0060*/  IMAD R5, R5, UR6, R0 ;  /* 0x0000000605057c24 */ /* 0x002fc6000f8e0200 */
[----:B------:R-:W-:Y:S02]  /*0070*/  ISETP.NE.OR P0, PT, RZ, UR6, P0 ;  /* 0x00000006ff007c0c */ /* 0x000fe40008705670 */
[----:B--2---:R-:W-:Y:S01]  /*0080*/  ISETP.GE.AND P1, PT, R5, UR4, PT ;  /* 0x0000000405007c0c */ /* 0x004fe2000bf26270 */
[----:B------:R-:W0:-:S12]  /*0090*/  LDCU.64 UR4, c[0x0][0x358] ;  /* 0x00006b00ff0477ac */ /* 0x000e180008000a00 */
[----:B------:R-:W1:Y:S01]  /*00a0*/  @!P1 LDC.64 R2, c[0x0][0x380] ;  /* 0x0000e000ff029b82 */ /* 0x000e620000000a00 */
[----:B------:R-:W-:Y:S01]  /*00b0*/  @!P1 MOV R4, 0x63 ;  /* 0x0000006300049802 */ /* 0x000fe20000000f00 */
[----:B-1----:R-:W-:-:S04]  /*00c0*/  @!P1 IMAD.WIDE R2, R5, 0x8, R2 ;  /* 0x0000000805029825 */ /* 0x002fc800078e0202 */
[----:B------:R-:W-:-:S05]  /*00d0*/  HFMA2 R5, -RZ, RZ, 0, 0 ;  /* 0x00000000ff057431 */ /* 0x000fca00000001ff */
[----:B0-----:R0:W-:Y:S01]  /*00e0*/  @!P1 STG.E.64 desc[UR4][R2.64+0x100], R4 ;  /* 0x0001000402009986 */ /* 0x0011e2000c101b04 */
[----:B------:R-:W-:Y:S05]  /*00f0*/  @P0 EXIT ;  /* 0x000000000000094d */ /* 0x000fea0003800000 */
[----:B0-----:R-:W0:Y:S02]  /*0100*/  LDC.64 R2, c[0x0][0x380] ;  /* 0x0000e000ff027b82 */ /* 0x001e240000000a00 */
[----:B0-----:R-:W-:-:S05]  /*0110*/  IMAD.WIDE.U32 R2, R0, 0x8, R2 ;  /* 0x0000000800027825 */ /* 0x001fca00078e0002 */
[----:B------:R-:W-:Y:S01]  /*0120*/  STG.E.64 desc[UR4][R2.64], RZ ;  /* 0x000000ff02007986 */ /* 0x000fe2000c101b04 */
[----:B------:R-:W-:Y:S05]  /*0130*/  EXIT ;  /* 0x000000000000794d */ /* 0x000fea0003800000 */
.L_x_186:
        /* <DEDUP_REMOVED lines=12> */
.L_x_259:


//--------------------- .text._ZN3cub18CUB_300001_SM_10006detail11EmptyKernelIvEEvv --------------------------
	.section	.text._ZN3cub18CUB_300001_SM_10006detail11EmptyKernelIvEEvv,"ax",@progbits
	.align	128
        .global         _ZN3cub18CUB_300001_SM_10006detail11EmptyKernelIvEEvv
        .type           _ZN3cub18CUB_300001_SM_10006detail11EmptyKernelIvEEvv,@function
        .size           _ZN3cub18CUB_300001_SM_10006detail11EmptyKernelIvEEvv,(.L_x_260 - _ZN3cub18CUB_300001_SM_10006detail11EmptyKernelIvEEvv)
        .other          _ZN3cub18CUB_300001_SM_10006detail11EmptyKernelIvEEvv,@"STO_CUDA_ENTRY STV_DEFAULT"
_ZN3cub18CUB_300001_SM_10006detail11EmptyKernelIvEEvv:
.text._ZN3cub18CUB_300001_SM_10006detail11EmptyKernelIvEEvv:
[----:B------:R-:W-:Y:S01]  /*0000*/  LDC R1, c[0x0][0x37c] ;  /* 0x0000df00ff017b82 */ /* 0x000fe20000000800 */
[----:B------:R-:W-:Y:S05]  /*0010*/  EXIT ;  /* 0x000000000000794d */ /* 0x000fea0003800000 */
.L_x_187:
        /* <DEDUP_REMOVED lines=14> */
.L_x_260:


//--------------------- .text._Z19buildClusterMatrixPPfS_S_PiS0_S0_iif --------------------------
	.section	.text._Z19buildClusterMatrixPPfS_S_PiS0_S0_iif,"ax",@progbits
	.align	128
        .global         _Z19buildClusterMatrixPPfS_S_PiS0_S0_iif
        .type           _Z19buildClusterMatrixPPfS_S_PiS0_S0_iif,@function
        .size           _Z19buildClusterMatrixPPfS_S_PiS0_S0_iif,(.L_x_254 - _Z19buildClusterMatrixPPfS_S_PiS0_S0_iif)
        .other          _Z19buildClusterMatrixPPfS_S_PiS0_S0_iif,@"STO_CUDA_ENTRY STV_DEFAULT"
_Z19buildClusterMatrixPPfS_S_PiS0_S0_iif:
.text._Z19buildClusterMatrixPPfS_S_PiS0_S0_iif:
[----:B------:R-:W-:Y:S01]  /*0000*/  LDC R1, c[0x0][0x37c] ;  /* 0x0000df00ff017b82 */ /* 0x000fe20000000800 */
[----:B------:R-:W0:Y:S07]  /*0010*/  S2R R7, SR_TID.X ;  /* 0x0000000000077919 */ /* 0x000e2e0000002100 */
[----:B------:R-:W0:Y:S01]  /*0020*/  S2UR UR5, SR_CTAID.X ;  /* 0x00000000000579c3 */ /* 0x000e220000002500 */
[----:B------:R-:W1:Y:S07]  /*0030*/  LDCU UR4, c[0x0][0x3b0] ;  /* 0x00007600ff0477ac */ /* 0x000e6e0008000800 */
[----:B------:R-:W0:Y:S02]  /*0040*/  LDC R0, c[0x0][0x360] ;  /* 0x0000d800ff007b82 */ /* 0x000e240000000800 */
[----:B0-----:R-:W-:-:S05]  /*0050*/  IMAD R7, R0, UR5, R7 ;  /* 0x0000000500077c24 */ /* 0x001fca000f8e0207 */
[----:B-1----:R-:W-:-:S13]  /*0060*/  ISETP.GE.AND P0, PT, R7, UR4, PT ;  /* 0x0000000407007c0c */ /* 0x002fda000bf06270 */
[----:B------:R-:W-:Y:S05]  /*0070*/  @P0 EXIT ;  /* 0x000000000000094d */ /* 0x000fea0003800000 */
[----:B------:R-:W-:Y:S01]  /*0080*/  ULEA.HI UR4, UR4, UR4, URZ, 0x1 ;  /* 0x0000000404047291 */ /* 0x000fe2000f8f08ff */
[----:B------:R-:W0:Y:S03]  /*0090*/  LDCU.64 UR8, c[0x0][0x358] ;  /* 0x00006b00ff0877ac */ /* 0x000e260008000a00 */
[----:B------:R-:W-:-:S04]  /*00a0*/  USHF.R.S32.HI UR4, URZ, 0x1, UR4 ;  /* 0x00000001ff047899 */ /* 0x000fc80008011404 */
[----:B------:R-:W-:-:S04]  /*00b0*/  ULOP3.LUT UR5, UR4, 0x3ffffffe, URZ, 0xc0, !UPT ;  /* 0x3ffffffe04057892 */ /* 0x000fc8000f8ec0ff */
[----:B------:R-:W-:-:S12]  /*00c0*/  UIADD3 UR6, UPT, UPT, -UR5, URZ, URZ ;  /* 0x000000ff05067290 */ /* 0x000fd8000fffe1ff */
.L_x_205:
[----:B01----:R-:W1:Y:S08]  /*00d0*/  LDC.64 R2, c[0x0][0x398] ;  /* 0x0000e600ff027b82 */ /* 0x003e700000000a00 */
[----:B------:R-:W2:Y:S08]  /*00e0*/  LDC R0, c[0x0][0x3b0] ;  /* 0x0000ec00ff007b82 */ /* 0x000eb00000000800 */
[----:B------:R-:W3:Y:S01]  /*00f0*/  LDC.64 R8, c[0x0][0x380] ;  /* 0x0000e000ff087b82 */ /* 0x000ee20000000a00 */
[----:B-1----:R-:W-:-:S07]  /*0100*/  IMAD.WIDE R2, R7, 0x4, R2 ;  /* 0x0000000407027825 */ /* 0x002fce00078e0202 */
[----:B------:R-:W1:Y:S01]  /*0110*/  LDC.64 R10, c[0x0][0x388] ;  /* 0x0000e200ff0a7b82 */ /* 0x000e620000000a00 */
[----:B0-----:R-:W4:Y:S07]  /*0120*/  LDG.E R6, desc[UR8][R2.64] ;  /* 0x0000000802067981 */ /* 0x001f2e000c1e1900 */
[----:B------:R-:W0:Y:S08]  /*0130*/  LDC.64 R12, c[0x0][0x390] ;  /* 0x0000e400ff0c7b82 */ /* 0x000e300000000a00 */
[----:B------:R-:W4:Y:S01]  /*0140*/  LDC.64 R14, c[0x0][0x3a8] ;  /* 0x0000ea00ff0e7b82 */ /* 0x000f220000000a00 */
[----:B--2---:R-:W-:Y:S01]  /*0150*/  ISETP.GE.AND P0, PT, R0, 0x2, PT ;  /* 0x000000020000780c */ /* 0x004fe20003f06270 */
[C---:B---3--:R-:W-:Y:S01]  /*0160*/  IMAD.WIDE R8, R7.reuse, 0x4, R8 ;  /* 0x0000000407087825 */ /* 0x048fe200078e0208 */
[----:B------:R-:W-:Y:S05]  /*0170*/  WARPSYNC.ALL ;  /* 0x0000000000007948 */ /* 0x000fea0003800000 */
[C---:B-1----:R-:W-:Y:S01]  /*0180*/  IMAD.WIDE R10, R7.reuse, 0x4, R10 ;  /* 0x00000004070a7825 */ /* 0x042fe200078e020a */
[----:B------:R1:W5:Y:S04]  /*0190*/  LDG.E R5, desc[UR8][R8.64] ;  /* 0x0000000808057981 */ /* 0x000368000c1e1900 */
[----:B------:R1:W5:Y:S01]  /*01a0*/  LDG.E R4, desc[UR8][R10.64] ;  /* 0x000000080a047981 */ /* 0x000362000c1e1900 */
[----:B0-----:R-:W-:-:S05]  /*01b0*/  IMAD.WIDE R12, R7, 0x4, R12 ;  /* 0x00000004070c7825 */ /* 0x001fca00078e020c */
[----:B------:R1:W5:Y:S01]  /*01c0*/  LDG.E R3, desc[UR8][R12.64] ;  /* 0x000000080c037981 */ /* 0x000362000c1e1900 */
[----:B----4-:R-:W-:-:S05]  /*01d0*/  IMAD.WIDE R14, R6, 0x4, R14 ;  /* 0x00000004060e7825 */ /* 0x010fca00078e020e */
[----:B------:R1:W5:Y:S01]  /*01e0*/  LDG.E R2, desc[UR8][R14.64] ;  /* 0x000000080e027981 */ /* 0x000362000c1e1900 */
[----:B------:R-:W-:Y:S06]  /*01f0*/  BAR.SYNC.DEFER_BLOCKING 0x0 ;  /* 0x0000000000007b1d */ /* 0x000fec0000010000 */
[----:B------:R-:W-:Y:S05]  /*0200*/  @!P0 BRA `(.L_x_188) ;  /* 0x0000000c00348947 */ /* 0x000fea0003800000 */
[----:B------:R-:W-:Y:S02]  /*0210*/  LOP3.LUT R0, R0, 0x7ffffffe, RZ, 0xc0, !PT ;  /* 0x7ffffffe00007812 */ /* 0x000fe400078ec0ff */
[----:B------:R-:W-:Y:S02]  /*0220*/  MOV R23, R7 ;  /* 0x0000000700177202 */ /* 0x000fe40000000f00 */
[----:B------:R-:W-:-:S13]  /*0230*/  ISETP.NE.AND P0, PT, R0, 0x2, PT ;  /* 0x000000020000780c */ /* 0x000fda0003f05270 */
[----:B------:R-:W-:Y:S05]  /*0240*/  @!P0 BRA `(.L_x_189) ;  /* 0x0000000800148947 */ /* 0x000fea0003800000 */
[----:B-1----:R-:W0:Y:S01]  /*0250*/  LDC.64 R10, c[0x0][0x3a8] ;  /* 0x0000ea00ff0a7b82 */ /* 0x002e220000000a00 */
[----:B------:R-:W-:Y:S01]  /*0260*/  MOV R23, R7 ;  /* 0x0000000700177202 */ /* 0x000fe20000000f00 */
[----:B------:R-:W1:Y:S01]  /*0270*/  LDCU UR7, c[0x0][0x3b8] ;  /* 0x00007700ff0777ac */ /* 0x000e620008000800 */
[----:B------:R-:W-:-:S05]  /*0280*/  UMOV UR5, UR6 ;  /* 0x0000000600057c82 */ /* 0x000fca0008000000 */
[----:B------:R-:W2:Y:S08]  /*0290*/  LDC.64 R12, c[0x0][0x380] ;  /* 0x0000e000ff0c7b82 */ /* 0x000eb00000000a00 */
[----:B------:R-:W3:Y:S08]  /*02a0*/  LDC.64 R14, c[0x0][0x388] ;  /* 0x0000e200ff0e7b82 */ /* 0x000ef00000000a00 */
[----:B------:R-:W4:Y:S08]  /*02b0*/  LDC.64 R16, c[0x0][0x390] ;  /* 0x0000e400ff107b82 */ /* 0x000f300000000a00 */
[----:B-1----:R-:W0:Y:S02]  /*02c0*/  LDC.64 R18, c[0x0][0x398] ;  /* 0x0000e600ff127b82 */ /* 0x002e240000000a00 */
.L_x_200:
[----:B------:R-:W-:-:S13]  /*02d0*/  ISETP.GE.AND P0, PT, R23, 0x1, PT ;  /* 0x000000011700780c */ /* 0x000fda0003f06270 */
[----:B0-----:R-:W0:Y:S02]  /*02e0*/  @!P0 LDC R23, c[0x0][0x3b0] ;  /* 0x0000ec00ff178b82 */ /* 0x001e240000000800 */
[----:B01---5:R-:W-:-:S05]  /*02f0*/  IMAD.WIDE R8, R23, 0x4, R18 ;  /* 0x0000000417087825 */ /* 0x023fca00078e0212 */
[----:B------:R4:W4:Y:S01]  /*0300*/  LDG.E R0, desc[UR8][R8.64+-0x4] ;  /* 0xfffffc0808007981 */ /* 0x000922000c1e1900 */
[----:B--2---:R-:W-:Y:S01]  /*0310*/  IMAD.WIDE R28, R23, 0x4, R12 ;  /* 0x00000004171c7825 */ /* 0x004fe200078e020c */
[----:B------:R-:W-:-:S03]  /*0320*/  UIADD3 UR5, UPT, UPT, UR5, 0x2, URZ ;  /* 0x0000000205057890 */ /* 0x000fc6000fffe0ff */
[----:B---3--:R-:W-:-:S04]  /*0330*/  IMAD.WIDE R26, R23, 0x4, R14 ;  /* 0x00000004171a7825 */ /* 0x008fc800078e020e */
[----:B----4-:R-:W-:Y:S01]  /*0340*/  IMAD.WIDE R8, R23, 0x4, R16 ;  /* 0x0000000417087825 */ /* 0x010fe200078e0210 */
[----:B-----5:R0:W5:Y:S01]  /*0350*/  LDG.E R28, desc[UR8][R28.64+-0x4] ;  /* 0xfffffc081c1c7981 */ /* 0x020162000c1e1900 */
[----:B------:R-:W-:Y:S01]  /*0360*/  UISETP.NE.AND UP0, UPT, UR5, URZ, UPT ;  /* 0x000000ff0500728c */ /* 0x000fe2000bf05270 */
[----:B------:R-:W-:Y:S02]  /*0370*/  BSSY.RECONVERGENT B0, `(.L_x_190) ;  /* 0x0000033000007945 */ /* 0x000fe40003800200 */
[----:B------:R0:W5:Y:S04]  /*0380*/  LDG.E R27, desc[UR8][R26.64+-0x4] ;  /* 0xfffffc081a1b7981 */ /* 0x000168000c1e1900 */
[----:B------:R0:W5:Y:S01]  /*0390*/  LDG.E R22, desc[UR8][R8.64+-0x4] ;  /* 0xfffffc0808167981 */ /* 0x000162000c1e1900 */
[C---:B------:R-:W-:Y:S01]  /*03a0*/  ISETP.NE.AND P0, PT, R0.reuse, R6, PT ;  /* 0x000000060000720c */ /* 0x040fe20003f05270 */
[----:B------:R-:W-:-:S05]  /*03b0*/  IMAD.WIDE R20, R0, 0x4, R10 ;  /* 0x0000000400147825 */ /* 0x000fca00078e020a */
[----:B------:R0:W5:Y:S01]  /*03c0*/  LDG.E R25, desc[UR8][R20.64] ;  /* 0x0000000814197981 */ /* 0x000162000c1e1900 */
[----:B------:R-:W-:Y:S06]  /*03d0*/  BAR.SYNC.DEFER_BLOCKING 0x0 ;  /* 0x0000000000007b1d */ /* 0x000fec0000010000 */
[----:B------:R-:W-:Y:S05]  /*03e0*/  @!P0 BRA `(.L_x_191) ;  /* 0x0000000000ac8947 */ /* 0x000fea0003800000 */
[----:B-----5:R-:W-:Y:S01]  /*03f0*/  FADD R0, -R5, R28 ;  /* 0x0000001c05007221 */ /* 0x020fe20000000100 */
[----:B0-----:R-:W-:Y:S01]  /*0400*/  FADD R9, -R4, R27 ;  /* 0x0000001b04097221 */ /* 0x001fe20000000100 */
[----:B------:R-:W-:Y:S01]  /*0410*/  FADD R27, -R3, R22 ;  /* 0x00000016031b7221 */ /* 0x000fe20000000100 */
[----:B------:R-:W-:Y:S03]  /*0420*/  BSSY.RECONVERGENT B1, `(.L_x_192) ;  /* 0x000001b000017945 */ /* 0x000fe60003800200 */
[----:B------:R-:W-:-:S04]  /*0430*/  FMNMX R8, |R0|, |R9|, !PT ;  /* 0x4000000900087209 */ /* 0x000fc80007800200 */
[CC--:B------:R-:W-:Y:S02]  /*0440*/  FMNMX R24, |R27|.reuse, R8.reuse, !PT ;  /* 0x000000081b187209 */ /* 0x0c0fe40007800200 */
[----:B------:R-:W-:Y:S02]  /*0450*/  FMNMX R20, |R27|, R8, PT ;  /* 0x000000081b147209 */ /* 0x000fe40003800200 */
[----:B------:R-:W-:Y:S02]  /*0460*/  LOP3.LUT R26, R24, 0xfe000000, RZ, 0xc0, !PT ;  /* 0xfe000000181a7812 */ /* 0x000fe400078ec0ff */
[C---:B------:R-:W-:Y:S01]  /*0470*/  FMNMX R8, |R0|.reuse, |R9|, PT ;  /* 0x4000000900087209 */ /* 0x040fe20003800200 */
[----:B------:R-:W-:Y:S01]  /*0480*/  FADD R0, |R0|, |R9| ;  /* 0x4000000900007221 */ /* 0x000fe20000000200 */
[----:B------:R-:W-:-:S03]  /*0490*/  LOP3.LUT R21, R26, 0x7e800000, RZ, 0x3c, !PT ;  /* 0x7e8000001a157812 */ /* 0x000fc600078e3cff */
[----:B------:R-:W-:Y:S02]  /*04a0*/  FADD R27, |R27|, R0 ;  /* 0x000000001b1b7221 */ /* 0x000fe40000000200 */
[-C--:B------:R-:W-:Y:S01]  /*04b0*/  FMUL R20, R20, R21.reuse ;  /* 0x0000001514147220 */ /* 0x080fe20000400000 */
[----:B------:R-:W-:-:S03]  /*04c0*/  FMUL R8, R8, R21 ;  /* 0x0000001508087220 */ /* 0x000fc60000400000 */
[----:B------:R-:W-:-:S04]  /*04d0*/  FMUL R29, R20, R20 ;  /* 0x00000014141d7220 */ /* 0x000fc80000400000 */
[----:B------:R-:W-:Y:S01]  /*04e0*/  FFMA R29, R8, R8, R29 ;  /* 0x00000008081d7223 */ /* 0x000fe2000000001d */
[----:B------:R-:W-:-:S04]  /*04f0*/  FMUL R8, R24, R21 ;  /* 0x0000001518087220 */ /* 0x000fc80000400000 */
[----:B------:R-:W-:-:S04]  /*0500*/  FFMA R8, R8, R8, R29 ;  /* 0x0000000808087223 */ /* 0x000fc8000000001d */
[----:B------:R0:W1:Y:S01]  /*0510*/  MUFU.RSQ R21, R8 ;  /* 0x0000000800157308 */ /* 0x0000620000001400 */
[----:B------:R-:W-:-:S04]  /*0520*/  IADD3 R20, PT, PT, R8, -0xd000000, RZ ;  /* 0xf300000008147810 */ /* 0x000fc80007ffe0ff */
[----:B------:R-:W-:-:S13]  /*0530*/  ISETP.GT.U32.AND P0, PT, R20, 0x727fffff, PT ;  /* 0x727fffff1400780c */ /* 0x000fda0003f04070 */
[----:B01----:R-:W-:Y:S05]  /*0540*/  @!P0 BRA `(.L_x_193) ;  /* 0x0000000000108947 */ /* 0x003fea0003800000 */
[----:B------:R-:W-:Y:S02]  /*0550*/  MOV R0, R8 ;  /* 0x0000000800007202 */ /* 0x000fe40000000f00 */
[----:B------:R-:W-:-:S07]  /*0560*/  MOV R8, 0x580 ;  /* 0x0000058000087802 */ /* 0x000fce0000000f00 */
[----:B------:R-:W-:Y:S05]  /*0570*/  CALL.REL.NOINC `($__internal_0_$__cuda_sm20_sqrt_rn_f32_slowpath) ;  /* 0x0000000800747944 */ /* 0x000fea0003c00000 */
[----:B------:R-:W-:Y:S05]  /*0580*/  BRA `(.L_x_194) ;  /* 0x0000000000107947 */ /* 0x000fea0003800000 */
.L_x_193:
[----:B------:R-:W-:Y:S01]  /*0590*/  FMUL.FTZ R9, R8, R21 ;  /* 0x0000001508097220 */ /* 0x000fe20000410000 */
[----:B------:R-:W-:-:S03]  /*05a0*/  FMUL.FTZ R0, R21, 0.5 ;  /* 0x3f00000015007820 */ /* 0x000fc60000410000 */
[----:B------:R-:W-:-:S04]  /*05b0*/  FFMA R8, -R9, R9, R8 ;  /* 0x0000000909087223 */ /* 0x000fc80000000108 */
[----:B------:R-:W-:-:S07]  /*05c0*/  FFMA R9, R8, R0, R9 ;  /* 0x0000000008097223 */ /* 0x000fce0000000009 */
.L_x_194:
[----:B------:R-:W-:Y:S05]  /*05d0*/  BSYNC.RECONVERGENT B1 ;  /* 0x0000000000017941 */ /* 0x000fea0003800200 */
.L_x_192:
[----:B------:R-:W-:Y:S02]  /*05e0*/  FSETP.GT.AND P0, PT, R27, R24, PT ;  /* 0x000000181b00720b */ /* 0x000fe40003f04000 */
[----:B------:R-:W-:-:S11]  /*05f0*/  LOP3.LUT R26, R26, 0x800000, RZ, 0xfc, !PT ;  /* 0x008000001a1a7812 */ /* 0x000fd600078efcff */
[----:B------:R-:W-:Y:S01]  /*0600*/  @P0 FMUL R27, R26, R9 ;  /* 0x000000091a1b0220 */ /* 0x000fe20000400000 */
[----:B------:R-:W-:-:S04]  /*0610*/  FSETP.NEU.AND P0, PT, R24, +INF , PT ;  /* 0x7f8000001800780b */ /* 0x000fc80003f0d000 */
[----:B------:R-:W-:-:S04]  /*0620*/  FSEL R27, R27, +INF , P0 ;  /* 0x7f8000001b1b7808 */ /* 0x000fc80000000000 */
[----:B------:R-:W-:-:S13]  /*0630*/  FSETP.GEU.AND P0, PT, R27, UR7, PT ;  /* 0x000000071b007c0b */ /* 0x000fda000bf0e000 */
[----:B------:R-:W0:Y:S01]  /*0640*/  @!P0 LDC R0, c[0x0][0x3b4] ;  /* 0x0000ed00ff008b82 */ /* 0x000e220000000800 */
[----:B------:R-:W-:-:S07]  /*0650*/  @!P0 MOV R21, 0x1 ;  /* 0x0000000100158802 */ /* 0x000fce0000000f00 */
[----:B------:R-:W1:Y:S01]  /*0660*/  @!P0 LDC.64 R8, c[0x0][0x3a0] ;  /* 0x0000e800ff088b82 */ /* 0x000e620000000a00 */
[----:B0-----:R-:W-:-:S04]  /*0670*/  @!P0 IMAD R25, R25, R0, R2 ;  /* 0x0000000019198224 */ /* 0x001fc800078e0202 */
[----:B-1----:R-:W-:-:S05]  /*0680*/  @!P0 IMAD.WIDE R8, R25, 0x4, R8 ;  /* 0x0000000419088825 */ /* 0x002fca00078e0208 */
[----:B------:R1:W-:Y:S02]  /*0690*/  @!P0 STG.E desc[UR8][R8.64], R21 ;  /* 0x0000001508008986 */ /* 0x0003e4000c101908 */
.L_x_191:
[----:B------:R-:W-:Y:S05]  /*06a0*/  BSYNC.RECONVERGENT B0 ;  /* 0x0000000000007941 */ /* 0x000fea0003800200 */
.L_x_190:
[C---:B------:R-:W-:Y:S02]  /*06b0*/  ISETP.GE.AND P0, PT, R23.reuse, 0x2, PT ;  /* 0x000000021700780c */ /* 0x040fe40003f06270 */
[----:B------:R-:W-:-:S11]  /*06c0*/  IADD3 R23, PT, PT, R23, -0x1, RZ ;  /* 0xffffffff17177810 */ /* 0x000fd60007ffe0ff */
[----:B------:R-:W0:Y:S02]  /*06d0*/  @!P0 LDC R23, c[0x0][0x3b0] ;  /* 0x0000ec00ff178b82 */ /* 0x000e240000000800 */
[----:B0----5:R-:W-:-:S06]  /*06e0*/  IMAD.WIDE R28, R23, 0x4, R18 ;  /* 0x00000004171c7825 */ /* 0x021fcc00078e0212 */
[----:B------:R-:W2:Y:S01]  /*06f0*/  LDG.E R29, desc[UR8][R28.64+-0x4] ;  /* 0xfffffc081c1d7981 */ /* 0x000ea2000c1e1900 */
[----:B-1----:R-:W-:-:S04]  /*0700*/  IMAD.WIDE R8, R23, 0x4, R14 ;  /* 0x0000000417087825 */ /* 0x002fc800078e020e */
[C---:B------:R-:W-:Y:S01]  /*0710*/  IMAD.WIDE R20, R23.reuse, 0x4, R16 ;  /* 0x0000000417147825 */ /* 0x040fe200078e0210 */
[----:B------:R-:W-:Y:S01]  /*0720*/  BSSY.RECONVERGENT B0, `(.L_x_195) ;  /* 0x0000036000007945 */ /* 0x000fe20003800200 */
[----:B------:R0:W5:Y:S02]  /*0730*/  LDG.E R9, desc[UR8][R8.64+-0x4] ;  /* 0xfffffc0808097981 */ /* 0x000164000c1e1900 */
[C---:B------:R-:W-:Y:S02]  /*0740*/  IMAD.WIDE R26, R23.reuse, 0x4, R12 ;  /* 0x00000004171a7825 */ /* 0x040fe400078e020c */
[----:B------:R0:W5:Y:S04]  /*0750*/  LDG.E R20, desc[UR8][R20.64+-0x4] ;  /* 0xfffffc0814147981 */ /* 0x000168000c1e1900 */
[----:B------:R0:W5:Y:S01]  /*0760*/  LDG.E R0, desc[UR8][R26.64+-0x4] ;  /* 0xfffffc081a007981 */ /* 0x000162000c1e1900 */
[----:B------:R-:W-:-:S02]  /*0770*/  IADD3 R23, PT, PT, R23, -0x1, RZ ;  /* 0xffffffff17177810 */ /* 0x000fc40007ffe0ff */
[C---:B--2---:R-:W-:Y:S01]  /*0780*/  ISETP.NE.AND P0, PT, R29.reuse, R6, PT ;  /* 0x000000061d00720c */ /* 0x044fe20003f05270 */
[----:B------:R-:W-:-:S06]  /*0790*/  IMAD.WIDE R24, R29, 0x4, R10 ;  /* 0x000000041d187825 */ /* 0x000fcc00078e020a */
[----:B------:R0:W5:Y:S01]  /*07a0*/  LDG.E R25, desc[UR8][R24.64] ;  /* 0x0000000818197981 */ /* 0x000162000c1e1900 */
[----:B------:R-:W-:Y:S06]  /*07b0*/  BAR.SYNC.DEFER_BLOCKING 0x0 ;  /* 0x0000000000007b1d */ /* 0x000fec0000010000 */
[----:B------:R-:W-:Y:S05]  /*07c0*/  @!P0 BRA `(.L_x_196) ;  /* 0x0000000000ac8947 */ /* 0x000fea0003800000 */
[----:B-----5:R-:W-:Y:S01]  /*07d0*/  FADD R0, -R5, R0 ;  /* 0x0000000005007221 */ /* 0x020fe20000000100 */
[----:B------:R-:W-:Y:S01]  /*07e0*/  FADD R9, -R4, R9 ;  /* 0x0000000904097221 */ /* 0x000fe20000000100 */
[----:B0-----:R-:W-:Y:S01]  /*07f0*/  FADD R27, -R3, R20 ;  /* 0x00000014031b7221 */ /* 0x001fe20000000100 */
        /* <DEDUP_REMOVED lines=23> */
.L_x_198:
[----:B------:R-:W-:Y:S01]  /*0970*/  FMUL.FTZ R9, R8, R21 ;  /* 0x0000001508097220 */ /* 0x000fe20000410000 */
[----:B------:R-:W-:-:S03]  /*0980*/  FMUL.FTZ R0, R21, 0.5 ;  /* 0x3f00000015007820 */ /* 0x000fc60000410000 */
[----:B------:R-:W-:-:S04]  /*0990*/  FFMA R8, -R9, R9, R8 ;  /* 0x0000000909087223 */ /* 0x000fc80000000108 */
[----:B------:R-:W-:-:S07]  /*09a0*/  FFMA R9, R8, R0, R9 ;  /* 0x0000000008097223 */ /* 0x000fce0000000009 */
.L_x_199:
[----:B------:R-:W-:Y:S05]  /*09b0*/  BSYNC.RECONVERGENT B1 ;  /* 0x0000000000017941 */ /* 0x000fea0003800200 */
.L_x_197:
        /* <DEDUP_REMOVED lines=12> */
.L_x_196:
[----:B------:R-:W-:Y:S05]  /*0a80*/  BSYNC.RECONVERGENT B0 ;  /* 0x0000000000007941 */ /* 0x000fea0003800200 */
.L_x_195:
[----:B------:R-:W-:Y:S05]  /*0a90*/  BRA.U UP0, `(.L_x_200) ;  /* 0xfffffff9000c7547 */ /* 0x000fea000b83ffff */
.L_x_189:
[----:B------:R-:W-:-:S09]  /*0aa0*/  ULOP3.LUT UP0, URZ, UR4, 0x1, URZ, 0xc0, !UPT ;  /* 0x0000000104ff7892 */ /* 0x000fd2000f80c0ff */
[----:B------:R-:W-:Y:S05]  /*0ab0*/  BRA.U !UP0, `(.L_x_188) ;  /* 0x0000000508087547 */ /* 0x000fea000b800000 */
[----:B------:R-:W-:Y:S01]  /*0ac0*/  ISETP.GE.AND P0, PT, R23, 0x1, PT ;  /* 0x000000011700780c */ /* 0x000fe20003f06270 */
[----:B-1----:R-:W1:Y:S08]  /*0ad0*/  LDC.64 R10, c[0x0][0x398] ;  /* 0x0000e600ff0a7b82 */ /* 0x002e700000000a00 */
[----:B------:R-:W2:Y:S08]  /*0ae0*/  LDC.64 R12, c[0x0][0x380] ;  /* 0x0000e000ff0c7b82 */ /* 0x000eb00000000a00 */
[----:B------:R-:W1:Y:S08]  /*0af0*/  @!P0 LDC R23, c[0x0][0x3b0] ;  /* 0x0000ec00ff178b82 */ /* 0x000e700000000800 */
[----:B------:R-:W3:Y:S08]  /*0b00*/  LDC.64 R14, c[0x0][0x388] ;  /* 0x0000e200ff0e7b82 */ /* 0x000ef00000000a00 */
[----:B------:R-:W4:Y:S01]  /*0b10*/  LDC.64 R16, c[0x0][0x390] ;  /* 0x0000e400ff107b82 */ /* 0x000f220000000a00 */
[----:B-1----:R-:W-:-:S07]  /*0b20*/  IMAD.WIDE R10, R23, 0x4, R10 ;  /* 0x00000004170a7825 */ /* 0x002fce00078e020a */
[----:B0----5:R-:W0:Y:S01]  /*0b30*/  LDC.64 R8, c[0x0][0x3a8] ;  /* 0x0000ea00ff087b82 */ /* 0x021e220000000a00 */
[----:B------:R-:W4:Y:S01]  /*0b40*/  LDG.E R19, desc[UR8][R10.64+-0x4] ;  /* 0xfffffc080a137981 */ /* 0x000f22000c1e1900 */
[----:B--2---:R-:W-:-:S04]  /*0b50*/  IMAD.WIDE R12, R23, 0x4, R12 ;  /* 0x00000004170c7825 */ /* 0x004fc800078e020c */
[C---:B---3--:R-:W-:Y:S02]  /*0b60*/  IMAD.WIDE R14, R23.reuse, 0x4, R14 ;  /* 0x00000004170e7825 */ /* 0x048fe400078e020e */
[----:B------:R-:W2:Y:S02]  /*0b70*/  LDG.E R12, desc[UR8][R12.64+-0x4] ;  /* 0xfffffc080c0c7981 */ /* 0x000ea4000c1e1900 */
[----:B----4-:R-:W-:Y:S02]  /*0b80*/  IMAD.WIDE R16, R23, 0x4, R16 ;  /* 0x0000000417107825 */ /* 0x010fe400078e0210 */
[----:B------:R-:W3:Y:S04]  /*0b90*/  LDG.E R15, desc[UR8][R14.64+-0x4] ;  /* 0xfffffc080e0f7981 */ /* 0x000ee8000c1e1900 */
[----:B------:R-:W4:Y:S01]  /*0ba0*/  LDG.E R16, desc[UR8][R16.64+-0x4] ;  /* 0xfffffc0810107981 */ /* 0x000f22000c1e1900 */
[----:B------:R-:W-:Y:S01]  /*0bb0*/  BSSY.RECONVERGENT B0, `(.L_x_188) ;  /* 0x0000032000007945 */ /* 0x000fe20003800200 */
[C---:B------:R-:W-:Y:S01]  /*0bc0*/  ISETP.NE.AND P0, PT, R19.reuse, R6, PT ;  /* 0x000000061300720c */ /* 0x040fe20003f05270 */
[----:B0-----:R-:W-:-:S05]  /*0bd0*/  IMAD.WIDE R8, R19, 0x4, R8 ;  /* 0x0000000413087825 */ /* 0x001fca00078e0208 */
[----:B------:R0:W5:Y:S01]  /*0be0*/  LDG.E R11, desc[UR8][R8.64] ;  /* 0x00000008080b7981 */ /* 0x000162000c1e1900 */
[----:B--2---:R-:W-:Y:S01]  /*0bf0*/  FADD R6, -R5, R12 ;  /* 0x0000000c05067221 */ /* 0x004fe20000000100 */
[----:B---3--:R-:W-:Y:S01]  /*0c00*/  FADD R19, -R4, R15 ;  /* 0x0000000f04137221 */ /* 0x008fe20000000100 */
[----:B----4-:R-:W-:Y:S01]  /*0c10*/  FADD R21, -R3, R16 ;  /* 0x0000001003157221 */ /* 0x010fe20000000100 */
[----:B------:R-:W-:Y:S06]  /*0c20*/  BAR.SYNC.DEFER_BLOCKING 0x0 ;  /* 0x0000000000007b1d */ /* 0x000fec0000010000 */
[----:B0-----:R-:W-:Y:S05]  /*0c30*/  @!P0 BRA `(.L_x_201) ;  /* 0x0000000000a48947 */ /* 0x001fea0003800000 */
[-C--:B------:R-:W-:Y:S01]  /*0c40*/  FMNMX R0, |R6|, |R19|.reuse, !PT ;  /* 0x4000001306007209 */ /* 0x080fe20007800200 */
[----:B------:R-:W-:Y:S03]  /*0c50*/  BSSY.RECONVERGENT B1, `(.L_x_202) ;  /* 0x000001a000017945 */ /* 0x000fe60003800200 */
[CC--:B------:R-:W-:Y:S02]  /*0c60*/  FMNMX R4, |R21|.reuse, R0.reuse, !PT ;  /* 0x0000000015047209 */ /* 0x0c0fe40007800200 */
[----:B------:R-:W-:Y:S02]  /*0c70*/  FMNMX R5, |R21|, R0, PT ;  /* 0x0000000015057209 */ /* 0x000fe40003800200 */
[----:B------:R-:W-:Y:S02]  /*0c80*/  LOP3.LUT R3, R4, 0xfe000000, RZ, 0xc0, !PT ;  /* 0xfe00000004037812 */ /* 0x000fe400078ec0ff */
[----:B------:R-:W-:-:S02]  /*0c90*/  FMNMX R0, |R6|, |R19|, PT ;  /* 0x4000001306007209 */ /* 0x000fc40003800200 */
[----:B------:R-:W-:-:S05]  /*0ca0*/  LOP3.LUT R9, R3, 0x7e800000, RZ, 0x3c, !PT ;  /* 0x7e80000003097812 */ /* 0x000fca00078e3cff */
[-C--:B------:R-:W-:Y:S01]  /*0cb0*/  FMUL R5, R5, R9.reuse ;  /* 0x0000000905057220 */ /* 0x080fe20000400000 */
[-C--:B------:R-:W-:Y:S01]  /*0cc0*/  FMUL R0, R0, R9.reuse ;  /* 0x0000000900007220 */ /* 0x080fe20000400000 */
[----:B------:R-:W-:Y:S02]  /*0cd0*/  FMUL R9, R4, R9 ;  /* 0x0000000904097220 */ /* 0x000fe40000400000 */
[----:B------:R-:W-:-:S04]  /*0ce0*/  FMUL R5, R5, R5 ;  /* 0x0000000505057220 */ /* 0x000fc80000400000 */
[----:B------:R-:W-:-:S04]  /*0cf0*/  FFMA R0, R0, R0, R5 ;  /* 0x0000000000007223 */ /* 0x000fc80000000005 */
[----:B------:R-:W-:-:S04]  /*0d00*/  FFMA R8, R9, R9, R0 ;  /* 0x0000000909087223 */ /* 0x000fc80000000000 */
[----:B------:R0:W1:Y:S01]  /*0d10*/  MUFU.RSQ R13, R8 ;  /* 0x00000008000d7308 */ /* 0x0000620000001400 */
[----:B------:R-:W-:-:S04]  /*0d20*/  IADD3 R0, PT, PT, R8, -0xd000000, RZ ;  /* 0xf300000008007810 */ /* 0x000fc80007ffe0ff */
[----:B------:R-:W-:Y:S01]  /*0d30*/  ISETP.GT.U32.AND P0, PT, R0, 0x727fffff, PT ;  /* 0x727fffff0000780c */ /* 0x000fe20003f04070 */
[----:B------:R-:W-:-:S04]  /*0d40*/  FADD R0, |R6|, |R19| ;  /* 0x4000001306007221 */ /* 0x000fc80000000200 */
[----:B------:R-:W-:-:S08]  /*0d50*/  FADD R5, |R21|, R0 ;  /* 0x0000000015057221 */ /* 0x000fd00000000200 */
[----:B01----:R-:W-:Y:S05]  /*0d60*/  @!P0 BRA `(.L_x_203) ;  /* 0x0000000000108947 */ /* 0x003fea0003800000 */
[----:B------:R-:W-:Y:S02]  /*0d70*/  MOV R0, R8 ;  /* 0x0000000800007202 */ /* 0x000fe40000000f00 */
[----:B------:R-:W-:-:S07]  /*0d80*/  MOV R8, 0xda0 ;  /* 0x00000da000087802 */ /* 0x000fce0000000f00 */
[----:B-----5:R-:W-:Y:S05]  /*0d90*/  CALL.REL.NOINC `($__internal_0_$__cuda_sm20_sqrt_rn_f32_slowpath) ;  /* 0x00000000006c7944 */ /* 0x020fea0003c00000 */
[----:B------:R-:W-:Y:S05]  /*0da0*/  BRA `(.L_x_204) ;  /* 0x0000000000107947 */ /* 0x000fea0003800000 */
.L_x_203:
[----:B------:R-:W-:Y:S01]  /*0db0*/  FMUL.FTZ R9, R8, R13 ;  /* 0x0000000d08097220 */ /* 0x000fe20000410000 */
[----:B------:R-:W-:-:S03]  /*0dc0*/  FMUL.FTZ R6, R13, 0.5 ;  /* 0x3f0000000d067820 */ /* 0x000fc60000410000 */
[----:B------:R-:W-:-:S04]  /*0dd0*/  FFMA R0, -R9, R9, R8 ;  /* 0x0000000909007223 */ /* 0x000fc80000000108 */
[----:B------:R-:W-:-:S07]  /*0de0*/  FFMA R9, R0, R6, R9 ;  /* 0x0000000600097223 */ /* 0x000fce0000000009 */
.L_x_204:
[----:B------:R-:W-:Y:S05]  /*0df0*/  BSYNC.RECONVERGENT B1 ;  /* 0x0000000000017941 */ /* 0x000fea0003800200 */
.L_x_202:
[----:B------:R-:W-:Y:S01]  /*0e00*/  FSETP.GT.AND P0, PT, R5, R4, PT ;  /* 0x000000040500720b */ /* 0x000fe20003f04000 */
[----:B------:R-:W0:Y:S01]  /*0e10*/  LDCU UR5, c[0x0][0x3b8] ;  /* 0x00007700ff0577ac */ /* 0x000e220008000800 */
[----:B------:R-:W-:-:S11]  /*0e20*/  LOP3.LUT R0, R3, 0x800000, RZ, 0xfc, !PT ;  /* 0x0080000003007812 */ /* 0x000fd600078efcff */
[----:B------:R-:W-:Y:S01]  /*0e30*/  @P0 FMUL R5, R0, R9 ;  /* 0x0000000900050220 */ /* 0x000fe20000400000 */
[----:B------:R-:W-:-:S04]  /*0e40*/  FSETP.NEU.AND P0, PT, R4, +INF , PT ;  /* 0x7f8000000400780b */ /* 0x000fc80003f0d000 */
[----:B------:R-:W-:-:S04]  /*0e50*/  FSEL R5, R5, +INF , P0 ;  /* 0x7f80000005057808 */ /* 0x000fc80000000000 */
[----:B0-----:R-:W-:-:S13]  /*0e60*/  FSETP.GEU.AND P0, PT, R5, UR5, PT ;  /* 0x0000000505007c0b */ /* 0x001fda000bf0e000 */
[----:B------:R-:W0:Y:S01]  /*0e70*/  @!P0 LDC R3, c[0x0][0x3b4] ;  /* 0x0000ed00ff038b82 */ /* 0x000e220000000800 */
[----:B------:R-:W-:-:S07]  /*0e80*/  @!P0 MOV R9, 0x1 ;  /* 0x0000000100098802 */ /* 0x000fce0000000f00 */
[----:B------:R-:W1:Y:S01]  /*0e90*/  @!P0 LDC.64 R4, c[0x0][0x3a0] ;  /* 0x0000e800ff048b82 */ /* 0x000e620000000a00 */
[----:B0----5:R-:W-:-:S04]  /*0ea0*/  @!P0 IMAD R3, R11, R3, R2 ;  /* 0x000000030b038224 */ /* 0x021fc800078e0202 */
[----:B-1----:R-:W-:-:S05]  /*0eb0*/  @!P0 IMAD.WIDE R2, R3, 0x4, R4 ;  /* 0x0000000403028825 */ /* 0x002fca00078e0204 */
[----:B------:R0:W-:Y:S02]  /*0ec0*/  @!P0 STG.E desc[UR8][R2.64], R9 ;  /* 0x0000000902008986 */ /* 0x0001e4000c101908 */
.L_x_201:
[----:B------:R-:W-:Y:S05]  /*0ed0*/  BSYNC.RECONVERGENT B0 ;  /* 0x0000000000007941 */ /* 0x000fea0003800200 */
.L_x_188:
[----:B------:R-:W2:Y:S01]  /*0ee0*/  LDCU UR5, c[0x0][0x360] ;  /* 0x00006c00ff0577ac */ /* 0x000ea20008000800 */
[----:B-----5:R-:W2:Y:S01]  /*0ef0*/  LDC R0, c[0x0][0x370] ;  /* 0x0000dc00ff007b82 */ /* 0x020ea20000000800 */
[----:B------:R-:W3:Y:S01]  /*0f00*/  LDCU UR7, c[0x0][0x3b0] ;  /* 0x00007600ff0777ac */ /* 0x000ee20008000800 */
[----:B--2---:R-:W-:-:S05]  /*0f10*/  IMAD R7, R0, UR5, R7 ;  /* 0x0000000500077c24 */ /* 0x004fca000f8e0207 */
[----:B---3--:R-:W-:-:S13]  /*0f20*/  ISETP.GE.AND P0, PT, R7, UR7, PT ;  /* 0x0000000707007c0c */ /* 0x008fda000bf06270 */
[----:B------:R-:W-:Y:S05]  /*0f30*/  @!P0 BRA `(.L_x_205) ;  /* 0xfffffff000648947 */ /* 0x000fea000383ffff */
[----:B------:R-:W-:Y:S05]  /*0f40*/  EXIT ;  /* 0x000000000000794d */ /* 0x000fea0003800000 */
        .weak           $__internal_0_$__cuda_sm20_sqrt_rn_f32_slowpath
        .type           $__internal_0_$__cuda_sm20_sqrt_rn_f32_slowpath,@function
        .size           $__internal_0_$__cuda_sm20_sqrt_rn_f32_slowpath,(.L_x_254 - $__internal_0_$__cuda_sm20_sqrt_rn_f32_slowpath)
$__internal_0_$__cuda_sm20_sqrt_rn_f32_slowpath:
[----:B------:R-:W-:-:S13]  /*0f50*/  LOP3.LUT P0, RZ, R0, 0x7fffffff, RZ, 0xc0, !PT ;  /* 0x7fffffff00ff7812 */ /* 0x000fda000780c0ff */
[----:B------:R-:W-:Y:S01]  /*0f60*/  @!P0 MOV R9, R0 ;  /* 0x0000000000098202 */ /* 0x000fe20000000f00 */
[----:B------:R-:W-:Y:S06]  /*0f70*/  @!P0 BRA `(.L_x_206) ;  /* 0x0000000000408947 */ /* 0x000fec0003800000 */
[----:B------:R-:W-:-:S13]  /*0f80*/  FSETP.GEU.FTZ.AND P0, PT, R0, RZ, PT ;  /* 0x000000ff0000720b */ /* 0x000fda0003f1e000 */
[----:B------:R-:W-:Y:S01]  /*0f90*/  @!P0 MOV R9, 0x7fffffff ;  /* 0x7fffffff00098802 */ /* 0x000fe20000000f00 */
[----:B------:R-:W-:Y:S06]  /*0fa0*/  @!P0 BRA `(.L_x_206) ;  /* 0x0000000000348947 */ /* 0x000fec0003800000 */
[----:B------:R-:W-:-:S13]  /*0fb0*/  FSETP.GTU.FTZ.AND P0, PT, |R0|, +INF , PT ;  /* 0x7f8000000000780b */ /* 0x000fda0003f1c200 */
[----:B------:R-:W-:Y:S01]  /*0fc0*/  @P0 FADD.FTZ R9, R0, 1 ;  /* 0x3f80000000090421 */ /* 0x000fe20000010000 */
[----:B------:R-:W-:Y:S06]  /*0fd0*/  @P0 BRA `(.L_x_206) ;  /* 0x0000000000280947 */ /* 0x000fec0003800000 */
[----:B------:R-:W-:-:S13]  /*0fe0*/  FSETP.NEU.FTZ.AND P0, PT, |R0|, +INF , PT ;  /* 0x7f8000000000780b */ /* 0x000fda0003f1d200 */
[----:B------:R-:W-:-:S04]  /*0ff0*/  @P0 FFMA R22, R0, 1.84467440737095516160e+19, RZ ;  /* 0x5f80000000160823 */ /* 0x000fc800000000ff */
[----:B------:R-:W0:Y:S02]  /*1000*/  @P0 MUFU.RSQ R20, R22 ;  /* 0x0000001600140308 */ /* 0x000e240000001400 */
[----:B0-----:R-:W-:Y:S01]  /*1010*/  @P0 FMUL.FTZ R9, R22, R20 ;  /* 0x0000001416090220 */ /* 0x001fe20000410000 */
[----:B------:R-:W-:-:S03]  /*1020*/  @P0 FMUL.FTZ R20, R20, 0.5 ;  /* 0x3f00000014140820 */ /* 0x000fc60000410000 */
[----:B------:R-:W-:-:S04]  /*1030*/  @P0 FADD.FTZ R21, -R9, -RZ ;  /* 0x800000ff09150221 */ /* 0x000fc80000010100 */
[----:B------:R-:W-:-:S04]  /*1040*/  @P0 FFMA R28, R9, R21, R22 ;  /* 0x00000015091c0223 */ /* 0x000fc80000000016 */
[----:B------:R-:W-:Y:S01]  /*1050*/  @P0 FFMA R20, R28, R20, R9 ;  /* 0x000000141c140223 */ /* 0x000fe20000000009 */
[----:B------:R-:W-:-:S03]  /*1060*/  @!P0 MOV R9, R0 ;  /* 0x0000000000098202 */ /* 0x000fc60000000f00 */
[----:B------:R-:W-:-:S07]  /*1070*/  @P0 FMUL.FTZ R9, R20, 2.3283064365386962891e-10 ;  /* 0x2f80000014090820 */ /* 0x000fce0000410000 */
.L_x_206:
[----:B------:R-:W-:Y:S01]  /*1080*/  HFMA2 R21, -RZ, RZ, 0, 0 ;  /* 0x00000000ff157431 */ /* 0x000fe200000001ff */
[----:B------:R-:W-:-:S04]  /*1090*/  MOV R20, R8 ;  /* 0x0000000800147202 */ /* 0x000fc80000000f00 */
[----:B------:R-:W-:Y:S05]  /*10a0*/  RET.REL.NODEC R20 `(_Z19buildClusterMatrixPPfS_S_PiS0_S0_iif) ;  /* 0xffffffec14d47950 */ /* 0x000fea0003c3ffff */
.L_x_207:
        /* <DEDUP_REMOVED lines=13> */
.L_x_254:


//--------------------- .text._Z18buildClusterMatrixPfS_S_PiS0_S0_iif --------------------------
	.section	.text._Z18buildClusterMatrixPfS_S_PiS0_S0_iif,"ax",@progbits
	.align	128
        .global         _Z18buildClusterMatrixPfS_S_PiS0_S0_iif
        .type           _Z18buildClusterMatrixPfS_S_PiS0_S0_iif,@function
        .size           _Z18buildClusterMatrixPfS_S_PiS0_S0_iif,(.L_x_255 - _Z18buildClusterMatrixPfS_S_PiS0_S0_iif)
        .other          _Z18buildClusterMatrixPfS_S_PiS0_S0_iif,@"STO_CUDA_ENTRY STV_DEFAULT"
_Z18buildClusterMatrixPfS_S_PiS0_S0_iif:
.text._Z18buildClusterMatrixPfS_S_PiS0_S0_iif:
[----:B------:R-:W-:Y:S01]  /*0000*/  LDC R1, c[0x0][0x37c] ;  /* 0x0000df00ff017b82 */ /* 0x000fe20000000800 */
[----:B------:R-:W0:Y:S07]  /*0010*/  S2R R9, SR_TID.X ;  /* 0x0000000000097919 */ /* 0x000e2e0000002100 */
[----:B------:R-:W0:Y:S01]  /*0020*/  S2UR UR4, SR_CTAID.X ;  /* 0x00000000000479c3 */ /* 0x000e220000002500 */
[----:B------:R-:W1:Y:S07]  /*0030*/  LDCU UR6, c[0x0][0x3b0] ;  /* 0x00007600ff0677ac */ /* 0x000e6e0008000800 */
[----:B------:R-:W0:Y:S01]  /*0040*/  LDC R10, c[0x0][0x360] ;  /* 0x0000d800ff0a7b82 */ /* 0x000e220000000800 */
[----:B------:R-:W2:Y:S01]  /*0050*/  LDCU UR5, c[0x0][0x370] ;  /* 0x00006e00ff0577ac */ /* 0x000ea20008000800 */
[----:B0-----:R-:W-:-:S02]  /*0060*/  IMAD R9, R10, UR4, R9 ;  /* 0x000000040a097c24 */ /* 0x001fc4000f8e0209 */
[----:B--2---:R-:W-:-:S03]  /*0070*/  IMAD R10, R10, UR5, RZ ;  /* 0x000000050a0a7c24 */ /* 0x004fc6000f8e02ff */
[----:B-1----:R-:W-:-:S13]  /*0080*/  ISETP.GE.AND P0, PT, R9, UR6, PT ;  /* 0x0000000609007c0c */ /* 0x002fda000bf06270 */
[----:B------:R-:W-:Y:S05]  /*0090*/  @P0 EXIT ;  /* 0x000000000000094d */ /* 0x000fea0003800000 */
[----:B------:R-:W-:Y:S01]  /*00a0*/  HFMA2 R8, -RZ, RZ, 0, 0 ;  /* 0x00000000ff087431 */ /* 0x000fe200000001ff */
[----:B------:R-:W0:Y:S01]  /*00b0*/  LDCU.64 UR16, c[0x0][0x358] ;  /* 0x00006b00ff1077ac */ /* 0x000e220008000a00 */
[----:B------:R-:W1:Y:S05]  /*00c0*/  LDCU UR18, c[0x0][0x3b8] ;  /* 0x00007700ff1277ac */ /* 0x000e6a0008000800 */
.L_x_225:
[----:B--2--5:R-:W2:Y:S08]  /*00d0*/  LDC.64 R2, c[0x0][0x398] ;  /* 0x0000e600ff027b82 */ /* 0x024eb00000000a00 */
[----:B---3--:R-:W3:Y:S08]  /*00e0*/  LDC.64 R12, c[0x0][0x380] ;  /* 0x0000e000ff0c7b82 */ /* 0x008ef00000000a00 */
[----:B------:R-:W4:Y:S01]  /*00f0*/  LDC.64 R14, c[0x0][0x388] ;  /* 0x0000e200ff0e7b82 */ /* 0x000f220000000a00 */
[----:B--2---:R-:W-:-:S07]  /*0100*/  IMAD.WIDE R2, R9, 0x4, R2 ;  /* 0x0000000409027825 */ /* 0x004fce00078e0202 */
[----:B------:R-:W2:Y:S01]  /*0110*/  LDC.64 R16, c[0x0][0x390] ;  /* 0x0000e400ff107b82 */ /* 0x000ea20000000a00 */
[----:B0-----:R-:W2:Y:S07]  /*0120*/  LDG.E R7, desc[UR16][R2.64] ;  /* 0x0000001002077981 */ /* 0x001eae000c1e1900 */
[----:B------:R-:W0:Y:S01]  /*0130*/  LDC.64 R18, c[0x0][0x3a8] ;  /* 0x0000ea00ff127b82 */ /* 0x000e220000000a00 */
[C---:B------:R-:W-:Y:S01]  /*0140*/  ISETP.GE.AND P0, PT, R9.reuse, 0x1, PT ;  /* 0x000000010900780c */ /* 0x040fe20003f06270 */
[----:B---3--:R-:W-:-:S04]  /*0150*/  IMAD.WIDE R12, R9, 0x4, R12 ;  /* 0x00000004090c7825 */ /* 0x008fc800078e020c */
[C---:B----4-:R-:W-:Y:S01]  /*0160*/  IMAD.WIDE R14, R9.reuse, 0x4, R14 ;  /* 0x00000004090e7825 */ /* 0x050fe200078e020e */
[----:B------:R3:W5:Y:S01]  /*0170*/  LDG.E R6, desc[UR16][R12.64] ;  /* 0x000000100c067981 */ /* 0x000762000c1e1900 */
[----:B------:R-:W-:Y:S05]  /*0180*/  WARPSYNC.ALL ;  /* 0x0000000000007948 */ /* 0x000fea0003800000 */
[----:B------:R3:W5:Y:S01]  /*0190*/  LDG.E R5, desc[UR16][R14.64] ;  /* 0x000000100e057981 */ /* 0x000762000c1e1900 */
[----:B--2---:R-:W-:Y:S01]  /*01a0*/  IMAD.WIDE R16, R9, 0x4, R16 ;  /* 0x0000000409107825 */ /* 0x004fe200078e0210 */
[----:B------:R-:W-:Y:S04]  /*01b0*/  BSSY B0, `(.L_x_208) ;  /* 0x00000e5000007945 */ /* 0x000fe80003800000 */
[----:B------:R3:W5:Y:S01]  /*01c0*/  LDG.E R4, desc[UR16][R16.64] ;  /* 0x0000001010047981 */ /* 0x000762000c1e1900 */
[----:B0-----:R-:W-:-:S05]  /*01d0*/  IMAD.WIDE R18, R7, 0x4, R18 ;  /* 0x0000000407127825 */ /* 0x001fca00078e0212 */
[----:B------:R3:W5:Y:S01]  /*01e0*/  LDG.E R3, desc[UR16][R18.64] ;  /* 0x0000001012037981 */ /* 0x000762000c1e1900 */
[----:B------:R-:W-:Y:S06]  /*01f0*/  BAR.SYNC.DEFER_BLOCKING 0x0 ;  /* 0x0000000000007b1d */ /* 0x000fec0000010000 */
[----:B------:R-:W-:Y:S05]  /*0200*/  @!P0 BRA `(.L_x_209) ;  /* 0x0000000c007c8947 */ /* 0x000fea0003800000 */
[----:B------:R-:W0:Y:S01]  /*0210*/  S2R R11, SR_TID.X ;  /* 0x00000000000b7919 */ /* 0x000e220000002100 */
[----:B------:R-:W0:Y:S01]  /*0220*/  S2UR UR4, SR_CTAID.X ;  /* 0x00000000000479c3 */ /* 0x000e220000002500 */
[----:B---3--:R-:W-:-:S07]  /*0230*/  IMAD.MOV R13, RZ, RZ, -R10 ;  /* 0x000000ffff0d7224 */ /* 0x008fce00078e0a0a */
[----:B------:R-:W0:Y:S02]  /*0240*/  LDC R0, c[0x0][0x360] ;  /* 0x0000d800ff007b82 */ /* 0x000e240000000800 */
[----:B0-----:R-:W-:Y:S02]  /*0250*/  IMAD R0, R0, UR4, R11 ;  /* 0x0000000400007c24 */ /* 0x001fe4000f8e020b */
[----:B------:R-:W-:Y:S01]  /*0260*/  IMAD R11, R13, R8, RZ ;  /* 0x000000080d0b7224 */ /* 0x000fe200078e02ff */
[----:B------:R-:W-:Y:S02]  /*0270*/  CS2R R12, SRZ ;  /* 0x00000000000c7805 */ /* 0x000fe4000001ff00 */
[----:B------:R-:W-:-:S04]  /*0280*/  IADD3 R0, PT, PT, R0, -0x1, RZ ;  /* 0xffffffff00007810 */ /* 0x000fc80007ffe0ff */
[----:B------:R-:W-:-:S13]  /*0290*/  ISETP.NE.AND P0, PT, R0, R11, PT ;  /* 0x0000000b0000720c */ /* 0x000fda0003f05270 */
[----:B------:R-:W-:Y:S05]  /*02a0*/  @!P0 BRA `(.L_x_210) ;  /* 0x00000008003c8947 */ /* 0x000fea0003800000 */
[----:B------:R-:W0:Y:S01]  /*02b0*/  LDCU.128 UR4, c[0x0][0x390] ;  /* 0x00007200ff0477ac */ /* 0x000e220008000c00 */
[----:B------:R-:W2:Y:S01]  /*02c0*/  LDC.64 R12, c[0x0][0x3a8] ;  /* 0x0000ea00ff0c7b82 */ /* 0x000ea20000000a00 */
[----:B------:R-:W-:Y:S01]  /*02d0*/  LOP3.LUT R2, R9, 0x7ffffffe, RZ, 0xc0, !PT ;  /* 0x7ffffffe09027812 */ /* 0x000fe200078ec0ff */
[----:B------:R-:W3:Y:S04]  /*02e0*/  LDCU.128 UR12, c[0x0][0x380] ;  /* 0x00007000ff0c77ac */ /* 0x000ee80008000c00 */
[----:B------:R-:W-:Y:S01]  /*02f0*/  IMAD.MOV R2, RZ, RZ, -R2 ;  /* 0x000000ffff027224 */ /* 0x000fe200078e0a02 */
[----:B0-----:R-:W-:Y:S02]  /*0300*/  UIADD3 UR10, UP0, UPT, UR4, 0x4, URZ ;  /* 0x00000004040a7890 */ /* 0x001fe4000ff1e0ff */
[----:B------:R-:W-:-:S02]  /*0310*/  UIADD3 UR8, UP1, UPT, UR6, 0x4, URZ ;  /* 0x0000000406087890 */ /* 0x000fc4000ff3e0ff */
[----:B------:R-:W-:Y:S02]  /*0320*/  UIADD3.X UR11, UPT, UPT, URZ, UR5, URZ, UP0, !UPT ;  /* 0x00000005ff0b7290 */ /* 0x000fe400087fe4ff */
[----:B------:R-:W-:Y:S01]  /*0330*/  UIADD3.X UR9, UPT, UPT, URZ, UR7, URZ, UP1, !UPT ;  /* 0x00000007ff097290 */ /* 0x000fe20008ffe4ff */
[----:B------:R-:W-:Y:S01]  /*0340*/  MOV R28, UR10 ;  /* 0x0000000a001c7c02 */ /* 0x000fe20008000f00 */
[----:B---3--:R-:W-:Y:S01]  /*0350*/  UIADD3 UR6, UP0, UPT, UR14, 0x4, URZ ;  /* 0x000000040e067890 */ /* 0x008fe2000ff1e0ff */
[----:B------:R-:W-:Y:S01]  /*0360*/  IMAD.U32 R14, RZ, RZ, UR8 ;  /* 0x00000008ff0e7e24 */ /* 0x000fe2000f8e00ff */
[----:B------:R-:W-:Y:S01]  /*0370*/  UIADD3 UR4, UP1, UPT, UR12, 0x4, URZ ;  /* 0x000000040c047890 */ /* 0x000fe2000ff3e0ff */
[----:B------:R-:W-:Y:S01]  /*0380*/  MOV R29, UR11 ;  /* 0x0000000b001d7c02 */ /* 0x000fe20008000f00 */
[----:B------:R-:W-:Y:S01]  /*0390*/  UIADD3.X UR7, UPT, UPT, URZ, UR15, URZ, UP0, !UPT ;  /* 0x0000000fff077290 */ /* 0x000fe200087fe4ff */
[----:B------:R-:W-:Y:S01]  /*03a0*/  IMAD.U32 R15, RZ, RZ, UR9 ;  /* 0x00000009ff0f7e24 */ /* 0x000fe2000f8e00ff */
[----:B------:R-:W-:Y:S01]  /*03b0*/  UIADD3.X UR5, UPT, UPT, URZ, UR13, URZ, UP1, !UPT ;  /* 0x0000000dff057290 */ /* 0x000fe20008ffe4ff */
[----:B------:R-:W-:Y:S01]  /*03c0*/  MOV R16, UR6 ;  /* 0x0000000600107c02 */ /* 0x000fe20008000f00 */
[----:B------:R-:W-:-:S02]  /*03d0*/  IMAD.U32 R18, RZ, RZ, UR4 ;  /* 0x00000004ff127e24 */ /* 0x000fc4000f8e00ff */
[----:B------:R-:W-:Y:S02]  /*03e0*/  MOV R17, UR7 ;  /* 0x0000000700117c02 */ /* 0x000fe40008000f00 */
[----:B------:R-:W-:-:S07]  /*03f0*/  IMAD.U32 R19, RZ, RZ, UR5 ;  /* 0x00000005ff137e24 */ /* 0x000fce000f8e00ff */
.L_x_221:
[----:B------:R-:W3:Y:S01]  /*0400*/  LDG.E R0, desc[UR16][R14.64+-0x4] ;  /* 0xfffffc100e007981 */ /* 0x000ee2000c1e1900 */
[----:B------:R-:W-:Y:S05]  /*0410*/  WARPSYNC.ALL ;  /* 0x0000000000007948 */ /* 0x000fea0003800000 */
[----:B0----5:R0:W5:Y:S01]  /*0420*/  LDG.E R11, desc[UR16][R18.64+-0x4] ;  /* 0xfffffc10120b7981 */ /* 0x021162000c1e1900 */
[----:B------:R-:W-:Y:S01]  /*0430*/  IADD3 R2, PT, PT, R2, 0x2, RZ ;  /* 0x0000000202027810 */ /* 0x000fe20007ffe0ff */
[----:B------:R-:W-:Y:S02]  /*0440*/  BSSY.RECONVERGENT B1, `(.L_x_211) ;  /* 0x0000034000017945 */ /* 0x000fe40003800200 */
[----:B------:R0:W5:Y:S04]  /*0450*/  LDG.E R20, desc[UR16][R16.64+-0x4] ;  /* 0xfffffc1010147981 */ /* 0x000168000c1e1900 */
[----:B------:R0:W5:Y:S01]  /*0460*/  LDG.E R21, desc[UR16][R28.64+-0x4] ;  /* 0xfffffc101c157981 */ /* 0x000162000c1e1900 */
[----:B------:R-:W-:-:S02]  /*0470*/  ISETP.NE.AND P0, PT, R2, RZ, PT ;  /* 0x000000ff0200720c */ /* 0x000fc40003f05270 */
[C---:B---3--:R-:W-:Y:S01]  /*0480*/  ISETP.NE.AND P1, PT, R0.reuse, R7, PT ;  /* 0x000000070000720c */ /* 0x048fe20003f25270 */
[----:B--2---:R-:W-:-:S06]  /*0490*/  IMAD.WIDE R24, R0, 0x4, R12 ;  /* 0x0000000400187825 */ /* 0x004fcc00078e020c */
[----:B------:R0:W5:Y:S01]  /*04a0*/  LDG.E R24, desc[UR16][R24.64] ;  /* 0x0000001018187981 */ /* 0x000162000c1e1900 */
[----:B------:R-:W-:Y:S06]  /*04b0*/  BAR.SYNC.DEFER_BLOCKING 0x0 ;  /* 0x0000000000007b1d */ /* 0x000fec0000010000 */
[----:B------:R-:W-:Y:S05]  /*04c0*/  @!P1 BRA `(.L_x_212) ;  /* 0x0000000000ac9947 */ /* 0x000fea0003800000 */
[----:B-----5:R-:W-:Y:S01]  /*04d0*/  FADD R0, -R6, R11 ;  /* 0x0000000b06007221 */ /* 0x020fe20000000100 */
[----:B------:R-:W-:Y:S01]  /*04e0*/  FADD R11, -R5, R20 ;  /* 0x00000014050b7221 */ /* 0x000fe20000000100 */
[----:B------:R-:W-:Y:S01]  /*04f0*/  FADD R20, -R4, R21 ;  /* 0x0000001504147221 */ /* 0x000fe20000000100 */
[----:B------:R-:W-:Y:S02]  /*0500*/  BSSY.RECONVERGENT B2, `(.L_x_213) ;  /* 0x000001b000027945 */ /* 0x000fe40003800200 */
[C---:B------:R-:W-:Y:S01]  /*0510*/  FADD R21, |R0|.reuse, |R11| ;  /* 0x4000000b00157221 */ /* 0x040fe20000000200 */
[CC--:B------:R-:W-:Y:S02]  /*0520*/  FMNMX R23, |R0|.reuse, |R11|.reuse, !PT ;  /* 0x4000000b00177209 */ /* 0x0c0fe40007800200 */
[----:B------:R-:W-:Y:S01]  /*0530*/  FMNMX R0, |R0|, |R11|, PT ;  /* 0x4000000b00007209 */ /* 0x000fe20003800200 */
[C---:B------:R-:W-:Y:S01]  /*0540*/  FADD R26, |R20|.reuse, R21 ;  /* 0x00000015141a7221 */ /* 0x040fe20000000200 */
[----:B0-----:R-:W-:-:S02]  /*0550*/  FMNMX R25, |R20|, R23, !PT ;  /* 0x0000001714197209 */ /* 0x001fc40007800200 */
[----:B------:R-:W-:Y:S02]  /*0560*/  FMNMX R20, |R20|, R23, PT ;  /* 0x0000001714147209 */ /* 0x000fe40003800200 */
[----:B------:R-:W-:-:S04]  /*0570*/  LOP3.LUT R27, R25, 0xfe000000, RZ, 0xc0, !PT ;  /* 0xfe000000191b7812 */ /* 0x000fc800078ec0ff */
[----:B------:R-:W-:-:S05]  /*0580*/  LOP3.LUT R11, R27, 0x7e800000, RZ, 0x3c, !PT ;  /* 0x7e8000001b0b7812 */ /* 0x000fca00078e3cff */
[-C--:B------:R-:W-:Y:S01]  /*0590*/  FMUL R20, R20, R11.reuse ;  /* 0x0000000b14147220 */ /* 0x080fe20000400000 */
[-C--:B------:R-:W-:Y:S01]  /*05a0*/  FMUL R0, R0, R11.reuse ;  /* 0x0000000b00007220 */ /* 0x080fe20000400000 */
[----:B------:R-:W-:Y:S02]  /*05b0*/  FMUL R11, R25, R11 ;  /* 0x0000000b190b7220 */ /* 0x000fe40000400000 */
[----:B------:R-:W-:-:S04]  /*05c0*/  FMUL R21, R20, R20 ;  /* 0x0000001414157220 */ /* 0x000fc80000400000 */
[----:B------:R-:W-:-:S04]  /*05d0*/  FFMA R0, R0, R0, R21 ;  /* 0x0000000000007223 */ /* 0x000fc80000000015 */
[----:B------:R-:W-:-:S04]  /*05e0*/  FFMA R11, R11, R11, R0 ;  /* 0x0000000b0b0b7223 */ /* 0x000fc80000000000 */
[----:B------:R-:W-:Y:S01]  /*05f0*/  VIADD R20, R11, 0xf3000000 ;  /* 0xf30000000b147836 */ /* 0x000fe20000000000 */
[----:B------:R0:W2:Y:S04]  /*0600*/  MUFU.RSQ R0, R11 ;  /* 0x0000000b00007308 */ /* 0x0000a80000001400 */
[----:B------:R-:W-:-:S13]  /*0610*/  ISETP.GT.U32.AND P1, PT, R20, 0x727fffff, PT ;  /* 0x727fffff1400780c */ /* 0x000fda0003f24070 */
[----:B0-2---:R-:W-:Y:S05]  /*0620*/  @!P1 BRA `(.L_x_214) ;  /* 0x0000000000109947 */ /* 0x005fea0003800000 */
[----:B------:R-:W-:Y:S02]  /*0630*/  MOV R0, R11 ;  /* 0x0000000b00007202 */ /* 0x000fe40000000f00 */
[----:B------:R-:W-:-:S07]  /*0640*/  MOV R11, 0x660 ;  /* 0x00000660000b7802 */ /* 0x000fce0000000f00 */
[----:B-1----:R-:W-:Y:S05]  /*0650*/  CALL.REL.NOINC `($__internal_1_$__cuda_sm20_sqrt_rn_f32_slowpath) ;  /* 0x0000000800847944 */ /* 0x002fea0003c00000 */
[----:B------:R-:W-:Y:S05]  /*0660*/  BRA `(.L_x_215) ;  /* 0x0000000000107947 */ /* 0x000fea0003800000 */
.L_x_214:
[----:B------:R-:W-:Y:S01]  /*0670*/  FMUL.FTZ R20, R11, R0 ;  /* 0x000000000b147220 */ /* 0x000fe20000410000 */
[----:B------:R-:W-:-:S03]  /*0680*/  FMUL.FTZ R0, R0, 0.5 ;  /* 0x3f00000000007820 */ /* 0x000fc60000410000 */
[----:B------:R-:W-:-:S04]  /*0690*/  FFMA R11, -R20, R20, R11 ;  /* 0x00000014140b7223 */ /* 0x000fc8000000010b */
[----:B------:R-:W-:-:S07]  /*06a0*/  FFMA R20, R11, R0, R20 ;  /* 0x000000000b147223 */ /* 0x000fce0000000014 */
.L_x_215:
[----:B-1----:R-:W-:Y:S05]  /*06b0*/  BSYNC.RECONVERGENT B2 ;  /* 0x0000000000027941 */ /* 0x002fea0003800200 */
.L_x_213:
[----:B------:R-:W-:Y:S02]  /*06c0*/  FSETP.GT.AND P1, PT, R26, R25, PT ;  /* 0x000000191a00720b */ /* 0x000fe40003f24000 */
[----:B------:R-:W-:-:S11]  /*06d0*/  LOP3.LUT R27, R27, 0x800000, RZ, 0xfc, !PT ;  /* 0x008000001b1b7812 */ /* 0x000fd600078efcff */
[----:B------:R-:W-:Y:S01]  /*06e0*/  @P1 FMUL R26, R27, R20 ;  /* 0x000000141b1a1220 */ /* 0x000fe20000400000 */
[----:B------:R-:W-:-:S04]  /*06f0*/  FSETP.NEU.AND P1, PT, R25, +INF , PT ;  /* 0x7f8000001900780b */ /* 0x000fc80003f2d000 */
[----:B------:R-:W-:-:S04]  /*0700*/  FSEL R26, R26, +INF , P1 ;  /* 0x7f8000001a1a7808 */ /* 0x000fc80000800000 */
[----:B------:R-:W-:-:S13]  /*0710*/  FSETP.GEU.AND P1, PT, R26, UR18, PT ;  /* 0x000000121a007c0b */ /* 0x000fda000bf2e000 */
[----:B------:R-:W0:Y:S01]  /*0720*/  @!P1 LDC R11, c[0x0][0x3b4] ;  /* 0x0000ed00ff0b9b82 */ /* 0x000e220000000800 */
[----:B------:R-:W-:-:S07]  /*0730*/  @!P1 IMAD.MOV.U32 R23, RZ, RZ, 0x1 ;  /* 0x00000001ff179424 */ /* 0x000fce00078e00ff */
[----:B------:R-:W1:Y:S01]  /*0740*/  @!P1 LDC.64 R20, c[0x0][0x3a0] ;  /* 0x0000e800ff149b82 */ /* 0x000e620000000a00 */
[----:B0-----:R-:W-:-:S04]  /*0750*/  @!P1 IMAD R11, R24, R11, R3 ;  /* 0x0000000b180b9224 */ /* 0x001fc800078e0203 */
[----:B-1----:R-:W-:-:S05]  /*0760*/  @!P1 IMAD.WIDE R20, R11, 0x4, R20 ;  /* 0x000000040b149825 */ /* 0x002fca00078e0214 */
[----:B------:R2:W-:Y:S02]  /*0770*/  @!P1 STG.E desc[UR16][R20.64], R23 ;  /* 0x0000001714009986 */ /* 0x0005e4000c101910 */
.L_x_212:
[----:B-1----:R-:W-:Y:S05]  /*0780*/  BSYNC.RECONVERGENT B1 ;  /* 0x0000000000017941 */ /* 0x002fea0003800200 */
.L_x_211:
[----:B------:R-:W3:Y:S01]  /*0790*/  LDG.E R0, desc[UR16][R14.64] ;  /* 0x000000100e007981 */ /* 0x000ee2000c1e1900 */
[----:B------:R-:W-:Y:S03]  /*07a0*/  BSSY.RECONVERGENT B1, `(.L_x_216) ;  /* 0x0000034000017945 */ /* 0x000fe60003800200 */
[----:B-----5:R1:W5:Y:S04]  /*07b0*/  LDG.E R11, desc[UR16][R18.64] ;  /* 0x00000010120b7981 */ /* 0x020368000c1e1900 */
[----:B--2---:R1:W5:Y:S04]  /*07c0*/  LDG.E R20, desc[UR16][R16.64] ;  /* 0x0000001010147981 */ /* 0x004368000c1e1900 */
[----:B------:R1:W5:Y:S01]  /*07d0*/  LDG.E R21, desc[UR16][R28.64] ;  /* 0x000000101c157981 */ /* 0x000362000c1e1900 */
[C---:B---3--:R-:W-:Y:S01]  /*07e0*/  ISETP.NE.AND P1, PT, R0.reuse, R7, PT ;  /* 0x000000070000720c */ /* 0x048fe20003f25270 */
[----:B0-----:R-:W-:-:S06]  /*07f0*/  IMAD.WIDE R24, R0, 0x4, R12 ;  /* 0x0000000400187825 */ /* 0x001fcc00078e020c */
        /* <DEDUP_REMOVED lines=11> */
[----:B-1----:R-:W-:-:S02]  /*08b0*/  FMNMX R25, |R20|, R23, !PT ;  /* 0x0000001714197209 */ /* 0x002fc40007800200 */
        /* <DEDUP_REMOVED lines=11> */
[----:B------:R-:W-:-:S13]  /*0970*/  ISETP.GT.U32.AND P1, PT, R20, 0x727fffff, PT ;  /* 0x727fffff1400780c */ /* 0x000fda0003f24070 */
[----:B01----:R-:W-:Y:S05]  /*0980*/  @!P1 BRA `(.L_x_219) ;  /* 0x0000000000109947 */ /* 0x003fea0003800000 */
[----:B------:R-:W-:Y:S01]  /*0990*/  IMAD.MOV.U32 R0, RZ, RZ, R11 ;  /* 0x000000ffff007224 */ /* 0x000fe200078e000b */
[----:B------:R-:W-:-:S07]  /*09a0*/  MOV R11, 0x9c0 ;  /* 0x000009c0000b7802 */ /* 0x000fce0000000f00 */
[----:B------:R-:W-:Y:S05]  /*09b0*/  CALL.REL.NOINC `($__internal_1_$__cuda_sm20_sqrt_rn_f32_slowpath) ;  /* 0x0000000400ac7944 */ /* 0x000fea0003c00000 */
[----:B------:R-:W-:Y:S05]  /*09c0*/  BRA `(.L_x_220) ;  /* 0x0000000000107947 */ /* 0x000fea0003800000 */
.L_x_219:
[----:B------:R-:W-:Y:S01]  /*09d0*/  FMUL.FTZ R20, R11, R0 ;  /* 0x000000000b147220 */ /* 0x000fe20000410000 */
[----:B------:R-:W-:-:S03]  /*09e0*/  FMUL.FTZ R0, R0, 0.5 ;  /* 0x3f00000000007820 */ /* 0x000fc60000410000 */
[----:B------:R-:W-:-:S04]  /*09f0*/  FFMA R11, -R20, R20, R11 ;  /* 0x00000014140b7223 */ /* 0x000fc8000000010b */
[----:B------:R-:W-:-:S07]  /*0a00*/  FFMA R20, R11, R0, R20 ;  /* 0x000000000b147223 */ /* 0x000fce0000000014 */
.L_x_220:
[----:B------:R-:W-:Y:S05]  /*0a10*/  BSYNC.RECONVERGENT B2 ;  /* 0x0000000000027941 */ /* 0x000fea0003800200 */
.L_x_218:
        /* <DEDUP_REMOVED lines=12> */
.L_x_217:
[----:B------:R-:W-:Y:S05]  /*0ae0*/  BSYNC.RECONVERGENT B1 ;  /* 0x0000000000017941 */ /* 0x000fea0003800200 */
.L_x_216:
[----:B------:R-:W-:Y:S02]  /*0af0*/  IADD3 R14, P1, PT, R14, 0x8, RZ ;  /* 0x000000080e0e7810 */ /* 0x000fe40007f3e0ff */
[----:B-1----:R-:W-:Y:S02]  /*0b00*/  IADD3 R16, P3, PT, R16, 0x8, RZ ;  /* 0x0000000810107810 */ /* 0x002fe40007f7e0ff */
[----:B------:R-:W-:Y:S01]  /*0b10*/  IADD3 R28, P2, PT, R28, 0x8, RZ ;  /* 0x000000081c1c7810 */ /* 0x000fe20007f5e0ff */
[----:B------:R-:W-:Y:S01]  /*0b20*/  IMAD.X R15, RZ, RZ, R15, P1 ;  /* 0x000000ffff0f7224 */ /* 0x000fe200008e060f */
[----:B------:R-:W-:Y:S01]  /*0b30*/  IADD3 R18, P4, PT, R18, 0x8, RZ ;  /* 0x0000000812127810 */ /* 0x000fe20007f9e0ff */
[----:B------:R-:W-:Y:S01]  /*0b40*/  IMAD.X R17, RZ, RZ, R17, P3 ;  /* 0x000000ffff117224 */ /* 0x000fe200018e0611 */
[----:B------:R-:W-:Y:S02]  /*0b50*/  IADD3.X R29, PT, PT, RZ, R29, RZ, P2, !PT ;  /* 0x0000001dff1d7210 */ /* 0x000fe400017fe4ff */
[----:B------:R-:W-:Y:S01]  /*0b60*/  IADD3.X R19, PT, PT, RZ, R19, RZ, P4, !PT ;  /* 0x00000013ff137210 */ /* 0x000fe200027fe4ff */
[----:B------:R-:W-:Y:S08]  /*0b70*/  @P0 BRA `(.L_x_221) ;  /* 0xfffffff800200947 */ /* 0x000ff0000383ffff */
[----:B------:R-:W-:Y:S01]  /*0b80*/  LOP3.LUT R12, R9, 0x7ffffffe, RZ, 0xc0, !PT ;  /* 0x7ffffffe090c7812 */ /* 0x000fe200078ec0ff */
[----:B------:R-:W-:-:S07]  /*0b90*/  IMAD.MOV.U32 R13, RZ, RZ, RZ ;  /* 0x000000ffff0d7224 */ /* 0x000fce00078e00ff */
.L_x_210:
[----:B------:R-:W-:-:S04]  /*0ba0*/  LOP3.LUT R0, R9, 0x1, RZ, 0xc0, !PT ;  /* 0x0000000109007812 */ /* 0x000fc800078ec0ff */
[----:B------:R-:W-:-:S13]  /*0bb0*/  ISETP.NE.U32.AND P0, PT, R0, 0x1, PT ;  /* 0x000000010000780c */ /* 0x000fda0003f05070 */
[----:B------:R-:W-:Y:S05]  /*0bc0*/  @P0 BRA `(.L_x_209) ;  /* 0x00000004000c0947 */ /* 0x000fea0003800000 */
[----:B------:R-:W0:Y:S01]  /*0bd0*/  LDCU.128 UR8, c[0x0][0x390] ;  /* 0x00007200ff0877ac */ /* 0x000e220008000c00 */
[C---:B------:R-:W-:Y:S02]  /*0be0*/  SHF.L.U32 R14, R12.reuse, 0x2, RZ ;  /* 0x000000020c0e7819 */ /* 0x040fe400000006ff */
[----:B------:R-:W-:Y:S01]  /*0bf0*/  SHF.L.U64.HI R0, R12, 0x2, R13 ;  /* 0x000000020c007819 */ /* 0x000fe2000001020d */
[----:B------:R-:W2:Y:S01]  /*0c00*/  LDCU.128 UR4, c[0x0][0x380] ;  /* 0x00007000ff0477ac */ /* 0x000ea20008000c00 */
[----:B------:R-:W3:Y:S01]  /*0c10*/  LDC.64 R12, c[0x0][0x3a8] ;  /* 0x0000ea00ff0c7b82 */ /* 0x000ee20000000a00 */
[----:B0----5:R-:W-:-:S04]  /*0c20*/  IADD3 R20, P0, PT, R14, UR10, RZ ;  /* 0x0000000a0e147c10 */ /* 0x021fc8000ff1e0ff */
[----:B------:R-:W-:-:S05]  /*0c30*/  IADD3.X R21, PT, PT, R0, UR11, RZ, P0, !PT ;  /* 0x0000000b00157c10 */ /* 0x000fca00087fe4ff */
[----:B------:R-:W4:Y:S01]  /*0c40*/  LDG.E R20, desc[UR16][R20.64] ;  /* 0x0000001014147981 */ /* 0x000f22000c1e1900 */
[C---:B--2---:R-:W-:Y:S02]  /*0c50*/  IADD3 R18, P0, PT, R14.reuse, UR4, RZ ;  /* 0x000000040e127c10 */ /* 0x044fe4000ff1e0ff */
[C---:B------:R-:W-:Y:S02]  /*0c60*/  IADD3 R16, P1, PT, R14.reuse, UR6, RZ ;  /* 0x000000060e107c10 */ /* 0x040fe4000ff3e0ff */
[----:B------:R-:W-:Y:S02]  /*0c70*/  IADD3 R14, P2, PT, R14, UR8, RZ ;  /* 0x000000080e0e7c10 */ /* 0x000fe4000ff5e0ff */
[C---:B------:R-:W-:Y:S02]  /*0c80*/  IADD3.X R19, PT, PT, R0.reuse, UR5, RZ, P0, !PT ;  /* 0x0000000500137c10 */ /* 0x040fe400087fe4ff */
[C---:B------:R-:W-:Y:S02]  /*0c90*/  IADD3.X R15, PT, PT, R0.reuse, UR9, RZ, P2, !PT ;  /* 0x00000009000f7c10 */ /* 0x040fe400097fe4ff */
[----:B------:R-:W-:-:S02]  /*0ca0*/  IADD3.X R17, PT, PT, R0, UR7, RZ, P1, !PT ;  /* 0x0000000700117c10 */ /* 0x000fc40008ffe4ff */
[----:B------:R-:W2:Y:S04]  /*0cb0*/  LDG.E R19, desc[UR16][R18.64] ;  /* 0x0000001012137981 */ /* 0x000ea8000c1e1900 */
[----:B------:R-:W2:Y:S04]  /*0cc0*/  LDG.E R16, desc[UR16][R16.64] ;  /* 0x0000001010107981 */ /* 0x000ea8000c1e1900 */
[----:B------:R-:W2:Y:S01]  /*0cd0*/  LDG.E R15, desc[UR16][R14.64] ;  /* 0x000000100e0f7981 */ /* 0x000ea2000c1e1900 */
[----:B------:R-:W-:Y:S05]  /*0ce0*/  WARPSYNC.ALL ;  /* 0x0000000000007948 */ /* 0x000fea0003800000 */
[C---:B----4-:R-:W-:Y:S01]  /*0cf0*/  ISETP.NE.AND P0, PT, R20.reuse, R7, PT ;  /* 0x000000071400720c */ /* 0x050fe20003f05270 */
[----:B---3--:R-:W-:-:S05]  /*0d00*/  IMAD.WIDE R12, R20, 0x4, R12 ;  /* 0x00000004140c7825 */ /* 0x008fca00078e020c */
[----:B------:R4:W5:Y:S01]  /*0d10*/  LDG.E R2, desc[UR16][R12.64] ;  /* 0x000000100c027981 */ /* 0x000962000c1e1900 */
[----:B--2---:R-:W-:Y:S01]  /*0d20*/  FADD R20, -R6, R19 ;  /* 0x0000001306147221 */ /* 0x004fe20000000100 */
[----:B------:R-:W-:Y:S01]  /*0d30*/  FADD R21, -R5, R16 ;  /* 0x0000001005157221 */ /* 0x000fe20000000100 */
[----:B------:R-:W-:Y:S01]  /*0d40*/  FADD R23, -R4, R15 ;  /* 0x0000000f04177221 */ /* 0x000fe20000000100 */
[----:B------:R-:W-:Y:S06]  /*0d50*/  BAR.SYNC.DEFER_BLOCKING 0x0 ;  /* 0x0000000000007b1d */ /* 0x000fec0000010000 */
[----:B----4-:R-:W-:Y:S05]  /*0d60*/  @!P0 BRA `(.L_x_209) ;  /* 0x0000000000a48947 */ /* 0x010fea0003800000 */
        /* <DEDUP_REMOVED lines=13> */
[----:B------:R0:W2:Y:S01]  /*0e40*/  MUFU.RSQ R6, R11 ;  /* 0x0000000b00067308 */ /* 0x0000a20000001400 */
[----:B------:R-:W-:-:S04]  /*0e50*/  IADD3 R0, PT, PT, R11, -0xd000000, RZ ;  /* 0xf30000000b007810 */ /* 0x000fc80007ffe0ff */
[----:B------:R-:W-:Y:S01]  /*0e60*/  ISETP.GT.U32.AND P0, PT, R0, 0x727fffff, PT ;  /* 0x727fffff0000780c */ /* 0x000fe20003f04070 */
[----:B------:R-:W-:-:S04]  /*0e70*/  FADD R0, |R20|, |R21| ;  /* 0x4000001514007221 */ /* 0x000fc80000000200 */
[----:B------:R-:W-:-:S08]  /*0e80*/  FADD R7, |R23|, R0 ;  /* 0x0000000017077221 */ /* 0x000fd00000000200 */
[----:B0-2---:R-:W-:Y:S05]  /*0e90*/  @!P0 BRA `(.L_x_223) ;  /* 0x0000000000108947 */ /* 0x005fea0003800000 */
[----:B------:R-:W-:Y:S01]  /*0ea0*/  IMAD.MOV.U32 R0, RZ, RZ, R11 ;  /* 0x000000ffff007224 */ /* 0x000fe200078e000b */
[----:B------:R-:W-:-:S07]  /*0eb0*/  MOV R11, 0xed0 ;  /* 0x00000ed0000b7802 */ /* 0x000fce0000000f00 */
[----:B-1---5:R-:W-:Y:S05]  /*0ec0*/  CALL.REL.NOINC `($__internal_1_$__cuda_sm20_sqrt_rn_f32_slowpath) ;  /* 0x0000000000687944 */ /* 0x022fea0003c00000 */
[----:B------:R-:W-:Y:S05]  /*0ed0*/  BRA `(.L_x_224) ;  /* 0x0000000000107947 */ /* 0x000fea0003800000 */
.L_x_223:
[----:B------:R-:W-:Y:S01]  /*0ee0*/  FMUL.FTZ R20, R11, R6 ;  /* 0x000000060b147220 */ /* 0x000fe20000410000 */
[----:B------:R-:W-:-:S03]  /*0ef0*/  FMUL.FTZ R0, R6, 0.5 ;  /* 0x3f00000006007820 */ /* 0x000fc60000410000 */
[----:B------:R-:W-:-:S04]  /*0f00*/  FFMA R11, -R20, R20, R11 ;  /* 0x00000014140b7223 */ /* 0x000fc8000000010b */
[----:B------:R-:W-:-:S07]  /*0f10*/  FFMA R20, R11, R0, R20 ;  /* 0x000000000b147223 */ /* 0x000fce0000000014 */
.L_x_224:
[----:B-1----:R-:W-:Y:S05]  /*0f20*/  BSYNC.RECONVERGENT B1 ;  /* 0x0000000000017941 */ /* 0x002fea0003800200 */
.L_x_222:
        /* <DEDUP_REMOVED lines=13> */
.L_x_209:
[----:B-1----:R-:W-:Y:S05]  /*1000*/  BSYNC B0 ;  /* 0x0000000000007941 */ /* 0x002fea0003800000 */
.L_x_208:
[----:B------:R-:W1:Y:S01]  /*1010*/  LDCU UR4, c[0x0][0x3b0] ;  /* 0x00007600ff0477ac */ /* 0x000e620008000800 */
[----:B------:R-:W-:Y:S01]  /*1020*/  IADD3 R9, PT, PT, R10, R9, RZ ;  /* 0x000000090a097210 */ /* 0x000fe20007ffe0ff */
[----:B------:R-:W-:-:S03]  /*1030*/  VIADD R8, R8, 0x1 ;  /* 0x0000000108087836 */ /* 0x000fc60000000000 */
[----:B-1----:R-:W-:-:S13]  /*1040*/  ISETP.GE.AND P0, PT, R9, UR4, PT ;  /* 0x0000000409007c0c */ /* 0x002fda000bf06270 */
[----:B------:R-:W-:Y:S05]  /*1050*/  @!P0 BRA `(.L_x_225) ;  /* 0xfffffff0001c8947 */ /* 0x000fea000383ffff */
[----:B------:R-:W-:Y:S05]  /*1060*/  EXIT ;  /* 0x000000000000794d */ /* 0x000fea0003800000 */
        .weak           $__internal_1_$__cuda_sm20_sqrt_rn_f32_slowpath
        .type           $__internal_1_$__cuda_sm20_sqrt_rn_f32_slowpath,@function
        .size           $__internal_1_$__cuda_sm20_sqrt_rn_f32_slowpath,(.L_x_255 - $__internal_1_$__cuda_sm20_sqrt_rn_f32_slowpath)
$__internal_1_$__cuda_sm20_sqrt_rn_f32_slowpath:
        /* <DEDUP_REMOVED lines=17> */
[----:B------:R-:W-:-:S03]  /*1180*/  @!P1 IMAD.MOV.U32 R20, RZ, RZ, R0 ;  /* 0x000000ffff149224 */ /* 0x000fc600078e0000 */
[----:B------:R-:W-:-:S07]  /*1190*/  @P1 FMUL.FTZ R20, R21, 2.3283064365386962891e-10 ;  /* 0x2f80000015141820 */ /* 0x000fce0000410000 */
.L_x_226:
[----:B------:R-:W-:Y:S01]  /*11a0*/  HFMA2 R23, -RZ, RZ, 0, 0 ;  /* 0x00000000ff177431 */ /* 0x000fe200000001ff */
[----:B------:R-:W-:-:S04]  /*11b0*/  MOV R22, R11 ;  /* 0x0000000b00167202 */ /* 0x000fc80000000f00 */
[----:B------:R-:W-:Y:S05]  /*11c0*/  RET.REL.NODEC R22 `(_Z18buildClusterMatrixPfS_S_PiS0_S0_iif) ;  /* 0xffffffec168c7950 */ /* 0x000fea0003c3ffff */
.L_x_227:
        /* <DEDUP_REMOVED lines=11> */
.L_x_255:


//--------------------- .text._Z16clusterCollectorPiS_S_i --------------------------
	.section	.text._Z16clusterCollectorPiS_S_i,"ax",@progbits
	.align	128
        .global         _Z16clusterCollectorPiS_S_i
        .type           _Z16clusterCollectorPiS_S_i,@function
        .size           _Z16clusterCollectorPiS_S_i,(.L_x_263 - _Z16clusterCollectorPiS_S_i)
        .other          _Z16clusterCollectorPiS_S_i,@"STO_CUDA_ENTRY STV_DEFAULT"
_Z16clusterCollectorPiS_S_i:
.text._Z16clusterCollectorPiS_S_i:
        /* <DEDUP_REMOVED lines=8> */
[----:B------:R-:W0:Y:S01]  /*0080*/  LDC.64 R10, c[0x0][0x390] ;  /* 0x0000e400ff0a7b82 */ /* 0x000e220000000a00 */
[----:B------:R-:W1:Y:S01]  /*0090*/  LDCU UR4, c[0x0][0x370] ;  /* 0x00006e00ff0477ac */ /* 0x000e620008000800 */
[----:B------:R-:W2:Y:S06]  /*00a0*/  LDCU.64 UR6, c[0x0][0x358] ;  /* 0x00006b00ff0677ac */ /* 0x000eac0008000a00 */
[----:B------:R-:W3:Y:S08]  /*00b0*/  LDC.64 R8, c[0x0][0x380] ;  /* 0x0000e000ff087b82 */ /* 0x000ef00000000a00 */
[----:B------:R-:W4:Y:S01]  /*00c0*/  LDC.64 R12, c[0x0][0x388] ;  /* 0x0000e200ff0c7b82 */ /* 0x000f220000000a00 */
[----:B-1----:R-:W-:-:S07]  /*00d0*/  IMAD R15, R15, UR4, RZ ;  /* 0x000000040f0f7c24 */ /* 0x002fce000f8e02ff */
.L_x_228:
[----:B-1-3--:R-:W-:-:S06]  /*00e0*/  IMAD.WIDE R2, R0, 0x4, R8 ;  /* 0x0000000400027825 */ /* 0x00afcc00078e0208 */
[----:B--2---:R-:W0:Y:S02]  /*00f0*/  LDG.E R3, desc[UR6][R2.64] ;  /* 0x0000000602037981 */ /* 0x004e24000c1e1900 */
[----:B0-----:R-:W-:-:S06]  /*0100*/  IMAD.WIDE R4, R3, 0x4, R10 ;  /* 0x0000000403047825 */ /* 0x001fcc00078e020a */
[----:B------:R-:W4:Y:S01]  /*0110*/  LDG.E R5, desc[UR6][R4.64] ;  /* 0x0000000604057981 */ /* 0x000f22000c1e1900 */
[----:B------:R-:W-:-:S04]  /*0120*/  IADD3 R0, PT, PT, R15, R0, RZ ;  /* 0x000000000f007210 */ /* 0x000fc80007ffe0ff */
[----:B------:R-:W-:Y:S01]  /*0130*/  ISETP.GE.AND P0, PT, R0, UR5, PT ;  /* 0x0000000500007c0c */ /* 0x000fe2000bf06270 */
[----:B----4-:R-:W-:-:S05]  /*0140*/  IMAD.WIDE R6, R5, 0x4, R12 ;  /* 0x0000000405067825 */ /* 0x010fca00078e020c */
[----:B------:R1:W-:Y:S07]  /*0150*/  STG.E desc[UR6][R6.64], R3 ;  /* 0x0000000306007986 */ /* 0x0003ee000c101906 */
[----:B------:R-:W-:Y:S05]  /*0160*/  @!P0 BRA `(.L_x_228) ;  /* 0xfffffffc00dc8947 */ /* 0x000fea000383ffff */
[----:B------:R-:W-:Y:S05]  /*0170*/  EXIT ;  /* 0x000000000000794d */ /* 0x000fea0003800000 */
.L_x_229:
        /* <DEDUP_REMOVED lines=16> */
.L_x_263:


//--------------------- .text._Z11clusterMarkPiS_i --------------------------
	.section	.text._Z11clusterMarkPiS_i,"ax",@progbits
	.align	128
        .global         _Z11clusterMarkPiS_i
        .type           _Z11clusterMarkPiS_i,@function
        .size           _Z11clusterMarkPiS_i,(.L_x_264 - _Z11clusterMarkPiS_i)
        .other          _Z11clusterMarkPiS_i,@"STO_CUDA_ENTRY STV_DEFAULT"
_Z11clusterMarkPiS_i:
.text._Z11clusterMarkPiS_i:
        /* <DEDUP_REMOVED lines=11> */
[----:B------:R-:W3:Y:S01]  /*00b0*/  LDC.64 R8, c[0x0][0x388] ;  /* 0x0000e200ff087b82 */ /* 0x000ee20000000a00 */
[----:B-1----:R-:W-:-:S07]  /*00c0*/  IMAD R11, R11, UR4, RZ ;  /* 0x000000040b0b7c24 */ /* 0x002fce000f8e02ff */
.L_x_230:
[----:B0-----:R-:W-:-:S06]  /*00d0*/  IMAD.WIDE R2, R0, 0x4, R6 ;  /* 0x0000000400027825 */ /* 0x001fcc00078e0206 */
[----:B--2---:R-:W3:Y:S01]  /*00e0*/  LDG.E R3, desc[UR6][R2.64] ;  /* 0x0000000602037981 */ /* 0x004ee2000c1e1900 */
[----:B-1----:R-:W-:Y:S01]  /*00f0*/  HFMA2 R13, -RZ, RZ, 0, 5.9604644775390625e-08 ;  /* 0x00000001ff0d7431 */ /* 0x002fe200000001ff */
[----:B------:R-:W-:-:S04]  /*0100*/  IADD3 R0, PT, PT, R11, R0, RZ ;  /* 0x000000000b007210 */ /* 0x000fc80007ffe0ff */
[----:B------:R-:W-:Y:S01]  /*0110*/  ISETP.GE.AND P0, PT, R0, UR5, PT ;  /* 0x0000000500007c0c */ /* 0x000fe2000bf06270 */
[----:B---3--:R-:W-:-:S05]  /*0120*/  IMAD.WIDE R4, R3, 0x4, R8 ;  /* 0x0000000403047825 */ /* 0x008fca00078e0208 */
[----:B------:R1:W-:Y:S07]  /*0130*/  STG.E desc[UR6][R4.64], R13 ;  /* 0x0000000d04007986 */ /* 0x0003ee000c101906 */
[----:B------:R-:W-:Y:S05]  /*0140*/  @!P0 BRA `(.L_x_230) ;  /* 0xfffffffc00e08947 */ /* 0x000fea000383ffff */
[----:B------:R-:W-:Y:S05]  /*0150*/  EXIT ;  /* 0x000000000000794d */ /* 0x000fea0003800000 */
.L_x_231:
        /* <DEDUP_REMOVED lines=10> */
.L_x_264:


//--------------------- .text._Z14blockLabellingPfS_S_Piif --------------------------
	.section	.text._Z14blockLabellingPfS_S_Piif,"ax",@progbits
	.align	128
        .global         _Z14blockLabellingPfS_S_Piif
        .type           _Z14blockLabellingPfS_S_Piif,@function
        .size           _Z14blockLabellingPfS_S_Piif,(.L_x_256 - _Z14blockLabellingPfS_S_Piif)
        .other          _Z14blockLabellingPfS_S_Piif,@"STO_CUDA_ENTRY STV_DEFAULT"
_Z14blockLabellingPfS_S_Piif:
.text._Z14blockLabellingPfS_S_Piif:
[----:B------:R-:W-:Y:S01]  /*0000*/  LDC R1, c[0x0][0x37c] ;  /* 0x0000df00ff017b82 */ /* 0x000fe20000000800 */
[----:B------:R-:W0:Y:S07]  /*0010*/  S2R R12, SR_TID.X ;  /* 0x00000000000c7919 */ /* 0x000e2e0000002100 */
[----:B------:R-:W1:Y:S01]  /*0020*/  S2UR UR4, SR_CTAID.X ;  /* 0x00000000000479c3 */ /* 0x000e620000002500 */
[----:B------:R-:W2:Y:S07]  /*0030*/  LDCU UR5, c[0x0][0x3a0] ;  /* 0x00007400ff0577ac */ /* 0x000eae0008000800 */
[----:B------:R-:W1:Y:S02]  /*0040*/  LDC R19, c[0x0][0x360] ;  /* 0x0000d800ff137b82 */ /* 0x000e640000000800 */
[----:B-1----:R-:W-:-:S04]  /*0050*/  IMAD R20, R19, UR4, RZ ;  /* 0x0000000413147c24 */ /* 0x002fc8000f8e02ff */
[C---:B0-----:R-:W-:Y:S01]  /*0060*/  IMAD.IADD R18, R20.reuse, 0x1, R12 ;  /* 0x0000000114127824 */ /* 0x041fe200078e020c */
[----:B--2---:R-:W-:-:S04]  /*0070*/  VIADDMNMX.U32 R19, R20, R19, UR5, PT ;  /* 0x0000000514137e46 */ /* 0x004fc8000b800013 */
[----:B------:R-:W-:-:S13]  /*0080*/  ISETP.GE.AND P0, PT, R18, R19, PT ;  /* 0x000000131200720c */ /* 0x000fda0003f06270 */
[----:B------:R-:W-:Y:S05]  /*0090*/  @P0 EXIT ;  /* 0x000000000000094d */ /* 0x000fea0003800000 */
[----:B------:R-:W0:Y:S01]  /*00a0*/  LDC.64 R2, c[0x0][0x380] ;  /* 0x0000e000ff027b82 */ /* 0x000e220000000a00 */
[----:B------:R-:W1:Y:S07]  /*00b0*/  LDCU.64 UR10, c[0x0][0x358] ;  /* 0x00006b00ff0a77ac */ /* 0x000e6e0008000a00 */
[----:B------:R-:W2:Y:S08]  /*00c0*/  LDC.64 R4, c[0x0][0x388] ;  /* 0x0000e200ff047b82 */ /* 0x000eb00000000a00 */
[----:B------:R-:W3:Y:S01]  /*00d0*/  LDC.64 R6, c[0x0][0x390] ;  /* 0x0000e400ff067b82 */ /* 0x000ee20000000a00 */
[----:B0-----:R-:W-:-:S06]  /*00e0*/  IMAD.WIDE R2, R18, 0x4, R2 ;  /* 0x0000000412027825 */ /* 0x001fcc00078e0202 */
[----:B-1----:R-:W4:Y:S01]  /*00f0*/  LDG.E R3, desc[UR10][R2.64] ;  /* 0x0000000a02037981 */ /* 0x002f22000c1e1900 */
[----:B--2---:R-:W-:-:S06]  /*0100*/  IMAD.WIDE R4, R18, 0x4, R4 ;  /* 0x0000000412047825 */ /* 0x004fcc00078e0204 */
[----:B------:R-:W2:Y:S01]  /*0110*/  LDG.E R4, desc[UR10][R4.64] ;  /* 0x0000000a04047981 */ /* 0x000ea2000c1e1900 */
[----:B---3--:R-:W-:-:S06]  /*0120*/  IMAD.WIDE R6, R18, 0x4, R6 ;  /* 0x0000000412067825 */ /* 0x008fcc00078e0206 */
[----:B------:R-:W3:Y:S01]  /*0130*/  LDG.E R7, desc[UR10][R6.64] ;  /* 0x0000000a06077981 */ /* 0x000ee2000c1e1900 */
[----:B------:R-:W0:Y:S01]  /*0140*/  S2UR UR8, SR_CgaCtaId ;  /* 0x00000000000879c3 */ /* 0x000e220000008800 */
[----:B------:R-:W-:Y:S02]  /*0150*/  UMOV UR4, 0x400 ;  /* 0x0000040000047882 */ /* 0x000fe40000000000 */
[----:B------:R-:W-:Y:S02]  /*0160*/  UIADD3 UR5, UPT, UPT, UR4, 0x1000, URZ ;  /* 0x0000100004057890 */ /* 0x000fe4000fffe0ff */
[----:B------:R-:W-:Y:S02]  /*0170*/  UIADD3 UR6, UPT, UPT, UR4, 0x2000, URZ ;  /* 0x0000200004067890 */ /* 0x000fe4000fffe0ff */
[----:B------:R-:W-:Y:S01]  /*0180*/  UIADD3 UR7, UPT, UPT, UR4, 0x3000, URZ ;  /* 0x0000300004077890 */ /* 0x000fe2000fffe0ff */
[----:B------:R-:W-:Y:S01]  /*0190*/  ISETP.GT.AND P0, PT, R19, R20, PT ;  /* 0x000000141300720c */ /* 0x000fe20003f04270 */
[----:B0-----:R-:W-:-:S02]  /*01a0*/  ULEA UR9, UR8, UR4, 0x18 ;  /* 0x0000000408097291 */ /* 0x001fc4000f8ec0ff */
[----:B------:R-:W-:Y:S02]  /*01b0*/  ULEA UR5, UR8, UR5, 0x18 ;  /* 0x0000000508057291 */ /* 0x000fe4000f8ec0ff */
[----:B------:R-:W-:Y:S02]  /*01c0*/  ULEA UR6, UR8, UR6, 0x18 ;  /* 0x0000000608067291 */ /* 0x000fe4000f8ec0ff */
[----:B------:R-:W-:Y:S01]  /*01d0*/  ULEA UR7, UR8, UR7, 0x18 ;  /* 0x0000000708077291 */ /* 0x000fe2000f8ec0ff */
[C---:B------:R-:W-:Y:S02]  /*01e0*/  LEA R17, R12.reuse, UR9, 0x2 ;  /* 0x000000090c117c11 */ /* 0x040fe4000f8e10ff */
[C---:B------:R-:W-:Y:S02]  /*01f0*/  LEA R16, R12.reuse, UR5, 0x2 ;  /* 0x000000050c107c11 */ /* 0x040fe4000f8e10ff */
[C---:B------:R-:W-:Y:S02]  /*0200*/  LEA R15, R12.reuse, UR6, 0x2 ;  /* 0x000000060c0f7c11 */ /* 0x040fe4000f8e10ff */
[----:B------:R-:W-:Y:S01]  /*0210*/  LEA R14, R12, UR7, 0x2 ;  /* 0x000000070c0e7c11 */ /* 0x000fe2000f8e10ff */
[----:B------:R0:W-:Y:S04]  /*0220*/  STS [R17], R12 ;  /* 0x0000000c11007388 */ /* 0x0001e80000000800 */
[----:B----4-:R0:W-:Y:S04]  /*0230*/  STS [R16], R3 ;  /* 0x0000000310007388 */ /* 0x0101e80000000800 */
[----:B--2---:R0:W-:Y:S04]  /*0240*/  STS [R15], R4 ;  /* 0x000000040f007388 */ /* 0x0041e80000000800 */
[----:B---3--:R0:W-:Y:S01]  /*0250*/  STS [R14], R7 ;  /* 0x000000070e007388 */ /* 0x0081e20000000800 */
[----:B------:R-:W-:Y:S06]  /*0260*/  BAR.SYNC.DEFER_BLOCKING 0x0 ;  /* 0x0000000000007b1d */ /* 0x000fec0000010000 */
[----:B------:R-:W-:Y:S05]  /*0270*/  @!P0 BRA `(.L_x_232) ;  /* 0x0000000c00508947 */ /* 0x000fea0003800000 */
[--C-:B------:R-:W-:Y:S01]  /*0280*/  IMAD.IADD R0, R19, 0x1, -R20.reuse ;  /* 0x0000000113007824 */ /* 0x100fe200078e0a14 */
[----:B------:R-:W-:Y:S01]  /*0290*/  UIADD3 UR4, UPT, UPT, UR4, 0x4000, URZ ;  /* 0x0000400004047890 */ /* 0x000fe2000fffe0ff */
[----:B------:R-:W-:Y:S01]  /*02a0*/  IADD3 R2, PT, PT, R20, 0x1, RZ ;  /* 0x0000000114027810 */ /* 0x000fe20007ffe0ff */
[----:B------:R-:W-:Y:S02]  /*02b0*/  IMAD.MOV.U32 R13, RZ, RZ, R20 ;  /* 0x000000ffff0d7224 */ /* 0x000fe400078e0014 */
[----:B------:R-:W-:Y:S01]  /*02c0*/  LOP3.LUT R0, R0, 0x1, RZ, 0xc0, !PT ;  /* 0x0000000100007812 */ /* 0x000fe200078ec0ff */
[----:B------:R-:W-:-:S03]  /*02d0*/  ULEA UR4, UR8, UR4, 0x18 ;  /* 0x0000000408047291 */ /* 0x000fc6000f8ec0ff */
[----:B------:R-:W-:-:S03]  /*02e0*/  ISETP.NE.U32.AND P0, PT, R0, 0x1, PT ;  /* 0x000000010000780c */ /* 0x000fc60003f05070 */
[----:B0-----:R-:W-:-:S10]  /*02f0*/  LEA R12, R12, UR4, 0x2 ;  /* 0x000000040c0c7c11 */ /* 0x001fd4000f8e10ff */
[----:B------:R-:W-:Y:S05]  /*0300*/  @P0 BRA `(.L_x_233) ;  /* 0x0000000000fc0947 */ /* 0x000fea0003800000 */
[----:B------:R-:W-:Y:S01]  /*0310*/  LDS R7, [UR9] ;  /* 0x00000009ff077984 */ /* 0x000fe20008000800 */
[----:B------:R-:W-:Y:S03]  /*0320*/  BSSY.RECONVERGENT B0, `(.L_x_234) ;  /* 0x0000036000007945 */ /* 0x000fe60003800200 */
[----:B------:R-:W0:Y:S04]  /*0330*/  LDS R6, [R17] ;  /* 0x0000000011067984 */ /* 0x000e280000000800 */
[----:B------:R-:W-:Y:S04]  /*0340*/  LDS R8, [R14] ;  /* 0x000000000e087984 */ /* 0x000fe80000000800 */
[----:B------:R-:W1:Y:S04]  /*0350*/  LDS R5, [UR9+0x3000] ;  /* 0x00300009ff057984 */ /* 0x000e680008000800 */
[----:B------:R-:W-:Y:S04]  /*0360*/  LDS R0, [R16] ;  /* 0x0000000010007984 */ /* 0x000fe80000000800 */
[----:B------:R-:W2:Y:S04]  /*0370*/  LDS R3, [UR9+0x1000] ;  /* 0x00100009ff037984 */ /* 0x000ea80008000800 */
[----:B------:R-:W-:Y:S04]  /*0380*/  LDS R9, [R15] ;  /* 0x000000000f097984 */ /* 0x000fe80000000800 */
[----:B------:R-:W3:Y:S04]  /*0390*/  LDS R4, [UR9+0x2000] ;  /* 0x00200009ff047984 */ /* 0x000ee80008000800 */
[----:B------:R4:W-:Y:S01]  /*03a0*/  STS [R12], RZ ;  /* 0x000000ff0c007388 */ /* 0x0009e20000000800 */
[----:B------:R-:W-:Y:S01]  /*03b0*/  BAR.SYNC.DEFER_BLOCKING 0x0 ;  /* 0x0000000000007b1d */ /* 0x000fe20000010000 */
[----:B0-----:R-:W-:-:S04]  /*03c0*/  ISETP.NE.AND P0, PT, R7, R6, PT ;  /* 0x000000060700720c */ /* 0x001fc80003f05270 */
[----:B------:R-:W-:Y:S01]  /*03d0*/  ISETP.LE.OR P0, PT, R18, R20, !P0 ;  /* 0x000000141200720c */ /* 0x000fe20004703670 */
[----:B-1----:R-:W-:Y:S01]  /*03e0*/  FADD R8, R8, -R5 ;  /* 0x8000000508087221 */ /* 0x002fe20000000000 */
[----:B------:R-:W-:Y:S01]  /*03f0*/  LEA R5, R6, UR4, 0x2 ;  /* 0x0000000406057c11 */ /* 0x000fe2000f8e10ff */
[----:B--2---:R-:W-:Y:S01]  /*0400*/  FADD R0, R0, -R3 ;  /* 0x8000000300007221 */ /* 0x004fe20000000000 */
[----:B---3--:R-:W-:-:S09]  /*0410*/  FADD R9, R9, -R4 ;  /* 0x8000000409097221 */ /* 0x008fd20000000000 */
[----:B----4-:R-:W-:Y:S05]  /*0420*/  @P0 BRA `(.L_x_235) ;  /* 0x0000000000940947 */ /* 0x010fea0003800000 */
[CC--:B------:R-:W-:Y:S01]  /*0430*/  FMNMX R11, |R0|.reuse, |R9|.reuse, !PT ;  /* 0x40000009000b7209 */ /* 0x0c0fe20007800200 */
[----:B------:R-:W-:Y:S01]  /*0440*/  BSSY.RECONVERGENT B1, `(.L_x_236) ;  /* 0x000001a000017945 */ /* 0x000fe20003800200 */
[C---:B------:R-:W-:Y:S01]  /*0450*/  FMNMX R10, |R0|.reuse, |R9|, PT ;  /* 0x40000009000a7209 */ /* 0x040fe20003800200 */
[----:B------:R-:W-:Y:S01]  /*0460*/  FADD R9, |R0|, |R9| ;  /* 0x4000000900097221 */ /* 0x000fe20000000200 */
[CC--:B------:R-:W-:Y:S02]  /*0470*/  FMNMX R4, |R8|.reuse, R11.reuse, !PT ;  /* 0x0000000b08047209 */ /* 0x0c0fe40007800200 */
[C---:B------:R-:W-:Y:S01]  /*0480*/  FMNMX R11, |R8|.reuse, R11, PT ;  /* 0x0000000b080b7209 */ /* 0x040fe20003800200 */
[----:B------:R-:W-:Y:S01]  /*0490*/  FADD R9, |R8|, R9 ;  /* 0x0000000908097221 */ /* 0x000fe20000000200 */
        /* <DEDUP_REMOVED lines=9> */
[----:B------:R0:W1:Y:S04]  /*0530*/  MUFU.RSQ R11, R10 ;  /* 0x0000000a000b7308 */ /* 0x0000680000001400 */
[----:B------:R-:W-:-:S13]  /*0540*/  ISETP.GT.U32.AND P0, PT, R13, 0x727fffff, PT ;  /* 0x727fffff0d00780c */ /* 0x000fda0003f04070 */
[----:B01----:R-:W-:Y:S05]  /*0550*/  @!P0 BRA `(.L_x_237) ;  /* 0x0000000000108947 */ /* 0x003fea0003800000 */
[----:B------:R-:W-:Y:S02]  /*0560*/  MOV R0, R10 ;  /* 0x0000000a00007202 */ /* 0x000fe40000000f00 */
[----:B------:R-:W-:-:S07]  /*0570*/  MOV R22, 0x590 ;  /* 0x0000059000167802 */ /* 0x000fce0000000f00 */
[----:B------:R-:W-:Y:S05]  /*0580*/  CALL.REL.NOINC `($__internal_2_$__cuda_sm20_sqrt_rn_f32_slowpath) ;  /* 0x0000000800b47944 */ /* 0x000fea0003c00000 */
[----:B------:R-:W-:Y:S05]  /*0590*/  BRA `(.L_x_238) ;  /* 0x0000000000107947 */ /* 0x000fea0003800000 */
.L_x_237:
[----:B------:R-:W-:Y:S01]  /*05a0*/  FMUL.FTZ R13, R10, R11 ;  /* 0x0000000b0a0d7220 */ /* 0x000fe20000410000 */
[----:B------:R-:W-:-:S03]  /*05b0*/  FMUL.FTZ R11, R11, 0.5 ;  /* 0x3f0000000b0b7820 */ /* 0x000fc60000410000 */
[----:B------:R-:W-:-:S04]  /*05c0*/  FFMA R0, -R13, R13, R10 ;  /* 0x0000000d0d007223 */ /* 0x000fc8000000010a */
[----:B------:R-:W-:-:S07]  /*05d0*/  FFMA R0, R0, R11, R13 ;  /* 0x0000000b00007223 */ /* 0x000fce000000000d */
.L_x_238:
[----:B------:R-:W-:Y:S05]  /*05e0*/  BSYNC.RECONVERGENT B1 ;  /* 0x0000000000017941 */ /* 0x000fea0003800200 */
.L_x_236:
[----:B------:R-:W-:Y:S01]  /*05f0*/  FSETP.GT.AND P0, PT, R9, R4, PT ;  /* 0x000000040900720b */ /* 0x000fe20003f04000 */
[----:B------:R-:W0:Y:S01]  /*0600*/  LDCU UR8, c[0x0][0x3a4] ;  /* 0x00007480ff0877ac */ /* 0x000e220008000800 */
[----:B------:R-:W-:-:S11]  /*0610*/  LOP3.LUT R3, R3, 0x800000, RZ, 0xfc, !PT ;  /* 0x0080000003037812 */ /* 0x000fd600078efcff */
[----:B------:R-:W-:Y:S01]  /*0620*/  @P0 FMUL R9, R3, R0 ;  /* 0x0000000003090220 */ /* 0x000fe20000400000 */
[----:B------:R-:W-:-:S04]  /*0630*/  FSETP.NEU.AND P0, PT, R4, +INF , PT ;  /* 0x7f8000000400780b */ /* 0x000fc80003f0d000 */
[----:B------:R-:W-:-:S04]  /*0640*/  FSEL R9, R9, +INF , P0 ;  /* 0x7f80000009097808 */ /* 0x000fc80000000000 */
[----:B0-----:R-:W-:-:S13]  /*0650*/  FSETP.GEU.AND P0, PT, R9, UR8, PT ;  /* 0x0000000809007c0b */ /* 0x001fda000bf0e000 */
[----:B------:R-:W-:-:S05]  /*0660*/  @!P0 IMAD.MOV.U32 R0, RZ, RZ, 0x1 ;  /* 0x00000001ff008424 */ /* 0x000fca00078e00ff */
[----:B------:R0:W-:Y:S02]  /*0670*/  @!P0 STS [R5], R0 ;  /* 0x0000000005008388 */ /* 0x0001e40000000800 */
.L_x_235:
[----:B------:R-:W-:Y:S05]  /*0680*/  BSYNC.RECONVERGENT B0 ;  /* 0x0000000000007941 */ /* 0x000fea0003800200 */
.L_x_234:
[----:B------:R-:W-:Y:S01]  /*0690*/  BAR.SYNC.DEFER_BLOCKING 0x0 ;  /* 0x0000000000007b1d */ /* 0x000fe20000010000 */
[----:B------:R-:W-:-:S05]  /*06a0*/  IMAD.MOV.U32 R13, RZ, RZ, R2 ;  /* 0x000000ffff0d7224 */ /* 0x000fca00078e0002 */
[----:B0-----:R-:W0:Y:S02]  /*06b0*/  LDS R5, [R5] ;  /* 0x0000000005057984 */ /* 0x001e240000000800 */
[----:B0-----:R-:W-:-:S04]  /*06c0*/  ISETP.NE.AND P0, PT, R5, 0x1, PT ;  /* 0x000000010500780c */ /* 0x001fc80003f05270 */
[----:B------:R-:W-:-:S05]  /*06d0*/  SEL R6, R7, R6, !P0 ;  /* 0x0000000607067207 */ /* 0x000fca0004000000 */
[----:B------:R0:W-:Y:S01]  /*06e0*/  STS [R17], R6 ;  /* 0x0000000611007388 */ /* 0x0001e20000000800 */
[----:B------:R-:W-:Y:S06]  /*06f0*/  BAR.SYNC.DEFER_BLOCKING 0x0 ;  /* 0x0000000000007b1d */ /* 0x000fec0000010000 */
.L_x_233:
[----:B------:R-:W-:-:S13]  /*0700*/  ISETP.NE.AND P0, PT, R19, R2, PT ;  /* 0x000000021300720c */ /* 0x000fda0003f05270 */
[----:B------:R-:W-:Y:S05]  /*0710*/  @!P0 BRA `(.L_x_232) ;  /* 0x0000000800288947 */ /* 0x000fea0003800000 */
[----:B------:R-:W-:Y:S01]  /*0720*/  SHF.L.U32 R0, R20, 0x2, RZ ;  /* 0x0000000214007819 */ /* 0x000fe200000006ff */
[----:B------:R-:W1:Y:S04]  /*0730*/  LDCU UR8, c[0x0][0x3a4] ;  /* 0x00007480ff0877ac */ /* 0x000e680008000800 */
[----:B------:R-:W-:-:S04]  /*0740*/  IMAD R0, R13, 0x4, -R0 ;  /* 0x000000040d007824 */ /* 0x000fc800078e0a00 */
[----:B------:R-:W-:-:S04]  /*0750*/  VIADD R0, R0, 0x4 ;  /* 0x0000000400007836 */ /* 0x000fc80000000000 */
[C---:B------:R-:W-:Y:S01]  /*0760*/  VIADD R10, R0.reuse, UR9 ;  /* 0x00000009000a7c36 */ /* 0x040fe20008000000 */
[C---:B------:R-:W-:Y:S01]  /*0770*/  IADD3 R11, PT, PT, R0.reuse, UR5, RZ ;  /* 0x00000005000b7c10 */ /* 0x040fe2000fffe0ff */
[C---:B------:R-:W-:Y:S01]  /*0780*/  VIADD R9, R0.reuse, UR6 ;  /* 0x0000000600097c36 */ /* 0x040fe20008000000 */
[----:B------:R-:W-:-:S07]  /*0790*/  IADD3 R7, PT, PT, R0, UR7, RZ ;  /* 0x0000000700077c10 */ /* 0x000fce000fffe0ff */
.L_x_249:
[----:B------:R-:W-:Y:S01]  /*07a0*/  LDS R2, [R10+-0x4] ;  /* 0xfffffc000a027984 */ /* 0x000fe20000000800 */
[----:B------:R-:W-:Y:S03]  /*07b0*/  BSSY.RECONVERGENT B0, `(.L_x_239) ;  /* 0x0000035000007945 */ /* 0x000fe60003800200 */
[----:B------:R-:W2:Y:S04]  /*07c0*/  LDS R3, [R17] ;  /* 0x0000000011037984 */ /* 0x000ea80000000800 */
[----:B------:R-:W-:Y:S04]  /*07d0*/  LDS R21, [R15] ;  /* 0x000000000f157984 */ /* 0x000fe80000000800 */
[----:B------:R-:W3:Y:S04]  /*07e0*/  LDS R4, [R9+-0x4] ;  /* 0xfffffc0009047984 */ /* 0x000ee80000000800 */
[----:B------:R-:W-:Y:S04]  /*07f0*/  LDS R0, [R16] ;  /* 0x0000000010007984 */ /* 0x000fe80000000800 */
[----:B------:R-:W4:Y:S04]  /*0800*/  LDS R5, [R11+-0x4] ;  /* 0xfffffc000b057984 */ /* 0x000f280000000800 */
[----:B------:R-:W-:Y:S04]  /*0810*/  LDS R8, [R14] ;  /* 0x000000000e087984 */ /* 0x000fe80000000800 */
[----:B------:R-:W5:Y:S04]  /*0820*/  LDS R23, [R7+-0x4] ;  /* 0xfffffc0007177984 */ /* 0x000f680000000800 */
[----:B------:R0:W-:Y:S01]  /*0830*/  STS [R12], RZ ;  /* 0x000000ff0c007388 */ /* 0x0001e20000000800 */
[----:B------:R-:W-:Y:S01]  /*0840*/  BAR.SYNC.DEFER_BLOCKING 0x0 ;  /* 0x0000000000007b1d */ /* 0x000fe20000010000 */
[----:B--2---:R-:W-:-:S04]  /*0850*/  ISETP.NE.AND P0, PT, R2, R3, PT ;  /* 0x000000030200720c */ /* 0x004fc80003f05270 */
[----:B------:R-:W-:Y:S01]  /*0860*/  ISETP.LE.OR P0, PT, R18, R13, !P0 ;  /* 0x0000000d1200720c */ /* 0x000fe20004703670 */
[----:B---3--:R-:W-:Y:S01]  /*0870*/  FADD R21, R21, -R4 ;  /* 0x8000000415157221 */ /* 0x008fe20000000000 */
[----:B------:R-:W-:Y:S01]  /*0880*/  LEA R4, R3, UR4, 0x2 ;  /* 0x0000000403047c11 */ /* 0x000fe2000f8e10ff */
[----:B----4-:R-:W-:Y:S01]  /*0890*/  FADD R0, R0, -R5 ;  /* 0x8000000500007221 */ /* 0x010fe20000000000 */
[----:B-----5:R-:W-:-:S09]  /*08a0*/  FADD R8, R8, -R23 ;  /* 0x8000001708087221 */ /* 0x020fd20000000000 */
[----:B0-----:R-:W-:Y:S05]  /*08b0*/  @P0 BRA `(.L_x_240) ;  /* 0x0000000000900947 */ /* 0x001fea0003800000 */
        /* <DEDUP_REMOVED lines=21> */
[----:B-1----:R-:W-:Y:S05]  /*0a10*/  CALL.REL.NOINC `($__internal_2_$__cuda_sm20_sqrt_rn_f32_slowpath) ;  /* 0x0000000400907944 */ /* 0x002fea0003c00000 */
[----:B------:R-:W-:Y:S05]  /*0a20*/  BRA `(.L_x_243) ;  /* 0x0000000000107947 */ /* 0x000fea0003800000 */
.L_x_242:
[----:B------:R-:W-:Y:S01]  /*0a30*/  FMUL.FTZ R0, R23, R22 ;  /* 0x0000001617007220 */ /* 0x000fe20000410000 */
[----:B------:R-:W-:-:S03]  /*0a40*/  FMUL.FTZ R22, R22, 0.5 ;  /* 0x3f00000016167820 */ /* 0x000fc60000410000 */
[----:B------:R-:W-:-:S04]  /*0a50*/  FFMA R21, -R0, R0, R23 ;  /* 0x0000000000157223 */ /* 0x000fc80000000117 */
[----:B------:R-:W-:-:S07]  /*0a60*/  FFMA R0, R21, R22, R0 ;  /* 0x0000001615007223 */ /* 0x000fce0000000000 */
.L_x_243:
[----:B-1----:R-:W-:Y:S05]  /*0a70*/  BSYNC.RECONVERGENT B1 ;  /* 0x0000000000017941 */ /* 0x002fea0003800200 */
.L_x_241:
[----:B------:R-:W-:Y:S02]  /*0a80*/  FSETP.GT.AND P0, PT, R8, R5, PT ;  /* 0x000000050800720b */ /* 0x000fe40003f04000 */
[----:B------:R-:W-:-:S11]  /*0a90*/  LOP3.LUT R21, R6, 0x800000, RZ, 0xfc, !PT ;  /* 0x0080000006157812 */ /* 0x000fd600078efcff */
[----:B------:R-:W-:Y:S01]  /*0aa0*/  @P0 FMUL R8, R21, R0 ;  /* 0x0000000015080220 */ /* 0x000fe20000400000 */
[----:B------:R-:W-:-:S04]  /*0ab0*/  FSETP.NEU.AND P0, PT, R5, +INF , PT ;  /* 0x7f8000000500780b */ /* 0x000fc80003f0d000 */
[----:B------:R-:W-:-:S04]  /*0ac0*/  FSEL R8, R8, +INF , P0 ;  /* 0x7f80000008087808 */ /* 0x000fc80000000000 */
[----:B------:R-:W-:-:S13]  /*0ad0*/  FSETP.GEU.AND P0, PT, R8, UR8, PT ;  /* 0x0000000808007c0b */ /* 0x000fda000bf0e000 */
[----:B------:R-:W-:-:S05]  /*0ae0*/  @!P0 IMAD.MOV.U32 R5, RZ, RZ, 0x1 ;  /* 0x00000001ff058424 */ /* 0x000fca00078e00ff */
[----:B------:R0:W-:Y:S02]  /*0af0*/  @!P0 STS [R4], R5 ;  /* 0x0000000504008388 */ /* 0x0001e40000000800 */
.L_x_240:
[----:B-1----:R-:W-:Y:S05]  /*0b00*/  BSYNC.RECONVERGENT B0 ;  /* 0x0000000000007941 */ /* 0x002fea0003800200 */
.L_x_239:
[----:B------:R-:W-:Y:S01]  /*0b10*/  BAR.SYNC.DEFER_BLOCKING 0x0 ;  /* 0x0000000000007b1d */ /* 0x000fe20000010000 */
[----:B------:R-:W-:-:S05]  /*0b20*/  IADD3 R25, PT, PT, R13, 0x1, RZ ;  /* 0x000000010d197810 */ /* 0x000fca0007ffe0ff */
[----:B------:R-:W-:Y:S01]  /*0b30*/  BSSY.RECONVERGENT B0, `(.L_x_244) ;  /* 0x000003b000007945 */ /* 0x000fe20003800200 */
[----:B0-----:R-:W0:Y:S02]  /*0b40*/  LDS R4, [R4] ;  /* 0x0000000004047984 */ /* 0x001e240000000800 */
[----:B0-----:R-:W-:-:S04]  /*0b50*/  ISETP.NE.AND P0, PT, R4, 0x1, PT ;  /* 0x000000010400780c */ /* 0x001fc80003f05270 */
[----:B------:R-:W-:-:S05]  /*0b60*/  SEL R0, R2, R3, !P0 ;  /* 0x0000000302007207 */ /* 0x000fca0004000000 */
[----:B------:R-:W-:Y:S01]  /*0b70*/  STS [R17], R0 ;  /* 0x0000000011007388 */ /* 0x000fe20000000800 */
[----:B------:R-:W-:Y:S06]  /*0b80*/  BAR.SYNC.DEFER_BLOCKING 0x0 ;  /* 0x0000000000007b1d */ /* 0x000fec0000010000 */
[----:B------:R-:W-:Y:S04]  /*0b90*/  LDS R2, [R10] ;  /* 0x000000000a027984 */ /* 0x000fe80000000800 */
[----:B------:R-:W0:Y:S04]  /*0ba0*/  LDS R3, [R17] ;  /* 0x0000000011037984 */ /* 0x000e280000000800 */
[----:B------:R-:W-:Y:S04]  /*0bb0*/  LDS R21, [R15] ;  /* 0x000000000f157984 */ /* 0x000fe80000000800 */
[----:B------:R-:W1:Y:S04]  /*0bc0*/  LDS R8, [R9] ;  /* 0x0000000009087984 */ /* 0x000e680000000800 */
[----:B------:R-:W-:Y:S04]  /*0bd0*/  LDS R4, [R14] ;  /* 0x000000000e047984 */ /* 0x000fe80000000800 */
[----:B------:R-:W2:Y:S04]  /*0be0*/  LDS R23, [R7] ;  /* 0x0000000007177984 */ /* 0x000ea80000000800 */
[----:B------:R-:W-:Y:S04]  /*0bf0*/  LDS R5, [R16] ;  /* 0x0000000010057984 */ /* 0x000fe80000000800 */
[----:B------:R-:W3:Y:S04]  /*0c00*/  LDS R6, [R11] ;  /* 0x000000000b067984 */ /* 0x000ee80000000800 */
[----:B------:R4:W-:Y:S01]  /*0c10*/  STS [R12], RZ ;  /* 0x000000ff0c007388 */ /* 0x0009e20000000800 */
[----:B------:R-:W-:Y:S01]  /*0c20*/  BAR.SYNC.DEFER_BLOCKING 0x0 ;  /* 0x0000000000007b1d */ /* 0x000fe20000010000 */
[----:B0-----:R-:W-:-:S04]  /*0c30*/  ISETP.NE.AND P0, PT, R2, R3, PT ;  /* 0x000000030200720c */ /* 0x001fc80003f05270 */
[----:B------:R-:W-:Y:S01]  /*0c40*/  ISETP.LE.OR P0, PT, R18, R25, !P0 ;  /* 0x000000191200720c */ /* 0x000fe20004703670 */
[----:B-1----:R-:W-:Y:S01]  /*0c50*/  FADD R21, R21, -R8 ;  /* 0x8000000815157221 */ /* 0x002fe20000000000 */
[----:B--2---:R-:W-:Y:S01]  /*0c60*/  FADD R8, R4, -R23 ;  /* 0x8000001704087221 */ /* 0x004fe20000000000 */
[----:B------:R-:W-:Y:S01]  /*0c70*/  LEA R4, R3, UR4, 0x2 ;  /* 0x0000000403047c11 */ /* 0x000fe2000f8e10ff */
        /* <DEDUP_REMOVED lines=25> */
.L_x_247:
[----:B------:R-:W-:Y:S01]  /*0e10*/  FMUL.FTZ R0, R23, R22 ;  /* 0x0000001617007220 */ /* 0x000fe20000410000 */
[----:B------:R-:W-:-:S03]  /*0e20*/  FMUL.FTZ R22, R22, 0.5 ;  /* 0x3f00000016167820 */ /* 0x000fc60000410000 */
[----:B------:R-:W-:-:S04]  /*0e30*/  FFMA R21, -R0, R0, R23 ;  /* 0x0000000000157223 */ /* 0x000fc80000000117 */
[----:B------:R-:W-:-:S07]  /*0e40*/  FFMA R0, R21, R22, R0 ;  /* 0x0000001615007223 */ /* 0x000fce0000000000 */
.L_x_248:
[----:B------:R-:W-:Y:S05]  /*0e50*/  BSYNC.RECONVERGENT B1 ;  /* 0x0000000000017941 */ /* 0x000fea0003800200 */
.L_x_246:
        /* <DEDUP_REMOVED lines=8> */
.L_x_245:
[----:B------:R-:W-:Y:S05]  /*0ee0*/  BSYNC.RECONVERGENT B0 ;  /* 0x0000000000007941 */ /* 0x000fea0003800200 */
.L_x_244:
[----:B------:R-:W-:Y:S01]  /*0ef0*/  BAR.SYNC.DEFER_BLOCKING 0x0 ;  /* 0x0000000000007b1d */ /* 0x000fe20000010000 */
[----:B------:R-:W-:Y:S01]  /*0f00*/  IADD3 R13, PT, PT, R13, 0x2, RZ ;  /* 0x000000020d0d7810 */ /* 0x000fe20007ffe0ff */
[----:B------:R-:W-:Y:S01]  /*0f10*/  VIADD R11, R11, 0x8 ;  /* 0x000000080b0b7836 */ /* 0x000fe20000000000 */
[----:B------:R-:W-:Y:S01]  /*0f20*/  IADD3 R10, PT, PT, R10, 0x8, RZ ;  /* 0x000000080a0a7810 */ /* 0x000fe20007ffe0ff */
[----:B------:R-:W-:Y:S01]  /*0f30*/  VIADD R9, R9, 0x8 ;  /* 0x0000000809097836 */ /* 0x000fe20000000000 */
[----:B------:R-:W-:Y:S01]  /*0f40*/  IADD3 R7, PT, PT, R7, 0x8, RZ ;  /* 0x0000000807077810 */ /* 0x000fe20007ffe0ff */
[----:B0-----:R-:W0:Y:S02]  /*0f50*/  LDS R4, [R4] ;  /* 0x0000000004047984 */ /* 0x001e240000000800 */
[----:B0-----:R-:W-:-:S04]  /*0f60*/  ISETP.NE.AND P0, PT, R4, 0x1, PT ;  /* 0x000000010400780c */ /* 0x001fc80003f05270 */
[----:B------:R-:W-:Y:S02]  /*0f70*/  SEL R2, R2, R3, !P0 ;  /* 0x0000000302027207 */ /* 0x000fe40004000000 */
[----:B------:R-:W-:-:S03]  /*0f80*/  ISETP.NE.AND P0, PT, R13, R19, PT ;  /* 0x000000130d00720c */ /* 0x000fc60003f05270 */
[----:B------:R2:W-:Y:S01]  /*0f90*/  STS [R17], R2 ;  /* 0x0000000211007388 */ /* 0x0005e20000000800 */
[----:B------:R-:W-:Y:S09]  /*0fa0*/  BAR.SYNC.DEFER_BLOCKING 0x0 ;  /* 0x0000000000007b1d */ /* 0x000ff20000010000 */
[----:B--2---:R-:W-:Y:S05]  /*0fb0*/  @P0 BRA `(.L_x_249) ;  /* 0xfffffff400f80947 */ /* 0x004fea000383ffff */
.L_x_232:
[----:B------:R-:W-:Y:S08]  /*0fc0*/  BAR.SYNC.DEFER_BLOCKING 0x0 ;  /* 0x0000000000007b1d */ /* 0x000ff00000010000 */
[----:B0-----:R-:W0:Y:S01]  /*0fd0*/  LDC.64 R4, c[0x0][0x398] ;  /* 0x0000e600ff047b82 */ /* 0x001e220000000a00 */
[----:B------:R-:W1:Y:S02]  /*0fe0*/  LDS R17, [R17] ;  /* 0x0000000011117984 */ /* 0x000e640000000800 */
[----:B-1----:R-:W-:-:S04]  /*0ff0*/  IMAD.IADD R3, R20, 0x1, R17 ;  /* 0x0000000114037824 */ /* 0x002fc800078e0211 */
[----:B0-----:R-:W-:-:S06]  /*1000*/  IMAD.WIDE R2, R3, 0x4, R4 ;  /* 0x0000000403027825 */ /* 0x001fcc00078e0204 */
[----:B------:R-:W2:Y:S01]  /*1010*/  LDG.E R3, desc[UR10][R2.64] ;  /* 0x0000000a02037981 */ /* 0x000ea2000c1e1900 */
[----:B------:R-:W-:Y:S01]  /*1020*/  IMAD.WIDE R18, R18, 0x4, R4 ;  /* 0x0000000412127825 */ /* 0x000fe200078e0204 */
[----:B------:R-:W-:Y:S06]  /*1030*/  BAR.SYNC.DEFER_BLOCKING 0x0 ;  /* 0x0000000000007b1d */ /* 0x000fec0000010000 */
[----:B--2---:R-:W-:Y:S01]  /*1040*/  STG.E desc[UR10][R18.64], R3 ;  /* 0x0000000312007986 */ /* 0x004fe2000c10190a */
[----:B------:R-:W-:Y:S05]  /*1050*/  EXIT ;  /* 0x000000000000794d */ /* 0x000fea0003800000 */
        .weak           $__internal_2_$__cuda_sm20_sqrt_rn_f32_slowpath
        .type           $__internal_2_$__cuda_sm20_sqrt_rn_f32_slowpath,@function
        .size           $__internal_2_$__cuda_sm20_sqrt_rn_f32_slowpath,(.L_x_256 - $__internal_2_$__cuda_sm20_sqrt_rn_f32_slowpath)
$__internal_2_$__cuda_sm20_sqrt_rn_f32_slowpath:
[----:B------:R-:W-:-:S13]  /*1060*/  LOP3.LUT P0, RZ, R0, 0x7fffffff, RZ, 0xc0, !PT ;  /* 0x7fffffff00ff7812 */ /* 0x000fda000780c0ff */
[----:B------:R-:W-:Y:S01]  /*1070*/  @!P0 MOV R23, R0 ;  /* 0x0000000000178202 */ /* 0x000fe20000000f00 */
[----:B------:R-:W-:Y:S06]  /*1080*/  @!P0 BRA `(.L_x_250) ;  /* 0x0000000000408947 */ /* 0x000fec0003800000 */
[----:B------:R-:W-:-:S13]  /*1090*/  FSETP.GEU.FTZ.AND P0, PT, R0, RZ, PT ;  /* 0x000000ff0000720b */ /* 0x000fda0003f1e000 */
[----:B------:R-:W-:Y:S01]  /*10a0*/  @!P0 IMAD.MOV.U32 R23, RZ, RZ, 0x7fffffff ;  /* 0x7fffffffff178424 */ /* 0x000fe200078e00ff */
        /* <DEDUP_REMOVED lines=10> */
[----:B------:R-:W-:Y:S01]  /*1150*/  @P0 FFMA R28, R21, R23, R26 ;  /* 0x00000017151c0223 */ /* 0x000fe2000000001a */
[----:B------:R-:W-:-:S03]  /*1160*/  @!P0 MOV R23, R0 ;  /* 0x0000000000178202 */ /* 0x000fc60000000f00 */
[----:B------:R-:W-:-:S04]  /*1170*/  @P0 FFMA R24, R28, R24, R21 ;  /* 0x000000181c180223 */ /* 0x000fc80000000015 */
[----:B------:R-:W-:-:S07]  /*1180*/  @P0 FMUL.FTZ R23, R24, 2.3283064365386962891e-10 ;  /* 0x2f80000018170820 */ /* 0x000fce0000410000 */
.L_x_250:
[----:B------:R-:W-:Y:S02]  /*1190*/  IMAD.MOV.U32 R0, RZ, RZ, R23 ;  /* 0x000000ffff007224 */ /* 0x000fe400078e0017 */
[----:B------:R-:W-:-:S04]  /*11a0*/  HFMA2 R23, -RZ, RZ, 0, 0 ;  /* 0x00000000ff177431 */ /* 0x000fc800000001ff */
[----:B------:R-:W-:Y:S05]  /*11b0*/  RET.REL.NODEC R22 `(_Z14blockLabellingPfS_S_Piif) ;  /* 0xffffffec16907950 */ /* 0x000fea0003c3ffff */
.L_x_251:
        /* <DEDUP_REMOVED lines=12> */
.L_x_256:


//--------------------- .text._Z22pclEuclideanInitializePii --------------------------
	.section	.text._Z22pclEuclideanInitializePii,"ax",@progbits
	.align	128
        .global         _Z22pclEuclideanInitializePii
        .type           _Z22pclEuclideanInitializePii,@function
        .size           _Z22pclEuclideanInitializePii,(.L_x_266 - _Z22pclEuclideanInitializePii)
        .other          _Z22pclEuclideanInitializePii,@"STO_CUDA_ENTRY STV_DEFAULT"
_Z22pclEuclideanInitializePii:
.text._Z22pclEuclideanInitializePii:
        /* <DEDUP_REMOVED lines=10> */
[----:B------:R-:W2:Y:S01]  /*00a0*/  LDCU.64 UR6, c[0x0][0x358] ;  /* 0x00006b00ff0677ac */ /* 0x000ea20008000a00 */
[----:B-1----:R-:W-:-:S07]  /*00b0*/  IMAD R7, R7, UR4, RZ ;  /* 0x0000000407077c24 */ /* 0x002fce000f8e02ff */
.L_x_252:
[----:B0-----:R-:W-:-:S05]  /*00c0*/  IMAD.WIDE R2, R0, 0x4, R4 ;  /* 0x0000000400027825 */ /* 0x001fca00078e0204 */
[----:B--2---:R0:W-:Y:S02]  /*00d0*/  STG.E desc[UR6][R2.64], R0 ;  /* 0x0000000002007986 */ /* 0x0041e4000c101906 */
[----:B0-----:R-:W-:-:S04]  /*00e0*/  IADD3 R0, PT, PT, R7, R0, RZ ;  /* 0x0000000007007210 */ /* 0x001fc80007ffe0ff */
[----:B------:R-:W-:-:S13]  /*00f0*/  ISETP.GE.AND P0, PT, R0, UR5, PT ;  /* 0x0000000500007c0c */ /* 0x000fda000bf06270 */
[----:B------:R-:W-:Y:S05]  /*0100*/  @!P0 BRA `(.L_x_252) ;  /* 0xfffffffc00ec8947 */ /* 0x000fea000383ffff */
[----:B------:R-:W-:Y:S05]  /*0110*/  EXIT ;  /* 0x000000000000794d */ /* 0x000fea0003800000 */
.L_x_253:
        /* <DEDUP_REMOVED lines=14> */
.L_x_266:


//--------------------- .nv.shared._ZN3cub18CUB_300001_SM_10006detail4scan16DeviceScanKernelINS2_10policy_hubIiiimN4cuda3std3__44plusIvEEE10Policy1000EN6thrust24THRUST_300001_SM_1000_NS10device_ptrIiEESF_NS0_13ScanTileStateIiLb1EEES9_NS1_10InputValueIiPiEEmiLb0EiEEvT0_T1_T2_iT3_T4_T5_ --------------------------
	.section	.nv.shared._ZN3cub18CUB_300001_SM_10006detail4scan16DeviceScanKernelINS2_10policy_hubIiiimN4cuda3std3__44plusIvEEE10Policy1000EN6thrust24THRUST_300001_SM_1000_NS10device_ptrIiEESF_NS0_13ScanTileStateIiLb1EEES9_NS1_10InputValueIiPiEEmiLb0EiEEvT0_T1_T2_iT3_T4_T5_,"aw",@nobits
	.sectionflags	@""
	.align	16
.nv.shared._ZN3cub18CUB_300001_SM_10006detail4scan16DeviceScanKernelINS2_10policy_hubIiiimN4cuda3std3__44plusIvEEE10Policy1000EN6thrust24THRUST_300001_SM_1000_NS10device_ptrIiEESF_NS0_13ScanTileStateIiLb1EEES9_NS1_10InputValueIiPiEEmiLb0EiEEvT0_T1_T2_iT3_T4_T5_:
	.zero		32656


//--------------------- .nv.shared.reserved.0     --------------------------
	.section	.nv.shared.reserved.0,"aw",@nobits
	.weak		__nv_reservedSMEM_offset_0_alias
	.size		__nv_reservedSMEM_offset_0_alias, 0, 64
	.other		__nv_reservedSMEM_offset_0_alias,@"STO_CUDA_RESERVED_SHARED STV_DEFAULT"
__nv_reservedSMEM_offset_0_alias:
	.zero		0
	.zero		64


//--------------------- .nv.global                --------------------------
	.section	.nv.global,"aw",@nobits
.nv.global:
	.type		_ZN34_INTERNAL_a093aab3_4_k_cu_38d5c9c96thrust24THRUST_300001_SM_1000_NS3seqE,@object
	.size		_ZN34_INTERNAL_a093aab3_4_k_cu_38d5c9c96thrust24THRUST_300001_SM_1000_NS3seqE,(_ZN34_INTERNAL_a093aab3_4_k_cu_38d5c9c94cuda3std3__48in_placeE - _ZN34_INTERNAL_a093aab3_4_k_cu_38d5c9c96thrust24THRUST_300001_SM_1000_NS3seqE)
_ZN34_INTERNAL_a093aab3_4_k_cu_38d5c9c96thrust24THRUST_300001_SM_1000_NS3seqE:
	.zero		1
	.type		_ZN34_INTERNAL_a093aab3_4_k_cu_38d5c9c94cuda3std3__48in_placeE,@object
	.size		_ZN34_INTERNAL_a093aab3_4_k_cu_38d5c9c94cuda3std3__48in_placeE,(_ZN34_INTERNAL_a093aab3_4_k_cu_38d5c9c94cuda3std6ranges3__45__cpo4sizeE - _ZN34_INTERNAL_a093aab3_4_k_cu_38d5c9c94cuda3std3__48in_placeE)
_ZN34_INTERNAL_a093aab3_4_k_cu_38d5c9c94cuda3std3__48in_placeE:
	.zero		1
	.type		_ZN34_INTERNAL_a093aab3_4_k_cu_38d5c9c94cuda3std6ranges3__45__cpo4sizeE,@object
	.size		_ZN34_INTERNAL_a093aab3_4_k_cu_38d5c9c94cuda3std6ranges3__45__cpo4sizeE,(_ZN34_INTERNAL_a093aab3_4_k_cu_38d5c9c96thrust24THRUST_300001_SM_1000_NS12placeholders2_3E - _ZN34_INTERNAL_a093aab3_4_k_cu_38d5c9c94cuda3std6ranges3__45__cpo4sizeE)
_ZN34_INTERNAL_a093aab3_4_k_cu_38d5c9c94cuda3std6ranges3__45__cpo4sizeE:
	.zero		1
	.type		_ZN34_INTERNAL_a093aab3_4_k_cu_38d5c9c96thrust24THRUST_300001_SM_1000_NS12placeholders2_3E,@object
	.size		_ZN34_INTERNAL_a093aab3_4_k_cu_38d5c9c96thrust24THRUST_300001_SM_1000_NS12placeholders2_3E,(_ZN34_INTERNAL_a093aab3_4_k_cu_38d5c9c94cuda3std3__45__cpo6cbeginE - _ZN34_INTERNAL_a093aab3_4_k_cu_38d5c9c96thrust24THRUST_300001_SM_1000_NS12placeholders2_3E)
_ZN34_INTERNAL_a093aab3_4_k_cu_38d5c9c96thrust24THRUST_300001_SM_1000_NS12placeholders2_3E:
	.zero		1
	.type		_ZN34_INTERNAL_a093aab3_4_k_cu_38d5c9c94cuda3std3__45__cpo6cbeginE,@object
	.size		_ZN34_INTERNAL_a093aab3_4_k_cu_38d5c9c94cuda3std3__45__cpo6cbeginE,(_ZN34_INTERNAL_a093aab3_4_k_cu_38d5c9c94cuda3std6ranges3__45__cpo6cbeginE - _ZN34_INTERNAL_a093aab3_4_k_cu_38d5c9c94cuda3std3__45__cpo6cbeginE)
_ZN34_INTERNAL_a093aab3_4_k_cu_38d5c9c94cuda3std3__45__cpo6cbeginE:
	.zero		1
	.type		_ZN34_INTERNAL_a093aab3_4_k_cu_38d5c9c94cuda3std6ranges3__45__cpo6cbeginE,@object
	.size		_ZN34_INTERNAL_a093aab3_4_k_cu_38d5c9c94cuda3std6ranges3__45__cpo6cbeginE,(_ZN34_INTERNAL_a093aab3_4_k_cu_38d5c9c96thrust24THRUST_300001_SM_1000_NS12placeholders2_7E - _ZN34_INTERNAL_a093aab3_4_k_cu_38d5c9c94cuda3std6ranges3__45__cpo6cbeginE)
_ZN34_INTERNAL_a093aab3_4_k_cu_38d5c9c94cuda3std6ranges3__45__cpo6cbeginE:
	.zero		1
	.type		_ZN34_INTERNAL_a093aab3_4_k_cu_38d5c9c96thrust24THRUST_300001_SM_1000_NS12placeholders2_7E,@object
	.size		_ZN34_INTERNAL_a093aab3_4_k_cu_38d5c9c96thrust24THRUST_300001_SM_1000_NS12placeholders2_7E,(_ZN34_INTERNAL_a093aab3_4_k_cu_38d5c9c94cuda3std3__45__cpo7crbeginE - _ZN34_INTERNAL_a093aab3_4_k_cu_38d5c9c96thrust24THRUST_300001_SM_1000_NS12placeholders2_7E)
_ZN34_INTERNAL_a093aab3_4_k_cu_38d5c9c96thrust24THRUST_300001_SM_1000_NS12placeholders2_7E:
	.zero		1
	.type		_ZN34_INTERNAL_a093aab3_4_k_cu_38d5c9c94cuda3std3__45__cpo7crbeginE,@object
	.size		_ZN34_INTERNAL_a093aab3_4_k_cu_38d5c9c94cuda3std3__45__cpo7crbeginE,(_ZN34_INTERNAL_a093aab3_4_k_cu_38d5c9c94cuda3std6ranges3__45__cpo4nextE - _ZN34_INTERNAL_a093aab3_4_k_cu_38d5c9c94cuda3std3__45__cpo7crbeginE)
_ZN34_INTERNAL_a093aab3_4_k_cu_38d5c9c94cuda3std3__45__cpo7crbeginE:
	.zero		1
	.type		_ZN34_INTERNAL_a093aab3_4_k_cu_38d5c9c94cuda3std6ranges3__45__cpo4nextE,@object
	.size		_ZN34_INTERNAL_a093aab3_4_k_cu_38d5c9c94cuda3std6ranges3__45__cpo4nextE,(_ZN34_INTERNAL_a093aab3_4_k_cu_38d5c9c94cuda3std6ranges3__45__cpo4swapE - _ZN34_INTERNAL_a093aab3_4_k_cu_38d5c9c94cuda3std6ranges3__45__cpo4nextE)
_ZN34_INTERNAL_a093aab3_4_k_cu_38d5c9c94cuda3std6ranges3__45__cpo4nextE:
	.zero		1
	.type		_ZN34_INTERNAL_a093aab3_4_k_cu_38d5c9c94cuda3std6ranges3__45__cpo4swapE,@object
	.size		_ZN34_INTERNAL_a093aab3_4_k_cu_38d5c9c94cuda3std6ranges3__45__cpo4swapE,(_ZN34_INTERNAL_a093aab3_4_k_cu_38d5c9c96thrust24THRUST_300001_SM_1000_NS8cuda_cub10par_nosyncE - _ZN34_INTERNAL_a093aab3_4_k_cu_38d5c9c94cuda3std6ranges3__45__cpo4swapE)
_ZN34_INTERNAL_a093aab3_4_k_cu_38d5c9c94cuda3std6ranges3__45__cpo4swapE:
	.zero		1
	.type		_ZN34_INTERNAL_a093aab3_4_k_cu_38d5c9c96thrust24THRUST_300001_SM_1000_NS8cuda_cub10par_nosyncE,@object
	.size		_ZN34_INTERNAL_a093aab3_4_k_cu_38d5c9c96thrust24THRUST_300001_SM_1000_NS8cuda_cub10par_nosyncE,(_ZN34_INTERNAL_a093aab3_4_k_cu_38d5c9c96thrust24THRUST_300001_SM_1000_NS12placeholders2_9E - _ZN34_INTERNAL_a093aab3_4_k_cu_38d5c9c96thrust24THRUST_300001_SM_1000_NS8cuda_cub10par_nosyncE)
_ZN34_INTERNAL_a093aab3_4_k_cu_38d5c9c96thrust24THRUST_300001_SM_1000_NS8cuda_cub10par_nosyncE:
	.zero		1
	.type		_ZN34_INTERNAL_a093aab3_4_k_cu_38d5c9c96thrust24THRUST_300001_SM_1000_NS12placeholders2_9E,@object
	.size		_ZN34_INTERNAL_a093aab3_4_k_cu_38d5c9c96thrust24THRUST_300001_SM_1000_NS12placeholders2_9E,(_ZN34_INTERNAL_a093aab3_4_k_cu_38d5c9c94cuda3std3__436_GLOBAL__N__a093aab3_4_k_cu_38d5c9c96ignoreE - _ZN34_INTERNAL_a093aab3_4_k_cu_38d5c9c96thrust24THRUST_300001_SM_1000_NS12placeholders2_9E)
_ZN34_INTERNAL_a093aab3_4_k_cu_38d5c9c96thrust24THRUST_300001_SM_1000_NS12placeholders2_9E:
	.zero		1
	.type		_ZN34_INTERNAL_a093aab3_4_k_cu_38d5c9c94cuda3std3__436_GLOBAL__N__a093aab3_4_k_cu_38d5c9c96ignoreE,@object
	.size		_ZN34_INTERNAL_a093aab3_4_k_cu_38d5c9c94cuda3std3__436_GLOBAL__N__a093aab3_4_k_cu_38d5c9c96ignoreE,(_ZN34_INTERNAL_a093aab3_4_k_cu_38d5c9c94cuda3std6ranges3__45__cpo4dataE - _ZN34_INTERNAL_a093aab3_4_k_cu_38d5c9c94cuda3std3__436_GLOBAL__N__a093aab3_4_k_cu_38d5c9c96ignoreE)
_ZN34_INTERNAL_a093aab3_4_k_cu_38d5c9c94cuda3std3__436_GLOBAL__N__a093aab3_4_k_cu_38d5c9c96ignoreE:
	.zero		1
	.type		_ZN34_INTERNAL_a093aab3_4_k_cu_38d5c9c94cuda3std6ranges3__45__cpo4dataE,@object
	.size		_ZN34_INTERNAL_a093aab3_4_k_cu_38d5c9c94cuda3std6ranges3__45__cpo4dataE,(_ZN34_INTERNAL_a093aab3_4_k_cu_38d5c9c96thrust24THRUST_300001_SM_1000_NS12placeholders2_1E - _ZN34_INTERNAL_a093aab3_4_k_cu_38d5c9c94cuda3std6ranges3__45__cpo4dataE)
_ZN34_INTERNAL_a093aab3_4_k_cu_38d5c9c94cuda3std6ranges3__45__cpo4dataE:
	.zero		1
	.type		_ZN34_INTERNAL_a093aab3_4_k_cu_38d5c9c96thrust24THRUST_300001_SM_1000_NS12placeholders2_1E,@object
	.size		_ZN34_INTERNAL_a093aab3_4_k_cu_38d5c9c96thrust24THRUST_300001_SM_1000_NS12placeholders2_1E,(_ZN34_INTERNAL_a093aab3_4_k_cu_38d5c9c94cuda3std3__45__cpo5beginE - _ZN34_INTERNAL_a093aab3_4_k_cu_38d5c9c96thrust24THRUST_300001_SM_1000_NS12placeholders2_1E)
_ZN34_INTERNAL_a093aab3_4_k_cu_38d5c9c96thrust24THRUST_300001_SM_1000_NS12placeholders2_1E:
	.zero		1
	.type		_ZN34_INTERNAL_a093aab3_4_k_cu_38d5c9c94cuda3std3__45__cpo5beginE,@object
	.size		_ZN34_INTERNAL_a093aab3_4_k_cu_38d5c9c94cuda3std3__45__cpo5beginE,(_ZN34_INTERNAL_a093aab3_4_k_cu_38d5c9c94cuda3std6ranges3__45__cpo5beginE - _ZN34_INTERNAL_a093aab3_4_k_cu_38d5c9c94cuda3std3__45__cpo5beginE)
_ZN34_INTERNAL_a093aab3_4_k_cu_38d5c9c94cuda3std3__45__cpo5beginE:
	.zero		1
	.type		_ZN34_INTERNAL_a093aab3_4_k_cu_38d5c9c94cuda3std6ranges3__45__cpo5beginE,@object
	.size		_ZN34_INTERNAL_a093aab3_4_k_cu_38d5c9c94cuda3std6ranges3__45__cpo5beginE,(_ZN34_INTERNAL_a093aab3_4_k_cu_38d5c9c96thrust24THRUST_300001_SM_1000_NS12placeholders2_5E - _ZN34_INTERNAL_a093aab3_4_k_cu_38d5c9c94cuda3std6ranges3__45__cpo5beginE)
_ZN34_INTERNAL_a093aab3_4_k_cu_38d5c9c94cuda3std6ranges3__45__cpo5beginE:
	.zero		1
	.type		_ZN34_INTERNAL_a093aab3_4_k_cu_38d5c9c96thrust24THRUST_300001_SM_1000_NS12placeholders2_5E,@object
	.size		_ZN34_INTERNAL_a093aab3_4_k_cu_38d5c9c96thrust24THRUST_300001_SM_1000_NS12placeholders2_5E,(_ZN34_INTERNAL_a093aab3_4_k_cu_38d5c9c94cuda3std3__45__cpo6rbeginE - _ZN34_INTERNAL_a093aab3_4_k_cu_38d5c9c96thrust24THRUST_300001_SM_1000_NS12placeholders2_5E)
_ZN34_INTERNAL_a093aab3_4_k_cu_38d5c9c96thrust24THRUST_300001_SM_1000_NS12placeholders2_5E:
	.zero		1
	.type		_ZN34_INTERNAL_a093aab3_4_k_cu_38d5c9c94cuda3std3__45__cpo6rbeginE,@object
	.size		_ZN34_INTERNAL_a093aab3_4_k_cu_38d5c9c94cuda3std3__45__cpo6rbeginE,(_ZN34_INTERNAL_a093aab3_4_k_cu_38d5c9c94cuda3std6ranges3__45__cpo7advanceE - _ZN34_INTERNAL_a093aab3_4_k_cu_38d5c9c94cuda3std3__45__cpo6rbeginE)
_ZN34_INTERNAL_a093aab3_4_k_cu_38d5c9c94cuda3std3__45__cpo6rbeginE:
	.zero		1
	.type		_ZN34_INTERNAL_a093aab3_4_k_cu_38d5c9c94cuda3std6ranges3__45__cpo7advanceE,@object
	.size		_ZN34_INTERNAL_a093aab3_4_k_cu_38d5c9c94cuda3std6ranges3__45__cpo7advanceE,(_ZN34_INTERNAL_a093aab3_4_k_cu_38d5c9c94cuda3std3__47nulloptE - _ZN34_INTERNAL_a093aab3_4_k_cu_38d5c9c94cuda3std6ranges3__45__cpo7advanceE)
_ZN34_INTERNAL_a093aab3_4_k_cu_38d5c9c94cuda3std6ranges3__45__cpo7advanceE:
	.zero		1
	.type		_ZN34_INTERNAL_a093aab3_4_k_cu_38d5c9c94cuda3std3__47nulloptE,@object
	.size		_ZN34_INTERNAL_a093aab3_4_k_cu_38d5c9c94cuda3std3__47nulloptE,(_ZN34_INTERNAL_a093aab3_4_k_cu_38d5c9c94cuda3std6ranges3__45__cpo8distanceE - _ZN34_INTERNAL_a093aab3_4_k_cu_38d5c9c94cuda3std3__47nulloptE)
_ZN34_INTERNAL_a093aab3_4_k_cu_38d5c9c94cuda3std3__47nulloptE:
	.zero		1
	.type		_ZN34_INTERNAL_a093aab3_4_k_cu_38d5c9c94cuda3std6ranges3__45__cpo8distanceE,@object
	.size		_ZN34_INTERNAL_a093aab3_4_k_cu_38d5c9c94cuda3std6ranges3__45__cpo8distanceE,(_ZN34_INTERNAL_a093aab3_4_k_cu_38d5c9c96thrust24THRUST_300001_SM_1000_NS12placeholders3_10E - _ZN34_INTERNAL_a093aab3_4_k_cu_38d5c9c94cuda3std6ranges3__45__cpo8distanceE)
_ZN34_INTERNAL_a093aab3_4_k_cu_38d5c9c94cuda3std6ranges3__45__cpo8distanceE:
	.zero		1
	.type		_ZN34_INTERNAL_a093aab3_4_k_cu_38d5c9c96thrust24THRUST_300001_SM_1000_NS12placeholders3_10E,@object
	.size		_ZN34_INTERNAL_a093aab3_4_k_cu_38d5c9c96thrust24THRUST_300001_SM_1000_NS12placeholders3_10E,(_ZN34_INTERNAL_a093aab3_4_k_cu_38d5c9c94cuda3std3__419piecewise_constructE - _ZN34_INTERNAL_a093aab3_4_k_cu_38d5c9c96thrust24THRUST_300001_SM_1000_NS12placeholders3_10E)
_ZN34_INTERNAL_a093aab3_4_k_cu_38d5c9c96thrust24THRUST_300001_SM_1000_NS12placeholders3_10E:
	.zero		1
	.type		_ZN34_INTERNAL_a093aab3_4_k_cu_38d5c9c94cuda3std3__419piecewise_constructE,@object
	.size		_ZN34_INTERNAL_a093aab3_4_k_cu_38d5c9c94cuda3std3__419piecewise_constructE,(_ZN34_INTERNAL_a093aab3_4_k_cu_38d5c9c94cuda3std6ranges3__45__cpo5cdataE - _ZN34_INTERNAL_a093aab3_4_k_cu_38d5c9c94cuda3std3__419piecewise_constructE)
_ZN34_INTERNAL_a093aab3_4_k_cu_38d5c9c94cuda3std3__419piecewise_constructE:
	.zero		1
	.type		_ZN34_INTERNAL_a093aab3_4_k_cu_38d5c9c94cuda3std6ranges3__45__cpo5cdataE,@object
	.size		_ZN34_INTERNAL_a093aab3_4_k_cu_38d5c9c94cuda3std6ranges3__45__cpo5cdataE,(_ZN34_INTERNAL_a093aab3_4_k_cu_38d5c9c96thrust24THRUST_300001_SM_1000_NS12placeholders2_2E - _ZN34_INTERNAL_a093aab3_4_k_cu_38d5c9c94cuda3std6ranges3__45__cpo5cdataE)
_ZN34_INTERNAL_a093aab3_4_k_cu_38d5c9c94cuda3std6ranges3__45__cpo5cdataE:
	.zero		1
	.type		_ZN34_INTERNAL_a093aab3_4_k_cu_38d5c9c96thrust24THRUST_300001_SM_1000_NS12placeholders2_2E,@object
	.size		_ZN34_INTERNAL_a093aab3_4_k_cu_38d5c9c96thrust24THRUST_300001_SM_1000_NS12placeholders2_2E,(_ZN34_INTERNAL_a093aab3_4_k_cu_38d5c9c94cuda3std3__45__cpo3endE - _ZN34_INTERNAL_a093aab3_4_k_cu_38d5c9c96thrust24THRUST_300001_SM_1000_NS12placeholders2_2E)
_ZN34_INTERNAL_a093aab3_4_k_cu_38d5c9c96thrust24THRUST_300001_SM_1000_NS12placeholders2_2E:
	.zero		1
	.type		_ZN34_INTERNAL_a093aab3_4_k_cu_38d5c9c94cuda3std3__45__cpo3endE,@object
	.size		_ZN34_INTERNAL_a093aab3_4_k_cu_38d5c9c94cuda3std3__45__cpo3endE,(_ZN34_INTERNAL_a093aab3_4_k_cu_38d5c9c94cuda3std6ranges3__45__cpo3endE - _ZN34_INTERNAL_a093aab3_4_k_cu_38d5c9c94cuda3std3__45__cpo3endE)
_ZN34_INTERNAL_a093aab3_4_k_cu_38d5c9c94cuda3std3__45__cpo3endE:
	.zero		1
	.type		_ZN34_INTERNAL_a093aab3_4_k_cu_38d5c9c94cuda3std6ranges3__45__cpo3endE,@object
	.size		_ZN34_INTERNAL_a093aab3_4_k_cu_38d5c9c94cuda3std6ranges3__45__cpo3endE,(_ZN34_INTERNAL_a093aab3_4_k_cu_38d5c9c96thrust24THRUST_300001_SM_1000_NS12placeholders2_6E - _ZN34_INTERNAL_a093aab3_4_k_cu_38d5c9c94cuda3std6ranges3__45__cpo3endE)
_ZN34_INTERNAL_a093aab3_4_k_cu_38d5c9c94cuda3std6ranges3__45__cpo3endE:
	.zero		1
	.type		_ZN34_INTERNAL_a093aab3_4_k_cu_38d5c9c96thrust24THRUST_300001_SM_1000_NS12placeholders2_6E,@object
	.size		_ZN34_INTERNAL_a093aab3_4_k_cu_38d5c9c96thrust24THRUST_300001_SM_1000_NS12placeholders2_6E,(_ZN34_INTERNAL_a093aab3_4_k_cu_38d5c9c94cuda3std3__45__cpo4rendE - _ZN34_INTERNAL_a093aab3_4_k_cu_38d5c9c96thrust24THRUST_300001_SM_1000_NS12placeholders2_6E)
_ZN34_INTERNAL_a093aab3_4_k_cu_38d5c9c96thrust24THRUST_300001_SM_1000_NS12placeholders2_6E:
	.zero		1
	.type		_ZN34_INTERNAL_a093aab3_4_k_cu_38d5c9c94cuda3std3__45__cpo4rendE,@object
	.size		_ZN34_INTERNAL_a093aab3_4_k_cu_38d5c9c94cuda3std3__45__cpo4rendE,(_ZN34_INTERNAL_a093aab3_4_k_cu_38d5c9c94cuda3std6ranges3__45__cpo9iter_swapE - _ZN34_INTERNAL_a093aab3_4_k_cu_38d5c9c94cuda3std3__45__cpo4rendE)
_ZN34_INTERNAL_a093aab3_4_k_cu_38d5c9c94cuda3std3__45__cpo4rendE:
	.zero		1
	.type		_ZN34_INTERNAL_a093aab3_4_k_cu_38d5c9c94cuda3std6ranges3__45__cpo9iter_swapE,@object
	.size		_ZN34_INTERNAL_a093aab3_4_k_cu_38d5c9c94cuda3std6ranges3__45__cpo9iter_swapE,(_ZN34_INTERNAL_a093aab3_4_k_cu_38d5c9c94cuda3std3__48unexpectE - _ZN34_INTERNAL_a093aab3_4_k_cu_38d5c9c94cuda3std6ranges3__45__cpo9iter_swapE)
_ZN34_INTERNAL_a093aab3_4_k_cu_38d5c9c94cuda3std6ranges3__45__cpo9iter_swapE:
	.zero		1
	.type		_ZN34_INTERNAL_a093aab3_4_k_cu_38d5c9c94cuda3std3__48unexpectE,@object
	.size		_ZN34_INTERNAL_a093aab3_4_k_cu_38d5c9c94cuda3std3__48unexpectE,(_ZN34_INTERNAL_a093aab3_4_k_cu_38d5c9c96thrust24THRUST_300001_SM_1000_NS8cuda_cub3parE - _ZN34_INTERNAL_a093aab3_4_k_cu_38d5c9c94cuda3std3__48unexpectE)
_ZN34_INTERNAL_a093aab3_4_k_cu_38d5c9c94cuda3std3__48unexpectE:
	.zero		1
	.type		_ZN34_INTERNAL_a093aab3_4_k_cu_38d5c9c96thrust24THRUST_300001_SM_1000_NS8cuda_cub3parE,@object
	.size		_ZN34_INTERNAL_a093aab3_4_k_cu_38d5c9c96thrust24THRUST_300001_SM_1000_NS8cuda_cub3parE,(_ZN34_INTERNAL_a093aab3_4_k_cu_38d5c9c96thrust24THRUST_300001_SM_1000_NS12placeholders2_4E - _ZN34_INTERNAL_a093aab3_4_k_cu_38d5c9c96thrust24THRUST_300001_SM_1000_NS8cuda_cub3parE)
_ZN34_INTERNAL_a093aab3_4_k_cu_38d5c9c96thrust24THRUST_300001_SM_1000_NS8cuda_cub3parE:
	.zero		1
	.type		_ZN34_INTERNAL_a093aab3_4_k_cu_38d5c9c96thrust24THRUST_300001_SM_1000_NS12placeholders2_4E,@object
	.size		_ZN34_INTERNAL_a093aab3_4_k_cu_38d5c9c96thrust24THRUST_300001_SM_1000_NS12placeholders2_4E,(_ZN34_INTERNAL_a093aab3_4_k_cu_38d5c9c94cuda3std3__45__cpo4cendE - _ZN34_INTERNAL_a093aab3_4_k_cu_38d5c9c96thrust24THRUST_300001_SM_1000_NS12placeholders2_4E)
_ZN34_INTERNAL_a093aab3_4_k_cu_38d5c9c96thrust24THRUST_300001_SM_1000_NS12placeholders2_4E:
	.zero		1
	.type		_ZN34_INTERNAL_a093aab3_4_k_cu_38d5c9c94cuda3std3__45__cpo4cendE,@object
	.size		_ZN34_INTERNAL_a093aab3_4_k_cu_38d5c9c94cuda3std3__45__cpo4cendE,(_ZN34_INTERNAL_a093aab3_4_k_cu_38d5c9c94cuda3std6ranges3__45__cpo4cendE - _ZN34_INTERNAL_a093aab3_4_k_cu_38d5c9c94cuda3std3__45__cpo4cendE)
_ZN34_INTERNAL_a093aab3_4_k_cu_38d5c9c94cuda3std3__45__cpo4cendE:
	.zero		1
	.type		_ZN34_INTERNAL_a093aab3_4_k_cu_38d5c9c94cuda3std6ranges3__45__cpo4cendE,@object
	.size		_ZN34_INTERNAL_a093aab3_4_k_cu_38d5c9c94cuda3std6ranges3__45__cpo4cendE,(_ZN34_INTERNAL_a093aab3_4_k_cu_38d5c9c94cuda3std3__420unreachable_sentinelE - _ZN34_INTERNAL_a093aab3_4_k_cu_38d5c9c94cuda3std6ranges3__45__cpo4cendE)
_ZN34_INTERNAL_a093aab3_4_k_cu_38d5c9c94cuda3std6ranges3__45__cpo4cendE:
	.zero		1
	.type		_ZN34_INTERNAL_a093aab3_4_k_cu_38d5c9c94cuda3std3__420unreachable_sentinelE,@object
	.size		_ZN34_INTERNAL_a093aab3_4_k_cu_38d5c9c94cuda3std3__420unreachable_sentinelE,(_ZN34_INTERNAL_a093aab3_4_k_cu_38d5c9c94cuda3std6ranges3__45__cpo5ssizeE - _ZN34_INTERNAL_a093aab3_4_k_cu_38d5c9c94cuda3std3__420unreachable_sentinelE)
_ZN34_INTERNAL_a093aab3_4_k_cu_38d5c9c94cuda3std3__420unreachable_sentinelE:
	.zero		1
	.type		_ZN34_INTERNAL_a093aab3_4_k_cu_38d5c9c94cuda3std6ranges3__45__cpo5ssizeE,@object
	.size		_ZN34_INTERNAL_a093aab3_4_k_cu_38d5c9c94cuda3std6ranges3__45__cpo5ssizeE,(_ZN34_INTERNAL_a093aab3_4_k_cu_38d5c9c96thrust24THRUST_300001_SM_1000_NS12placeholders2_8E - _ZN34_INTERNAL_a093aab3_4_k_cu_38d5c9c94cuda3std6ranges3__45__cpo5ssizeE)
_ZN34_INTERNAL_a093aab3_4_k_cu_38d5c9c94cuda3std6ranges3__45__cpo5ssizeE:
	.zero		1
	.type		_ZN34_INTERNAL_a093aab3_4_k_cu_38d5c9c96thrust24THRUST_300001_SM_1000_NS12placeholders2_8E,@object
	.size		_ZN34_INTERNAL_a093aab3_4_k_cu_38d5c9c96thrust24THRUST_300001_SM_1000_NS12placeholders2_8E,(_ZN34_INTERNAL_a093aab3_4_k_cu_38d5c9c94cuda3std3__45__cpo5crendE - _ZN34_INTERNAL_a093aab3_4_k_cu_38d5c9c96thrust24THRUST_300001_SM_1000_NS12placeholders2_8E)
_ZN34_INTERNAL_a093aab3_4_k_cu_38d5c9c96thrust24THRUST_300001_SM_1000_NS12placeholders2_8E:
	.zero		1
	.type		_ZN34_INTERNAL_a093aab3_4_k_cu_38d5c9c94cuda3std3__45__cpo5crendE,@object
	.size		_ZN34_INTERNAL_a093aab3_4_k_cu_38d5c9c94cuda3std3__45__cpo5crendE,(_ZN34_INTERNAL_a093aab3_4_k_cu_38d5c9c94cuda3std6ranges3__45__cpo4prevE - _ZN34_INTERNAL_a093aab3_4_k_cu_38d5c9c94cuda3std3__45__cpo5crendE)
_ZN34_INTERNAL_a093aab3_4_k_cu_38d5c9c94cuda3std3__45__cpo5crendE:
	.zero		1
	.type		_ZN34_INTERNAL_a093aab3_4_k_cu_38d5c9c94cuda3std6ranges3__45__cpo4prevE,@object
	.size		_ZN34_INTERNAL_a093aab3_4_k_cu_38d5c9c94cuda3std6ranges3__45__cpo4prevE,(_ZN34_INTERNAL_a093aab3_4_k_cu_38d5c9c94cuda3std6ranges3__45__cpo9iter_moveE - _ZN34_INTERNAL_a093aab3_4_k_cu_38d5c9c94cuda3std6ranges3__45__cpo4prevE)
_ZN34_INTERNAL_a093aab3_4_k_cu_38d5c9c94cuda3std6ranges3__45__cpo4prevE:
	.zero		1
	.type		_ZN34_INTERNAL_a093aab3_4_k_cu_38d5c9c94cuda3std6ranges3__45__cpo9iter_moveE,@object
	.size		_ZN34_INTERNAL_a093aab3_4_k_cu_38d5c9c94cuda3std6ranges3__45__cpo9iter_moveE,(_ZN34_INTERNAL_a093aab3_4_k_cu_38d5c9c96thrust24THRUST_300001_SM_1000_NS6system6detail10sequential3seqE - _ZN34_INTERNAL_a093aab3_4_k_cu_38d5c9c94cuda3std6ranges3__45__cpo9iter_moveE)
_ZN34_INTERNAL_a093aab3_4_k_cu_38d5c9c94cuda3std6ranges3__45__cpo9iter_moveE:
	.zero		1
	.type		_ZN34_INTERNAL_a093aab3_4_k_cu_38d5c9c96thrust24THRUST_300001_SM_1000_NS6system6detail10sequential3seqE,@object
	.size		_ZN34_INTERNAL_a093aab3_4_k_cu_38d5c9c96thrust24THRUST_300001_SM_1000_NS6system6detail10sequential3seqE,(.L_31 - _ZN34_INTERNAL_a093aab3_4_k_cu_38d5c9c96thrust24THRUST_300001_SM_1000_NS6system6detail10sequential3seqE)
_ZN34_INTERNAL_a093aab3_4_k_cu_38d5c9c96thrust24THRUST_300001_SM_1000_NS6system6detail10sequential3seqE:
	.zero		1
.L_31:


//--------------------- .nv.shared._ZN3cub18CUB_300001_SM_10006detail4scan16DeviceScanKernelINS2_10policy_hubIiiijN4cuda3std3__44plusIvEEE10Policy1000EN6thrust24THRUST_300001_SM_1000_NS10device_ptrIiEESF_NS0_13ScanTileStateIiLb1EEES9_NS1_10InputValueIiPiEEjiLb0EiEEvT0_T1_T2_iT3_T4_T5_ --------------------------
	.section	.nv.shared._ZN3cub18CUB_300001_SM_10006detail4scan16DeviceScanKernelINS2_10policy_hubIiiijN4cuda3std3__44plusIvEEE10Policy1000EN6thrust24THRUST_300001_SM_1000_NS10device_ptrIiEESF_NS0_13ScanTileStateIiLb1EEES9_NS1_10InputValueIiPiEEjiLb0EiEEvT0_T1_T2_iT3_T4_T5_,"aw",@nobits
	.sectionflags	@""
	.align	16
.nv.shared._ZN3cub18CUB_300001_SM_10006detail4scan16DeviceScanKernelINS2_10policy_hubIiiijN4cuda3std3__44plusIvEEE10Policy1000EN6thrust24THRUST_300001_SM_1000_NS10device_ptrIiEESF_NS0_13ScanTileStateIiLb1EEES9_NS1_10InputValueIiPiEEjiLb0EiEEvT0_T1_T2_iT3_T4_T5_:
	.zero		34832


//--------------------- .nv.shared._Z14blockLabellingPfS_S_Piif --------------------------
	.section	.nv.shared._Z14blockLabellingPfS_S_Piif,"aw",@nobits
	.sectionflags	@""
	.align	4
.nv.shared._Z14blockLabellingPfS_S_Piif:
	.zero		21504


//--------------------- .nv.constant0._ZN3cub18CUB_300001_SM_10006detail4scan16DeviceScanKernelINS2_10policy_hubIiiimN4cuda3std3__44plusIvEEE10Policy1000EN6thrust24THRUST_300001_SM_1000_NS10device_ptrIiEESF_NS0_13ScanTileStateIiLb1EEES9_NS1_10InputValueIiPiEEmiLb0EiEEvT0_T1_T2_iT3_T4_T5_ --------------------------
	.section	.nv.constant0._ZN3cub18CUB_300001_SM_10006detail4scan16DeviceScanKernelINS2_10policy_hubIiiimN4cuda3std3__44plusIvEEE10Policy1000EN6thrust24THRUST_300001_SM_1000_NS10device_ptrIiEESF_NS0_13ScanTileStateIiLb1EEES9_NS1_10InputValueIiPiEEmiLb0EiEEvT0_T1_T2_iT3_T4_T5_,"a",@progbits
	.sectionflags	@""
	.align	4
.nv.constant0._ZN3cub18CUB_300001_SM_10006detail4scan16DeviceScanKernelINS2_10policy_hubIiiimN4cuda3std3__44plusIvEEE10Policy1000EN6thrust24THRUST_300001_SM_1000_NS10device_ptrIiEESF_NS0_13ScanTileStateIiLb1EEES9_NS1_10InputValueIiPiEEmiLb0EiEEvT0_T1_T2_iT3_T4_T5_:
	.zero		952


//--------------------- .nv.constant0._ZN3cub18CUB_300001_SM_10006detail4scan16DeviceScanKernelINS2_10policy_hubIiiijN4cuda3std3__44plusIvEEE10Policy1000EN6thrust24THRUST_300001_SM_1000_NS10device_ptrIiEESF_NS0_13ScanTileStateIiLb1EEES9_NS1_10InputValueIiPiEEjiLb0EiEEvT0_T1_T2_iT3_T4_T5_ --------------------------
	.section	.nv.constant0._ZN3cub18CUB_300001_SM_10006detail4scan16DeviceScanKernelINS2_10policy_hubIiiijN4cuda3std3__44plusIvEEE10Policy1000EN6thrust24THRUST_300001_SM_1000_NS10device_ptrIiEESF_NS0_13ScanTileStateIiLb1EEES9_NS1_10InputValueIiPiEEjiLb0EiEEvT0_T1_T2_iT3_T4_T5_,"a",@progbits
	.sectionflags	@""
	.align	4
.nv.constant0._ZN3cub18CUB_300001_SM_10006detail4scan16DeviceScanKernelINS2_10policy_hubIiiijN4cuda3std3__44plusIvEEE10Policy1000EN6thrust24THRUST_300001_SM_1000_NS10device_ptrIiEESF_NS0_13ScanTileStateIiLb1EEES9_NS1_10InputValueIiPiEEjiLb0EiEEvT0_T1_T2_iT3_T4_T5_:
	.zero		948


//--------------------- .nv.constant0._ZN3cub18CUB_300001_SM_10006detail4scan20DeviceScanInitKernelINS0_13ScanTileStateIiLb1EEEEEvT_i --------------------------
	.section	.nv.constant0._ZN3cub18CUB_300001_SM_10006detail4scan20DeviceScanInitKernelINS0_13ScanTileStateIiLb1EEEEEvT_i,"a",@progbits
	.sectionflags	@""
	.align	4
.nv.constant0._ZN3cub18CUB_300001_SM_10006detail4scan20DeviceScanInitKernelINS0_13ScanTileStateIiLb1EEEEEvT_i:
	.zero		908


//--------------------- .nv.constant0._ZN3cub18CUB_300001_SM_10006detail11EmptyKernelIvEEvv --------------------------
	.section	.nv.constant0._ZN3cub18CUB_300001_SM_10006detail11EmptyKernelIvEEvv,"a",@progbits
	.sectionflags	@""
	.align	4
.nv.constant0._ZN3cub18CUB_300001_SM_10006detail11EmptyKernelIvEEvv:
	.zero		896


//--------------------- .nv.constant0._Z19buildClusterMatrixPPfS_S_PiS0_S0_iif --------------------------
	.section	.nv.constant0._Z19buildClusterMatrixPPfS_S_PiS0_S0_iif,"a",@progbits
	.sectionflags	@""
	.align	4
.nv.constant0._Z19buildClusterMatrixPPfS_S_PiS0_S0_iif:
	.zero		956


//--------------------- .nv.constant0._Z18buildClusterMatrixPfS_S_PiS0_S0_iif --------------------------
	.section	.nv.constant0._Z18buildClusterMatrixPfS_S_PiS0_S0_iif,"a",@progbits
	.sectionflags	@""
	.align	4
.nv.constant0._Z18buildClusterMatrixPfS_S_PiS0_S0_iif:
	.zero		956


//--------------------- .nv.constant0._Z16clusterCollectorPiS_S_i --------------------------
	.section	.nv.constant0._Z16clusterCollectorPiS_S_i,"a",@progbits
	.sectionflags	@""
	.align	4
.nv.constant0._Z16clusterCollectorPiS_S_i:
	.zero		924


//--------------------- .nv.constant0._Z11clusterMarkPiS_i --------------------------
	.section	.nv.constant0._Z11clusterMarkPiS_i,"a",@progbits
	.sectionflags	@""
	.align	4
.nv.constant0._Z11clusterMarkPiS_i:
	.zero		916


//--------------------- .nv.constant0._Z14blockLabellingPfS_S_Piif --------------------------
	.section	.nv.constant0._Z14blockLabellingPfS_S_Piif,"a",@progbits
	.sectionflags	@""
	.align	4
.nv.constant0._Z14blockLabellingPfS_S_Piif:
	.zero		936


//--------------------- .nv.constant0._Z22pclEuclideanInitializePii --------------------------
	.section	.nv.constant0._Z22pclEuclideanInitializePii,"a",@progbits
	.sectionflags	@""
	.align	4
.nv.constant0._Z22pclEuclideanInitializePii:
	.zero		908


//--------------------- SYMBOLS --------------------------

	.type		.nv.reservedSmem.offset0,@object
	.size		.nv.reservedSmem.offset0,0x4
	.type		.nv.reservedSmem.cap,@object
	.size		.nv.reservedSmem.cap,0x4
